	.target	sm_90a

	.elftype	@"ET_EXEC"


//--------------------- .note.nv.tkinfo           --------------------------
	.section	.note.nv.tkinfo,"",@"SHT_NOTE"
	.sectionflags	@"SHF_NOTE_NV_TKINFO"
	.tkinfo
        /*0018*/ 	.word	0x00000002
        /*0030*/ 	.string	""
        /*0030*/ 	.string	"ptxas"
        /*0030*/ 	.string	"Cuda compilation tools, release 13.0, V13.0.88"
        /*0030*/ 	.string	"Build cuda_13.0.r13.0/compiler.36424714_0"
        /*0030*/ 	.string	"-arch sm_90a -m 64 "



//--------------------- .note.nv.cuinfo           --------------------------
	.section	.note.nv.cuinfo,"",@"SHT_NOTE"
	.sectionflags	@"SHF_NOTE_NV_CUINFO"
        /*0018*/ 	.short	0x0002
        /*001a*/ 	.short	0x005a
        /*001c*/ 	.short	0x0082
	.zero		2


//--------------------- .nv.info                  --------------------------
	.section	.nv.info,"",@"SHT_CUDA_INFO"
	.align	4


	//----- nvinfo : EIATTR_REGCOUNT
	.align		4
        /*0000*/ 	.byte	0x04, 0x2f
        /*0002*/ 	.short	(.L_29 - .L_28)
	.align		4
.L_28:
        /*0004*/ 	.word	index@(_ZN2at6native53_GLOBAL__N__069e5665_20_UpSampleNearest3d_cu_ab8a35b428upsample_nearest3d_out_frameIdXadL_ZNS0_37nearest_neighbor_compute_source_indexEfiiEEEEvPKT_mmmmmmmmPS3_fff)
        /*0008*/ 	.word	0x00000020


	//----- nvinfo : EIATTR_FRAME_SIZE
	.align		4
.L_29:
        /*000c*/ 	.byte	0x04, 0x11
        /*000e*/ 	.short	(.L_31 - .L_30)
	.align		4
.L_30:
        /*0010*/ 	.word	index@($__internal_59_$__cuda_sm20_rem_u64)
        /*0014*/ 	.word	0x00000000


	//----- nvinfo : EIATTR_FRAME_SIZE
	.align		4
.L_31:
        /*0018*/ 	.byte	0x04, 0x11
        /*001a*/ 	.short	(.L_33 - .L_32)
	.align		4
.L_32:
        /*001c*/ 	.word	index@($__internal_58_$__cuda_sm20_div_u64)
        /*0020*/ 	.word	0x00000000


	//----- nvinfo : EIATTR_FRAME_SIZE
	.align		4
.L_33:
        /*0024*/ 	.byte	0x04, 0x11
        /*0026*/ 	.short	(.L_35 - .L_34)
	.align		4
.L_34:
        /*0028*/ 	.word	index@($__internal_57_$__cuda_sm20_div_s64)
        /*002c*/ 	.word	0x00000000


	//----- nvinfo : EIATTR_FRAME_SIZE
	.align		4
.L_35:
        /*0030*/ 	.byte	0x04, 0x11
        /*0032*/ 	.short	(.L_37 - .L_36)
	.align		4
.L_36:
        /*0034*/ 	.word	index@(_ZN2at6native53_GLOBAL__N__069e5665_20_UpSampleNearest3d_cu_ab8a35b428upsample_nearest3d_out_frameIdXadL_ZNS0_37nearest_neighbor_compute_source_indexEfiiEEEEvPKT_mmmmmmmmPS3_fff)
        /*0038*/ 	.word	0x00000000


	//----- nvinfo : EIATTR_REGCOUNT
	.align		4
.L_37:
        /*003c*/ 	.byte	0x04, 0x2f
        /*003e*/ 	.short	(.L_39 - .L_38)
	.align		4
.L_38:
        /*0040*/ 	.word	index@(_ZN2at6native53_GLOBAL__N__069e5665_20_UpSampleNearest3d_cu_ab8a35b428upsample_nearest3d_out_frameIfXadL_ZNS0_37nearest_neighbor_compute_source_indexEfiiEEEEvPKT_mmmmmmmmPS3_fff)
        /*0044*/ 	.word	0x00000020


	//----- nvinfo : EIATTR_FRAME_SIZE
	.align		4
.L_39:
        /*0048*/ 	.byte	0x04, 0x11
        /*004a*/ 	.short	(.L_41 - .L_40)
	.align		4
.L_40:
        /*004c*/ 	.word	index@($__internal_56_$__cuda_sm20_rem_u64)
        /*0050*/ 	.word	0x00000000


	//----- nvinfo : EIATTR_FRAME_SIZE
	.align		4
.L_41:
        /*0054*/ 	.byte	0x04, 0x11
        /*0056*/ 	.short	(.L_43 - .L_42)
	.align		4
.L_42:
        /*0058*/ 	.word	index@($__internal_55_$__cuda_sm20_div_u64)
        /*005c*/ 	.word	0x00000000


	//----- nvinfo : EIATTR_FRAME_SIZE
	.align		4
.L_43:
        /*0060*/ 	.byte	0x04, 0x11
        /*0062*/ 	.short	(.L_45 - .L_44)
	.align		4
.L_44:
        /*0064*/ 	.word	index@($__internal_54_$__cuda_sm20_div_s64)
        /*0068*/ 	.word	0x00000000


	//----- nvinfo : EIATTR_FRAME_SIZE
	.align		4
.L_45:
        /*006c*/ 	.byte	0x04, 0x11
        /*006e*/ 	.short	(.L_47 - .L_46)
	.align		4
.L_46:
        /*0070*/ 	.word	index@(_ZN2at6native53_GLOBAL__N__069e5665_20_UpSampleNearest3d_cu_ab8a35b428upsample_nearest3d_out_frameIfXadL_ZNS0_37nearest_neighbor_compute_source_indexEfiiEEEEvPKT_mmmmmmmmPS3_fff)
        /*0074*/ 	.word	0x00000000


	//----- nvinfo : EIATTR_REGCOUNT
	.align		4
.L_47:
        /*0078*/ 	.byte	0x04, 0x2f
        /*007a*/ 	.short	(.L_49 - .L_48)
	.align		4
.L_48:
        /*007c*/ 	.word	index@(_ZN2at6native53_GLOBAL__N__069e5665_20_UpSampleNearest3d_cu_ab8a35b428upsample_nearest3d_out_frameIN3c104HalfEXadL_ZNS0_37nearest_neighbor_compute_source_indexEfiiEEEEvPKT_mmmmmmmmPS5_fff)
        /*0080*/ 	.word	0x00000020


	//----- nvinfo : EIATTR_FRAME_SIZE
	.align		4
.L_49:
        /*0084*/ 	.byte	0x04, 0x11
        /*0086*/ 	.short	(.L_51 - .L_50)
	.align		4
.L_50:
        /*0088*/ 	.word	index@($__internal_53_$__cuda_sm20_rem_u64)
        /*008c*/ 	.word	0x00000000


	//----- nvinfo : EIATTR_FRAME_SIZE
	.align		4
.L_51:
        /*0090*/ 	.byte	0x04, 0x11
        /*0092*/ 	.short	(.L_53 - .L_52)
	.align		4
.L_52:
        /*0094*/ 	.word	index@($__internal_52_$__cuda_sm20_div_u64)
        /*0098*/ 	.word	0x00000000


	//----- nvinfo : EIATTR_FRAME_SIZE
	.align		4
.L_53:
        /*009c*/ 	.byte	0x04, 0x11
        /*009e*/ 	.short	(.L_55 - .L_54)
	.align		4
.L_54:
        /*00a0*/ 	.word	index@($__internal_51_$__cuda_sm20_div_s64)
        /*00a4*/ 	.word	0x00000000


	//----- nvinfo : EIATTR_FRAME_SIZE
	.align		4
.L_55:
        /*00a8*/ 	.byte	0x04, 0x11
        /*00aa*/ 	.short	(.L_57 - .L_56)
	.align		4
.L_56:
        /*00ac*/ 	.word	index@(_ZN2at6native53_GLOBAL__N__069e5665_20_UpSampleNearest3d_cu_ab8a35b428upsample_nearest3d_out_frameIN3c104HalfEXadL_ZNS0_37nearest_neighbor_compute_source_indexEfiiEEEEvPKT_mmmmmmmmPS5_fff)
        /*00b0*/ 	.word	0x00000000


	//----- nvinfo : EIATTR_REGCOUNT
	.align		4
.L_57:
        /*00b4*/ 	.byte	0x04, 0x2f
        /*00b6*/ 	.short	(.L_59 - .L_58)
	.align		4
.L_58:
        /*00b8*/ 	.word	index@(_ZN2at6native53_GLOBAL__N__069e5665_20_UpSampleNearest3d_cu_ab8a35b428upsample_nearest3d_out_frameIN3c108BFloat16EXadL_ZNS0_37nearest_neighbor_compute_source_indexEfiiEEEEvPKT_mmmmmmmmPS5_fff)
        /*00bc*/ 	.word	0x00000020


	//----- nvinfo : EIATTR_FRAME_SIZE
	.align		4
.L_59:
        /*00c0*/ 	.byte	0x04, 0x11
        /*00c2*/ 	.short	(.L_61 - .L_60)
	.align		4
.L_60:
        /*00c4*/ 	.word	index@($__internal_50_$__cuda_sm20_rem_u64)
        /*00c8*/ 	.word	0x00000000


	//----- nvinfo : EIATTR_FRAME_SIZE
	.align		4
.L_61:
        /*00cc*/ 	.byte	0x04, 0x11
        /*00ce*/ 	.short	(.L_63 - .L_62)
	.align		4
.L_62:
        /*00d0*/ 	.word	index@($__internal_49_$__cuda_sm20_div_u64)
        /*00d4*/ 	.word	0x00000000


	//----- nvinfo : EIATTR_FRAME_SIZE
	.align		4
.L_63:
        /*00d8*/ 	.byte	0x04, 0x11
        /*00da*/ 	.short	(.L_65 - .L_64)
	.align		4
.L_64:
        /*00dc*/ 	.word	index@($__internal_48_$__cuda_sm20_div_s64)
        /*00e0*/ 	.word	0x00000000


	//----- nvinfo : EIATTR_FRAME_SIZE
	.align		4
.L_65:
        /*00e4*/ 	.byte	0x04, 0x11
        /*00e6*/ 	.short	(.L_67 - .L_66)
	.align		4
.L_66:
        /*00e8*/ 	.word	index@(_ZN2at6native53_GLOBAL__N__069e5665_20_UpSampleNearest3d_cu_ab8a35b428upsample_nearest3d_out_frameIN3c108BFloat16EXadL_ZNS0_37nearest_neighbor_compute_source_indexEfiiEEEEvPKT_mmmmmmmmPS5_fff)
        /*00ec*/ 	.word	0x00000000


	//----- nvinfo : EIATTR_REGCOUNT
	.align		4
.L_67:
        /*00f0*/ 	.byte	0x04, 0x2f
        /*00f2*/ 	.short	(.L_69 - .L_68)
	.align		4
.L_68:
        /*00f4*/ 	.word	index@(_ZN2at6native53_GLOBAL__N__069e5665_20_UpSampleNearest3d_cu_ab8a35b428upsample_nearest3d_out_frameIhXadL_ZNS0_37nearest_neighbor_compute_source_indexEfiiEEEEvPKT_mmmmmmmmPS3_fff)
        /*00f8*/ 	.word	0x00000020


	//----- nvinfo : EIATTR_FRAME_SIZE
	.align		4
.L_69:
        /*00fc*/ 	.byte	0x04, 0x11
        /*00fe*/ 	.short	(.L_71 - .L_70)
	.align		4
.L_70:
        /*0100*/ 	.word	index@($__internal_47_$__cuda_sm20_rem_u64)
        /*0104*/ 	.word	0x00000000


	//----- nvinfo : EIATTR_FRAME_SIZE
	.align		4
.L_71:
        /*0108*/ 	.byte	0x04, 0x11
        /*010a*/ 	.short	(.L_73 - .L_72)
	.align		4
.L_72:
        /*010c*/ 	.word	index@($__internal_46_$__cuda_sm20_div_u64)
        /*0110*/ 	.word	0x00000000


	//----- nvinfo : EIATTR_FRAME_SIZE
	.align		4
.L_73:
        /*0114*/ 	.byte	0x04, 0x11
        /*0116*/ 	.short	(.L_75 - .L_74)
	.align		4
.L_74:
        /*0118*/ 	.word	index@($__internal_45_$__cuda_sm20_div_s64)
        /*011c*/ 	.word	0x00000000


	//----- nvinfo : EIATTR_FRAME_SIZE
	.align		4
.L_75:
        /*0120*/ 	.byte	0x04, 0x11
        /*0122*/ 	.short	(.L_77 - .L_76)
	.align		4
.L_76:
        /*0124*/ 	.word	index@(_ZN2at6native53_GLOBAL__N__069e5665_20_UpSampleNearest3d_cu_ab8a35b428upsample_nearest3d_out_frameIhXadL_ZNS0_37nearest_neighbor_compute_source_indexEfiiEEEEvPKT_mmmmmmmmPS3_fff)
        /*0128*/ 	.word	0x00000000


	//----- nvinfo : EIATTR_REGCOUNT
	.align		4
.L_77:
        /*012c*/ 	.byte	0x04, 0x2f
        /*012e*/ 	.short	(.L_79 - .L_78)
	.align		4
.L_78:
        /*0130*/ 	.word	index@(_ZN2at6native53_GLOBAL__N__069e5665_20_UpSampleNearest3d_cu_ab8a35b428upsample_nearest3d_out_frameIdXadL_ZNS0_43nearest_neighbor_exact_compute_source_indexEfiiEEEEvPKT_mmmmmmmmPS3_fff)
        /*0134*/ 	.word	0x00000020


	//----- nvinfo : EIATTR_FRAME_SIZE
	.align		4
.L_79:
        /*0138*/ 	.byte	0x04, 0x11
        /*013a*/ 	.short	(.L_81 - .L_80)
	.align		4
.L_80:
        /*013c*/ 	.word	index@($__internal_44_$__cuda_sm20_rem_u64)
        /*0140*/ 	.word	0x00000000


	//----- nvinfo : EIATTR_FRAME_SIZE
	.align		4
.L_81:
        /*0144*/ 	.byte	0x04, 0x11
        /*0146*/ 	.short	(.L_83 - .L_82)
	.align		4
.L_82:
        /*0148*/ 	.word	index@($__internal_43_$__cuda_sm20_div_u64)
        /*014c*/ 	.word	0x00000000


	//----- nvinfo : EIATTR_FRAME_SIZE
	.align		4
.L_83:
        /*0150*/ 	.byte	0x04, 0x11
        /*0152*/ 	.short	(.L_85 - .L_84)
	.align		4
.L_84:
        /*0154*/ 	.word	index@($__internal_42_$__cuda_sm20_div_s64)
        /*0158*/ 	.word	0x00000000


	//----- nvinfo : EIATTR_FRAME_SIZE
	.align		4
.L_85:
        /*015c*/ 	.byte	0x04, 0x11
        /*015e*/ 	.short	(.L_87 - .L_86)
	.align		4
.L_86:
        /*0160*/ 	.word	index@(_ZN2at6native53_GLOBAL__N__069e5665_20_UpSampleNearest3d_cu_ab8a35b428upsample_nearest3d_out_frameIdXadL_ZNS0_43nearest_neighbor_exact_compute_source_indexEfiiEEEEvPKT_mmmmmmmmPS3_fff)
        /*0164*/ 	.word	0x00000000


	//----- nvinfo : EIATTR_REGCOUNT
	.align		4
.L_87:
        /*0168*/ 	.byte	0x04, 0x2f
        /*016a*/ 	.short	(.L_89 - .L_88)
	.align		4
.L_88:
        /*016c*/ 	.word	index@(_ZN2at6native53_GLOBAL__N__069e5665_20_UpSampleNearest3d_cu_ab8a35b428upsample_nearest3d_out_frameIfXadL_ZNS0_43nearest_neighbor_exact_compute_source_indexEfiiEEEEvPKT_mmmmmmmmPS3_fff)
        /*0170*/ 	.word	0x00000020


	//----- nvinfo : EIATTR_FRAME_SIZE
	.align		4
.L_89:
        /*0174*/ 	.byte	0x04, 0x11
        /*0176*/ 	.short	(.L_91 - .L_90)
	.align		4
.L_90:
        /*0178*/ 	.word	index@($__internal_41_$__cuda_sm20_rem_u64)
        /*017c*/ 	.word	0x00000000


	//----- nvinfo : EIATTR_FRAME_SIZE
	.align		4
.L_91:
        /*0180*/ 	.byte	0x04, 0x11
        /*0182*/ 	.short	(.L_93 - .L_92)
	.align		4
.L_92:
        /*0184*/ 	.word	index@($__internal_40_$__cuda_sm20_div_u64)
        /*0188*/ 	.word	0x00000000


	//----- nvinfo : EIATTR_FRAME_SIZE
	.align		4
.L_93:
        /*018c*/ 	.byte	0x04, 0x11
        /*018e*/ 	.short	(.L_95 - .L_94)
	.align		4
.L_94:
        /*0190*/ 	.word	index@($__internal_39_$__cuda_sm20_div_s64)
        /*0194*/ 	.word	0x00000000


	//----- nvinfo : EIATTR_FRAME_SIZE
	.align		4
.L_95:
        /*0198*/ 	.byte	0x04, 0x11
        /*019a*/ 	.short	(.L_97 - .L_96)
	.align		4
.L_96:
        /*019c*/ 	.word	index@(_ZN2at6native53_GLOBAL__N__069e5665_20_UpSampleNearest3d_cu_ab8a35b428upsample_nearest3d_out_frameIfXadL_ZNS0_43nearest_neighbor_exact_compute_source_indexEfiiEEEEvPKT_mmmmmmmmPS3_fff)
        /*01a0*/ 	.word	0x00000000


	//----- nvinfo : EIATTR_REGCOUNT
	.align		4
.L_97:
        /*01a4*/ 	.byte	0x04, 0x2f
        /*01a6*/ 	.short	(.L_99 - .L_98)
	.align		4
.L_98:
        /*01a8*/ 	.word	index@(_ZN2at6native53_GLOBAL__N__069e5665_20_UpSampleNearest3d_cu_ab8a35b428upsample_nearest3d_out_frameIN3c104HalfEXadL_ZNS0_43nearest_neighbor_exact_compute_source_indexEfiiEEEEvPKT_mmmmmmmmPS5_fff)
        /*01ac*/ 	.word	0x00000020


	//----- nvinfo : EIATTR_FRAME_SIZE
	.align		4
.L_99:
        /*01b0*/ 	.byte	0x04, 0x11
        /*01b2*/ 	.short	(.L_101 - .L_100)
	.align		4
.L_100:
        /*01b4*/ 	.word	index@($__internal_38_$__cuda_sm20_rem_u64)
        /*01b8*/ 	.word	0x00000000


	//----- nvinfo : EIATTR_FRAME_SIZE
	.align		4
.L_101:
        /*01bc*/ 	.byte	0x04, 0x11
        /*01be*/ 	.short	(.L_103 - .L_102)
	.align		4
.L_102:
        /*01c0*/ 	.word	index@($__internal_37_$__cuda_sm20_div_u64)
        /*01c4*/ 	.word	0x00000000


	//----- nvinfo : EIATTR_FRAME_SIZE
	.align		4
.L_103:
        /*01c8*/ 	.byte	0x04, 0x11
        /*01ca*/ 	.short	(.L_105 - .L_104)
	.align		4
.L_104:
        /*01cc*/ 	.word	index@($__internal_36_$__cuda_sm20_div_s64)
        /*01d0*/ 	.word	0x00000000


	//----- nvinfo : EIATTR_FRAME_SIZE
	.align		4
.L_105:
        /*01d4*/ 	.byte	0x04, 0x11
        /*01d6*/ 	.short	(.L_107 - .L_106)
	.align		4
.L_106:
        /*01d8*/ 	.word	index@(_ZN2at6native53_GLOBAL__N__069e5665_20_UpSampleNearest3d_cu_ab8a35b428upsample_nearest3d_out_frameIN3c104HalfEXadL_ZNS0_43nearest_neighbor_exact_compute_source_indexEfiiEEEEvPKT_mmmmmmmmPS5_fff)
        /*01dc*/ 	.word	0x00000000


	//----- nvinfo : EIATTR_REGCOUNT
	.align		4
.L_107:
        /*01e0*/ 	.byte	0x04, 0x2f
        /*01e2*/ 	.short	(.L_109 - .L_108)
	.align		4
.L_108:
        /*01e4*/ 	.word	index@(_ZN2at6native53_GLOBAL__N__069e5665_20_UpSampleNearest3d_cu_ab8a35b428upsample_nearest3d_out_frameIN3c108BFloat16EXadL_ZNS0_43nearest_neighbor_exact_compute_source_indexEfiiEEEEvPKT_mmmmmmmmPS5_fff)
        /*01e8*/ 	.word	0x00000020


	//----- nvinfo : EIATTR_FRAME_SIZE
	.align		4
.L_109:
        /*01ec*/ 	.byte	0x04, 0x11
        /*01ee*/ 	.short	(.L_111 - .L_110)
	.align		4
.L_110:
        /*01f0*/ 	.word	index@($__internal_35_$__cuda_sm20_rem_u64)
        /*01f4*/ 	.word	0x00000000


	//----- nvinfo : EIATTR_FRAME_SIZE
	.align		4
.L_111:
        /*01f8*/ 	.byte	0x04, 0x11
        /*01fa*/ 	.short	(.L_113 - .L_112)
	.align		4
.L_112:
        /*01fc*/ 	.word	index@($__internal_34_$__cuda_sm20_div_u64)
        /*0200*/ 	.word	0x00000000


	//----- nvinfo : EIATTR_FRAME_SIZE
	.align		4
.L_113:
        /*0204*/ 	.byte	0x04, 0x11
        /*0206*/ 	.short	(.L_115 - .L_114)
	.align		4
.L_114:
        /*0208*/ 	.word	index@($__internal_33_$__cuda_sm20_div_s64)
        /*020c*/ 	.word	0x00000000


	//----- nvinfo : EIATTR_FRAME_SIZE
	.align		4
.L_115:
        /*0210*/ 	.byte	0x04, 0x11
        /*0212*/ 	.short	(.L_117 - .L_116)
	.align		4
.L_116:
        /*0214*/ 	.word	index@(_ZN2at6native53_GLOBAL__N__069e5665_20_UpSampleNearest3d_cu_ab8a35b428upsample_nearest3d_out_frameIN3c108BFloat16EXadL_ZNS0_43nearest_neighbor_exact_compute_source_indexEfiiEEEEvPKT_mmmmmmmmPS5_fff)
        /*0218*/ 	.word	0x00000000


	//----- nvinfo : EIATTR_REGCOUNT
	.align		4
.L_117:
        /*021c*/ 	.byte	0x04, 0x2f
        /*021e*/ 	.short	(.L_119 - .L_118)
	.align		4
.L_118:
        /*0220*/ 	.word	index@(_ZN2at6native53_GLOBAL__N__069e5665_20_UpSampleNearest3d_cu_ab8a35b428upsample_nearest3d_out_frameIhXadL_ZNS0_43nearest_neighbor_exact_compute_source_indexEfiiEEEEvPKT_mmmmmmmmPS3_fff)
        /*0224*/ 	.word	0x00000020


	//----- nvinfo : EIATTR_FRAME_SIZE
	.align		4
.L_119:
        /*0228*/ 	.byte	0x04, 0x11
        /*022a*/ 	.short	(.L_121 - .L_120)
	.align		4
.L_120:
        /*022c*/ 	.word	index@($__internal_32_$__cuda_sm20_rem_u64)
        /*0230*/ 	.word	0x00000000


	//----- nvinfo : EIATTR_FRAME_SIZE
	.align		4
.L_121:
        /*0234*/ 	.byte	0x04, 0x11
        /*0236*/ 	.short	(.L_123 - .L_122)
	.align		4
.L_122:
        /*0238*/ 	.word	index@($__internal_31_$__cuda_sm20_div_u64)
        /*023c*/ 	.word	0x00000000


	//----- nvinfo : EIATTR_FRAME_SIZE
	.align		4
.L_123:
        /*0240*/ 	.byte	0x04, 0x11
        /*0242*/ 	.short	(.L_125 - .L_124)
	.align		4
.L_124:
        /*0244*/ 	.word	index@($__internal_30_$__cuda_sm20_div_s64)
        /*0248*/ 	.word	0x00000000


	//----- nvinfo : EIATTR_FRAME_SIZE
	.align		4
.L_125:
        /*024c*/ 	.byte	0x04, 0x11
        /*024e*/ 	.short	(.L_127 - .L_126)
	.align		4
.L_126:
        /*0250*/ 	.word	index@(_ZN2at6native53_GLOBAL__N__069e5665_20_UpSampleNearest3d_cu_ab8a35b428upsample_nearest3d_out_frameIhXadL_ZNS0_43nearest_neighbor_exact_compute_source_indexEfiiEEEEvPKT_mmmmmmmmPS3_fff)
        /*0254*/ 	.word	0x00000000


	//----- nvinfo : EIATTR_REGCOUNT
	.align		4
.L_127:
        /*0258*/ 	.byte	0x04, 0x2f
        /*025a*/ 	.short	(.L_129 - .L_128)
	.align		4
.L_128:
        /*025c*/ 	.word	index@(_ZN2at6native53_GLOBAL__N__069e5665_20_UpSampleNearest3d_cu_ab8a35b437upsample_nearest3d_backward_out_frameIddXadL_ZNS0_40nearest_neighbor_bw_compute_source_indexEfiiEEEEvPKT_mmmmmmmmPS3_fff)
        /*0260*/ 	.word	0x00000040


	//----- nvinfo : EIATTR_FRAME_SIZE
	.align		4
.L_129:
        /*0264*/ 	.byte	0x04, 0x11
        /*0266*/ 	.short	(.L_131 - .L_130)
	.align		4
.L_130:
        /*0268*/ 	.word	index@($__internal_29_$__cuda_sm20_rem_u64)
        /*026c*/ 	.word	0x00000000


	//----- nvinfo : EIATTR_FRAME_SIZE
	.align		4
.L_131:
        /*0270*/ 	.byte	0x04, 0x11
        /*0272*/ 	.short	(.L_133 - .L_132)
	.align		4
.L_132:
        /*0274*/ 	.word	index@($__internal_28_$__cuda_sm20_div_u64)
        /*0278*/ 	.word	0x00000000


	//----- nvinfo : EIATTR_FRAME_SIZE
	.align		4
.L_133:
        /*027c*/ 	.byte	0x04, 0x11
        /*027e*/ 	.short	(.L_135 - .L_134)
	.align		4
.L_134:
        /*0280*/ 	.word	index@($__internal_27_$__cuda_sm20_div_s64)
        /*0284*/ 	.word	0x00000000


	//----- nvinfo : EIATTR_FRAME_SIZE
	.align		4
.L_135:
        /*0288*/ 	.byte	0x04, 0x11
        /*028a*/ 	.short	(.L_137 - .L_136)
	.align		4
.L_136:
        /*028c*/ 	.word	index@(_ZN2at6native53_GLOBAL__N__069e5665_20_UpSampleNearest3d_cu_ab8a35b437upsample_nearest3d_backward_out_frameIddXadL_ZNS0_40nearest_neighbor_bw_compute_source_indexEfiiEEEEvPKT_mmmmmmmmPS3_fff)
        /*0290*/ 	.word	0x00000000


	//----- nvinfo : EIATTR_REGCOUNT
	.align		4
.L_137:
        /*0294*/ 	.byte	0x04, 0x2f
        /*0296*/ 	.short	(.L_139 - .L_138)
	.align		4
.L_138:
        /*0298*/ 	.word	index@(_ZN2at6native53_GLOBAL__N__069e5665_20_UpSampleNearest3d_cu_ab8a35b437upsample_nearest3d_backward_out_frameIffXadL_ZNS0_40nearest_neighbor_bw_compute_source_indexEfiiEEEEvPKT_mmmmmmmmPS3_fff)
        /*029c*/ 	.word	0x00000020


	//----- nvinfo : EIATTR_FRAME_SIZE
	.align		4
.L_139:
        /*02a0*/ 	.byte	0x04, 0x11
        /*02a2*/ 	.short	(.L_141 - .L_140)
	.align		4
.L_140:
        /*02a4*/ 	.word	index@($__internal_26_$__cuda_sm20_rem_u64)
        /*02a8*/ 	.word	0x00000008


	//----- nvinfo : EIATTR_FRAME_SIZE
	.align		4
.L_141:
        /*02ac*/ 	.byte	0x04, 0x11
        /*02ae*/ 	.short	(.L_143 - .L_142)
	.align		4
.L_142:
        /*02b0*/ 	.word	index@($__internal_25_$__cuda_sm20_div_u64)
        /*02b4*/ 	.word	0x00000008


	//----- nvinfo : EIATTR_FRAME_SIZE
	.align		4
.L_143:
        /*02b8*/ 	.byte	0x04, 0x11
        /*02ba*/ 	.short	(.L_145 - .L_144)
	.align		4
.L_144:
        /*02bc*/ 	.word	index@($__internal_24_$__cuda_sm20_div_s64)
        /*02c0*/ 	.word	0x00000008


	//----- nvinfo : EIATTR_FRAME_SIZE
	.align		4
.L_145:
        /*02c4*/ 	.byte	0x04, 0x11
        /*02c6*/ 	.short	(.L_147 - .L_146)
	.align		4
.L_146:
        /*02c8*/ 	.word	index@(_ZN2at6native53_GLOBAL__N__069e5665_20_UpSampleNearest3d_cu_ab8a35b437upsample_nearest3d_backward_out_frameIffXadL_ZNS0_40nearest_neighbor_bw_compute_source_indexEfiiEEEEvPKT_mmmmmmmmPS3_fff)
        /*02cc*/ 	.word	0x00000008


	//----- nvinfo : EIATTR_REGCOUNT
	.align		4
.L_147:
        /*02d0*/ 	.byte	0x04, 0x2f
        /*02d2*/ 	.short	(.L_149 - .L_148)
	.align		4
.L_148:
        /*02d4*/ 	.word	index@(_ZN2at6native53_GLOBAL__N__069e5665_20_UpSampleNearest3d_cu_ab8a35b437upsample_nearest3d_backward_out_frameIN3c104HalfEfXadL_ZNS0_40nearest_neighbor_bw_compute_source_indexEfiiEEEEvPKT_mmmmmmmmPS5_fff)
        /*02d8*/ 	.word	0x00000020


	//----- nvinfo : EIATTR_FRAME_SIZE
	.align		4
.L_149:
        /*02dc*/ 	.byte	0x04, 0x11
        /*02de*/ 	.short	(.L_151 - .L_150)
	.align		4
.L_150:
        /*02e0*/ 	.word	index@($__internal_23_$__cuda_sm20_rem_u64)
        /*02e4*/ 	.word	0x00000008


	//----- nvinfo : EIATTR_FRAME_SIZE
	.align		4
.L_151:
        /*02e8*/ 	.byte	0x04, 0x11
        /*02ea*/ 	.short	(.L_153 - .L_152)
	.align		4
.L_152:
        /*02ec*/ 	.word	index@($__internal_22_$__cuda_sm20_div_u64)
        /*02f0*/ 	.word	0x00000008


	//----- nvinfo : EIATTR_FRAME_SIZE
	.align		4
.L_153:
        /*02f4*/ 	.byte	0x04, 0x11
        /*02f6*/ 	.short	(.L_155 - .L_154)
	.align		4
.L_154:
        /*02f8*/ 	.word	index@($__internal_21_$__cuda_sm20_div_s64)
        /*02fc*/ 	.word	0x00000008


	//----- nvinfo : EIATTR_FRAME_SIZE
	.align		4
.L_155:
        /*0300*/ 	.byte	0x04, 0x11
        /*0302*/ 	.short	(.L_157 - .L_156)
	.align		4
.L_156:
        /*0304*/ 	.word	index@(_ZN2at6native53_GLOBAL__N__069e5665_20_UpSampleNearest3d_cu_ab8a35b437upsample_nearest3d_backward_out_frameIN3c104HalfEfXadL_ZNS0_40nearest_neighbor_bw_compute_source_indexEfiiEEEEvPKT_mmmmmmmmPS5_fff)
        /*0308*/ 	.word	0x00000008


	//----- nvinfo : EIATTR_REGCOUNT
	.align		4
.L_157:
        /*030c*/ 	.byte	0x04, 0x2f
        /*030e*/ 	.short	(.L_159 - .L_158)
	.align		4
.L_158:
        /*0310*/ 	.word	index@(_ZN2at6native53_GLOBAL__N__069e5665_20_UpSampleNearest3d_cu_ab8a35b437upsample_nearest3d_backward_out_frameIN3c108BFloat16EfXadL_ZNS0_40nearest_neighbor_bw_compute_source_indexEfiiEEEEvPKT_mmmmmmmmPS5_fff)
        /*0314*/ 	.word	0x00000020


	//----- nvinfo : EIATTR_FRAME_SIZE
	.align		4
.L_159:
        /*0318*/ 	.byte	0x04, 0x11
        /*031a*/ 	.short	(.L_161 - .L_160)
	.align		4
.L_160:
        /*031c*/ 	.word	index@($__internal_20_$__cuda_sm20_rem_u64)
        /*0320*/ 	.word	0x00000008


	//----- nvinfo : EIATTR_FRAME_SIZE
	.align		4
.L_161:
        /*0324*/ 	.byte	0x04, 0x11
        /*0326*/ 	.short	(.L_163 - .L_162)
	.align		4
.L_162:
        /*0328*/ 	.word	index@($__internal_19_$__cuda_sm20_div_u64)
        /*032c*/ 	.word	0x00000008


	//----- nvinfo : EIATTR_FRAME_SIZE
	.align		4
.L_163:
        /*0330*/ 	.byte	0x04, 0x11
        /*0332*/ 	.short	(.L_165 - .L_164)
	.align		4
.L_164:
        /*0334*/ 	.word	index@($__internal_18_$__cuda_sm20_div_s64)
        /*0338*/ 	.word	0x00000008


	//----- nvinfo : EIATTR_FRAME_SIZE
	.align		4
.L_165:
        /*033c*/ 	.byte	0x04, 0x11
        /*033e*/ 	.short	(.L_167 - .L_166)
	.align		4
.L_166:
        /*0340*/ 	.word	index@(_ZN2at6native53_GLOBAL__N__069e5665_20_UpSampleNearest3d_cu_ab8a35b437upsample_nearest3d_backward_out_frameIN3c108BFloat16EfXadL_ZNS0_40nearest_neighbor_bw_compute_source_indexEfiiEEEEvPKT_mmmmmmmmPS5_fff)
        /*0344*/ 	.word	0x00000008


	//----- nvinfo : EIATTR_REGCOUNT
	.align		4
.L_167:
        /*0348*/ 	.byte	0x04, 0x2f
        /*034a*/ 	.short	(.L_169 - .L_168)
	.align		4
.L_168:
        /*034c*/ 	.word	index@(_ZN2at6native53_GLOBAL__N__069e5665_20_UpSampleNearest3d_cu_ab8a35b437upsample_nearest3d_backward_out_frameIhlXadL_ZNS0_40nearest_neighbor_bw_compute_source_indexEfiiEEEEvPKT_mmmmmmmmPS3_fff)
        /*0350*/ 	.word	0x00000020


	//----- nvinfo : EIATTR_FRAME_SIZE
	.align		4
.L_169:
        /*0354*/ 	.byte	0x04, 0x11
        /*0356*/ 	.short	(.L_171 - .L_170)
	.align		4
.L_170:
        /*0358*/ 	.word	index@($__internal_17_$__cuda_sm20_rem_u64)
        /*035c*/ 	.word	0x00000008


	//----- nvinfo : EIATTR_FRAME_SIZE
	.align		4
.L_171:
        /*0360*/ 	.byte	0x04, 0x11
        /*0362*/ 	.short	(.L_173 - .L_172)
	.align		4
.L_172:
        /*0364*/ 	.word	index@($__internal_16_$__cuda_sm20_div_u64)
        /*0368*/ 	.word	0x00000008


	//----- nvinfo : EIATTR_FRAME_SIZE
	.align		4
.L_173:
        /*036c*/ 	.byte	0x04, 0x11
        /*036e*/ 	.short	(.L_175 - .L_174)
	.align		4
.L_174:
        /*0370*/ 	.word	index@($__internal_15_$__cuda_sm20_div_s64)
        /*0374*/ 	.word	0x00000008


	//----- nvinfo : EIATTR_FRAME_SIZE
	.align		4
.L_175:
        /*0378*/ 	.byte	0x04, 0x11
        /*037a*/ 	.short	(.L_177 - .L_176)
	.align		4
.L_176:
        /*037c*/ 	.word	index@(_ZN2at6native53_GLOBAL__N__069e5665_20_UpSampleNearest3d_cu_ab8a35b437upsample_nearest3d_backward_out_frameIhlXadL_ZNS0_40nearest_neighbor_bw_compute_source_indexEfiiEEEEvPKT_mmmmmmmmPS3_fff)
        /*0380*/ 	.word	0x00000008


	//----- nvinfo : EIATTR_REGCOUNT
	.align		4
.L_177:
        /*0384*/ 	.byte	0x04, 0x2f
        /*0386*/ 	.short	(.L_179 - .L_178)
	.align		4
.L_178:
        /*0388*/ 	.word	index@(_ZN2at6native53_GLOBAL__N__069e5665_20_UpSampleNearest3d_cu_ab8a35b437upsample_nearest3d_backward_out_frameIddXadL_ZNS0_46nearest_neighbor_exact_bw_compute_source_indexEfiiEEEEvPKT_mmmmmmmmPS3_fff)
        /*038c*/ 	.word	0x00000040


	//----- nvinfo : EIATTR_FRAME_SIZE
	.align		4
.L_179:
        /*0390*/ 	.byte	0x04, 0x11
        /*0392*/ 	.short	(.L_181 - .L_180)
	.align		4
.L_180:
        /*0394*/ 	.word	index@($__internal_14_$__cuda_sm20_rem_u64)
        /*0398*/ 	.word	0x00000000


	//----- nvinfo : EIATTR_FRAME_SIZE
	.align		4
.L_181:
        /*039c*/ 	.byte	0x04, 0x11
        /*039e*/ 	.short	(.L_183 - .L_182)
	.align		4
.L_182:
        /*03a0*/ 	.word	index@($__internal_13_$__cuda_sm20_div_u64)
        /*03a4*/ 	.word	0x00000000


	//----- nvinfo : EIATTR_FRAME_SIZE
	.align		4
.L_183:
        /*03a8*/ 	.byte	0x04, 0x11
        /*03aa*/ 	.short	(.L_185 - .L_184)
	.align		4
.L_184:
        /*03ac*/ 	.word	index@($__internal_12_$__cuda_sm20_div_s64)
        /*03b0*/ 	.word	0x00000000


	//----- nvinfo : EIATTR_FRAME_SIZE
	.align		4
.L_185:
        /*03b4*/ 	.byte	0x04, 0x11
        /*03b6*/ 	.short	(.L_187 - .L_186)
	.align		4
.L_186:
        /*03b8*/ 	.word	index@(_ZN2at6native53_GLOBAL__N__069e5665_20_UpSampleNearest3d_cu_ab8a35b437upsample_nearest3d_backward_out_frameIddXadL_ZNS0_46nearest_neighbor_exact_bw_compute_source_indexEfiiEEEEvPKT_mmmmmmmmPS3_fff)
        /*03bc*/ 	.word	0x00000000


	//----- nvinfo : EIATTR_REGCOUNT
	.align		4
.L_187:
        /*03c0*/ 	.byte	0x04, 0x2f
        /*03c2*/ 	.short	(.L_189 - .L_188)
	.align		4
.L_188:
        /*03c4*/ 	.word	index@(_ZN2at6native53_GLOBAL__N__069e5665_20_UpSampleNearest3d_cu_ab8a35b437upsample_nearest3d_backward_out_frameIffXadL_ZNS0_46nearest_neighbor_exact_bw_compute_source_indexEfiiEEEEvPKT_mmmmmmmmPS3_fff)
        /*03c8*/ 	.word	0x00000020


	//----- nvinfo : EIATTR_FRAME_SIZE
	.align		4
.L_189:
        /*03cc*/ 	.byte	0x04, 0x11
        /*03ce*/ 	.short	(.L_191 - .L_190)
	.align		4
.L_190:
        /*03d0*/ 	.word	index@($__internal_11_$__cuda_sm20_rem_u64)
        /*03d4*/ 	.word	0x00000008


	//----- nvinfo : EIATTR_FRAME_SIZE
	.align		4
.L_191:
        /*03d8*/ 	.byte	0x04, 0x11
        /*03da*/ 	.short	(.L_193 - .L_192)
	.align		4
.L_192:
        /*03dc*/ 	.word	index@($__internal_10_$__cuda_sm20_div_u64)
        /*03e0*/ 	.word	0x00000008


	//----- nvinfo : EIATTR_FRAME_SIZE
	.align		4
.L_193:
        /*03e4*/ 	.byte	0x04, 0x11
        /*03e6*/ 	.short	(.L_195 - .L_194)
	.align		4
.L_194:
        /*03e8*/ 	.word	index@($__internal_9_$__cuda_sm20_div_s64)
        /*03ec*/ 	.word	0x00000008


	//----- nvinfo : EIATTR_FRAME_SIZE
	.align		4
.L_195:
        /*03f0*/ 	.byte	0x04, 0x11
        /*03f2*/ 	.short	(.L_197 - .L_196)
	.align		4
.L_196:
        /*03f4*/ 	.word	index@(_ZN2at6native53_GLOBAL__N__069e5665_20_UpSampleNearest3d_cu_ab8a35b437upsample_nearest3d_backward_out_frameIffXadL_ZNS0_46nearest_neighbor_exact_bw_compute_source_indexEfiiEEEEvPKT_mmmmmmmmPS3_fff)
        /*03f8*/ 	.word	0x00000008


	//----- nvinfo : EIATTR_REGCOUNT
	.align		4
.L_197:
        /*03fc*/ 	.byte	0x04, 0x2f
        /*03fe*/ 	.short	(.L_199 - .L_198)
	.align		4
.L_198:
        /*0400*/ 	.word	index@(_ZN2at6native53_GLOBAL__N__069e5665_20_UpSampleNearest3d_cu_ab8a35b437upsample_nearest3d_backward_out_frameIN3c104HalfEfXadL_ZNS0_46nearest_neighbor_exact_bw_compute_source_indexEfiiEEEEvPKT_mmmmmmmmPS5_fff)
        /*0404*/ 	.word	0x00000020


	//----- nvinfo : EIATTR_FRAME_SIZE
	.align		4
.L_199:
        /*0408*/ 	.byte	0x04, 0x11
        /*040a*/ 	.short	(.L_201 - .L_200)
	.align		4
.L_200:
        /*040c*/ 	.word	index@($__internal_8_$__cuda_sm20_rem_u64)
        /*0410*/ 	.word	0x00000008


	//----- nvinfo : EIATTR_FRAME_SIZE
	.align		4
.L_201:
        /*0414*/ 	.byte	0x04, 0x11
        /*0416*/ 	.short	(.L_203 - .L_202)
	.align		4
.L_202:
        /*0418*/ 	.word	index@($__internal_7_$__cuda_sm20_div_u64)
        /*041c*/ 	.word	0x00000008


	//----- nvinfo : EIATTR_FRAME_SIZE
	.align		4
.L_203:
        /*0420*/ 	.byte	0x04, 0x11
        /*0422*/ 	.short	(.L_205 - .L_204)
	.align		4
.L_204:
        /*0424*/ 	.word	index@($__internal_6_$__cuda_sm20_div_s64)
        /*0428*/ 	.word	0x00000008


	//----- nvinfo : EIATTR_FRAME_SIZE
	.align		4
.L_205:
        /*042c*/ 	.byte	0x04, 0x11
        /*042e*/ 	.short	(.L_207 - .L_206)
	.align		4
.L_206:
        /*0430*/ 	.word	index@(_ZN2at6native53_GLOBAL__N__069e5665_20_UpSampleNearest3d_cu_ab8a35b437upsample_nearest3d_backward_out_frameIN3c104HalfEfXadL_ZNS0_46nearest_neighbor_exact_bw_compute_source_indexEfiiEEEEvPKT_mmmmmmmmPS5_fff)
        /*0434*/ 	.word	0x00000008


	//----- nvinfo : EIATTR_REGCOUNT
	.align		4
.L_207:
        /*0438*/ 	.byte	0x04, 0x2f
        /*043a*/ 	.short	(.L_209 - .L_208)
	.align		4
.L_208:
        /*043c*/ 	.word	index@(_ZN2at6native53_GLOBAL__N__069e5665_20_UpSampleNearest3d_cu_ab8a35b437upsample_nearest3d_backward_out_frameIN3c108BFloat16EfXadL_ZNS0_46nearest_neighbor_exact_bw_compute_source_indexEfiiEEEEvPKT_mmmmmmmmPS5_fff)
        /*0440*/ 	.word	0x00000020


	//----- nvinfo : EIATTR_FRAME_SIZE
	.align		4
.L_209:
        /*0444*/ 	.byte	0x04, 0x11
        /*0446*/ 	.short	(.L_211 - .L_210)
	.align		4
.L_210:
        /*0448*/ 	.word	index@($__internal_5_$__cuda_sm20_rem_u64)
        /*044c*/ 	.word	0x00000008


	//----- nvinfo : EIATTR_FRAME_SIZE
	.align		4
.L_211:
        /*0450*/ 	.byte	0x04, 0x11
        /*0452*/ 	.short	(.L_213 - .L_212)
	.align		4
.L_212:
        /*0454*/ 	.word	index@($__internal_4_$__cuda_sm20_div_u64)
        /*0458*/ 	.word	0x00000008


	//----- nvinfo : EIATTR_FRAME_SIZE
	.align		4
.L_213:
        /*045c*/ 	.byte	0x04, 0x11
        /*045e*/ 	.short	(.L_215 - .L_214)
	.align		4
.L_214:
        /*0460*/ 	.word	index@($__internal_3_$__cuda_sm20_div_s64)
        /*0464*/ 	.word	0x00000008


	//----- nvinfo : EIATTR_FRAME_SIZE
	.align		4
.L_215:
        /*0468*/ 	.byte	0x04, 0x11
        /*046a*/ 	.short	(.L_217 - .L_216)
	.align		4
.L_216:
        /*046c*/ 	.word	index@(_ZN2at6native53_GLOBAL__N__069e5665_20_UpSampleNearest3d_cu_ab8a35b437upsample_nearest3d_backward_out_frameIN3c108BFloat16EfXadL_ZNS0_46nearest_neighbor_exact_bw_compute_source_indexEfiiEEEEvPKT_mmmmmmmmPS5_fff)
        /*0470*/ 	.word	0x00000008


	//----- nvinfo : EIATTR_REGCOUNT
	.align		4
.L_217:
        /*0474*/ 	.byte	0x04, 0x2f
        /*0476*/ 	.short	(.L_219 - .L_218)
	.align		4
.L_218:
        /*0478*/ 	.word	index@(_ZN2at6native53_GLOBAL__N__069e5665_20_UpSampleNearest3d_cu_ab8a35b437upsample_nearest3d_backward_out_frameIhlXadL_ZNS0_46nearest_neighbor_exact_bw_compute_source_indexEfiiEEEEvPKT_mmmmmmmmPS3_fff)
        /*047c*/ 	.word	0x00000020


	//----- nvinfo : EIATTR_FRAME_SIZE
	.align		4
.L_219:
        /*0480*/ 	.byte	0x04, 0x11
        /*0482*/ 	.short	(.L_221 - .L_220)
	.align		4
.L_220:
        /*0484*/ 	.word	index@($__internal_2_$__cuda_sm20_rem_u64)
        /*0488*/ 	.word	0x00000008


	//----- nvinfo : EIATTR_FRAME_SIZE
	.align		4
.L_221:
        /*048c*/ 	.byte	0x04, 0x11
        /*048e*/ 	.short	(.L_223 - .L_222)
	.align		4
.L_222:
        /*0490*/ 	.word	index@($__internal_1_$__cuda_sm20_div_u64)
        /*0494*/ 	.word	0x00000008


	//----- nvinfo : EIATTR_FRAME_SIZE
	.align		4
.L_223:
        /*0498*/ 	.byte	0x04, 0x11
        /*049a*/ 	.short	(.L_225 - .L_224)
	.align		4
.L_224:
        /*049c*/ 	.word	index@($__internal_0_$__cuda_sm20_div_s64)
        /*04a0*/ 	.word	0x00000008


	//----- nvinfo : EIATTR_FRAME_SIZE
	.align		4
.L_225:
        /*04a4*/ 	.byte	0x04, 0x11
        /*04a6*/ 	.short	(.L_227 - .L_226)
	.align		4
.L_226:
        /*04a8*/ 	.word	index@(_ZN2at6native53_GLOBAL__N__069e5665_20_UpSampleNearest3d_cu_ab8a35b437upsample_nearest3d_backward_out_frameIhlXadL_ZNS0_46nearest_neighbor_exact_bw_compute_source_indexEfiiEEEEvPKT_mmmmmmmmPS3_fff)
        /*04ac*/ 	.word	0x00000008


	//----- nvinfo : EIATTR_MIN_STACK_SIZE
	.align		4
.L_227:
        /*04b0*/ 	.byte	0x04, 0x12
        /*04b2*/ 	.short	(.L_229 - .L_228)
	.align		4
.L_228:
        /*04b4*/ 	.word	index@(_ZN2at6native53_GLOBAL__N__069e5665_20_UpSampleNearest3d_cu_ab8a35b437upsample_nearest3d_backward_out_frameIhlXadL_ZNS0_46nearest_neighbor_exact_bw_compute_source_indexEfiiEEEEvPKT_mmmmmmmmPS3_fff)
        /*04b8*/ 	.word	0x00000008


	//----- nvinfo : EIATTR_MIN_STACK_SIZE
	.align		4
.L_229:
        /*04bc*/ 	.byte	0x04, 0x12
        /*04be*/ 	.short	(.L_231 - .L_230)
	.align		4
.L_230:
        /*04c0*/ 	.word	index@(_ZN2at6native53_GLOBAL__N__069e5665_20_UpSampleNearest3d_cu_ab8a35b437upsample_nearest3d_backward_out_frameIN3c108BFloat16EfXadL_ZNS0_46nearest_neighbor_exact_bw_compute_source_indexEfiiEEEEvPKT_mmmmmmmmPS5_fff)
        /*04c4*/ 	.word	0x00000008


	//----- nvinfo : EIATTR_MIN_STACK_SIZE
	.align		4
.L_231:
        /*04c8*/ 	.byte	0x04, 0x12
        /*04ca*/ 	.short	(.L_233 - .L_232)
	.align		4
.L_232:
        /*04cc*/ 	.word	index@(_ZN2at6native53_GLOBAL__N__069e5665_20_UpSampleNearest3d_cu_ab8a35b437upsample_nearest3d_backward_out_frameIN3c104HalfEfXadL_ZNS0_46nearest_neighbor_exact_bw_compute_source_indexEfiiEEEEvPKT_mmmmmmmmPS5_fff)
        /*04d0*/ 	.word	0x00000008


	//----- nvinfo : EIATTR_MIN_STACK_SIZE
	.align		4
.L_233:
        /*04d4*/ 	.byte	0x04, 0x12
        /*04d6*/ 	.short	(.L_235 - .L_234)
	.align		4
.L_234:
        /*04d8*/ 	.word	index@(_ZN2at6native53_GLOBAL__N__069e5665_20_UpSampleNearest3d_cu_ab8a35b437upsample_nearest3d_backward_out_frameIffXadL_ZNS0_46nearest_neighbor_exact_bw_compute_source_indexEfiiEEEEvPKT_mmmmmmmmPS3_fff)
        /*04dc*/ 	.word	0x00000008


	//----- nvinfo : EIATTR_MIN_STACK_SIZE
	.align		4
.L_235:
        /*04e0*/ 	.byte	0x04, 0x12
        /*04e2*/ 	.short	(.L_237 - .L_236)
	.align		4
.L_236:
        /*04e4*/ 	.word	index@(_ZN2at6native53_GLOBAL__N__069e5665_20_UpSampleNearest3d_cu_ab8a35b437upsample_nearest3d_backward_out_frameIddXadL_ZNS0_46nearest_neighbor_exact_bw_compute_source_indexEfiiEEEEvPKT_mmmmmmmmPS3_fff)
        /*04e8*/ 	.word	0x00000000


	//----- nvinfo : EIATTR_MIN_STACK_SIZE
	.align		4
.L_237:
        /*04ec*/ 	.byte	0x04, 0x12
        /*04ee*/ 	.short	(.L_239 - .L_238)
	.align		4
.L_238:
        /*04f0*/ 	.word	index@(_ZN2at6native53_GLOBAL__N__069e5665_20_UpSampleNearest3d_cu_ab8a35b437upsample_nearest3d_backward_out_frameIhlXadL_ZNS0_40nearest_neighbor_bw_compute_source_indexEfiiEEEEvPKT_mmmmmmmmPS3_fff)
        /*04f4*/ 	.word	0x00000008


	//----- nvinfo : EIATTR_MIN_STACK_SIZE
	.align		4
.L_239:
        /*04f8*/ 	.byte	0x04, 0x12
        /*04fa*/ 	.short	(.L_241 - .L_240)
	.align		4
.L_240:
        /*04fc*/ 	.word	index@(_ZN2at6native53_GLOBAL__N__069e5665_20_UpSampleNearest3d_cu_ab8a35b437upsample_nearest3d_backward_out_frameIN3c108BFloat16EfXadL_ZNS0_40nearest_neighbor_bw_compute_source_indexEfiiEEEEvPKT_mmmmmmmmPS5_fff)
        /*0500*/ 	.word	0x00000008


	//----- nvinfo : EIATTR_MIN_STACK_SIZE
	.align		4
.L_241:
        /*0504*/ 	.byte	0x04, 0x12
        /*0506*/ 	.short	(.L_243 - .L_242)
	.align		4
.L_242:
        /*0508*/ 	.word	index@(_ZN2at6native53_GLOBAL__N__069e5665_20_UpSampleNearest3d_cu_ab8a35b437upsample_nearest3d_backward_out_frameIN3c104HalfEfXadL_ZNS0_40nearest_neighbor_bw_compute_source_indexEfiiEEEEvPKT_mmmmmmmmPS5_fff)
        /*050c*/ 	.word	0x00000008


	//----- nvinfo : EIATTR_MIN_STACK_SIZE
	.align		4
.L_243:
        /*0510*/ 	.byte	0x04, 0x12
        /*0512*/ 	.short	(.L_245 - .L_244)
	.align		4
.L_244:
        /*0514*/ 	.word	index@(_ZN2at6native53_GLOBAL__N__069e5665_20_UpSampleNearest3d_cu_ab8a35b437upsample_nearest3d_backward_out_frameIffXadL_ZNS0_40nearest_neighbor_bw_compute_source_indexEfiiEEEEvPKT_mmmmmmmmPS3_fff)
        /*0518*/ 	.word	0x00000008


	//----- nvinfo : EIATTR_MIN_STACK_SIZE
	.align		4
.L_245:
        /*051c*/ 	.byte	0x04, 0x12
        /*051e*/ 	.short	(.L_247 - .L_246)
	.align		4
.L_246:
        /*0520*/ 	.word	index@(_ZN2at6native53_GLOBAL__N__069e5665_20_UpSampleNearest3d_cu_ab8a35b437upsample_nearest3d_backward_out_frameIddXadL_ZNS0_40nearest_neighbor_bw_compute_source_indexEfiiEEEEvPKT_mmmmmmmmPS3_fff)
        /*0524*/ 	.word	0x00000000


	//----- nvinfo : EIATTR_MIN_STACK_SIZE
	.align		4
.L_247:
        /*0528*/ 	.byte	0x04, 0x12
        /*052a*/ 	.short	(.L_249 - .L_248)
	.align		4
.L_248:
        /*052c*/ 	.word	index@(_ZN2at6native53_GLOBAL__N__069e5665_20_UpSampleNearest3d_cu_ab8a35b428upsample_nearest3d_out_frameIhXadL_ZNS0_43nearest_neighbor_exact_compute_source_indexEfiiEEEEvPKT_mmmmmmmmPS3_fff)
        /*0530*/ 	.word	0x00000000


	//----- nvinfo : EIATTR_MIN_STACK_SIZE
	.align		4
.L_249:
        /*0534*/ 	.byte	0x04, 0x12
        /*0536*/ 	.short	(.L_251 - .L_250)
	.align		4
.L_250:
        /*0538*/ 	.word	index@(_ZN2at6native53_GLOBAL__N__069e5665_20_UpSampleNearest3d_cu_ab8a35b428upsample_nearest3d_out_frameIN3c108BFloat16EXadL_ZNS0_43nearest_neighbor_exact_compute_source_indexEfiiEEEEvPKT_mmmmmmmmPS5_fff)
        /*053c*/ 	.word	0x00000000


	//----- nvinfo : EIATTR_MIN_STACK_SIZE
	.align		4
.L_251:
        /*0540*/ 	.byte	0x04, 0x12
        /*0542*/ 	.short	(.L_253 - .L_252)
	.align		4
.L_252:
        /*0544*/ 	.word	index@(_ZN2at6native53_GLOBAL__N__069e5665_20_UpSampleNearest3d_cu_ab8a35b428upsample_nearest3d_out_frameIN3c104HalfEXadL_ZNS0_43nearest_neighbor_exact_compute_source_indexEfiiEEEEvPKT_mmmmmmmmPS5_fff)
        /*0548*/ 	.word	0x00000000


	//----- nvinfo : EIATTR_MIN_STACK_SIZE
	.align		4
.L_253:
        /*054c*/ 	.byte	0x04, 0x12
        /*054e*/ 	.short	(.L_255 - .L_254)
	.align		4
.L_254:
        /*0550*/ 	.word	index@(_ZN2at6native53_GLOBAL__N__069e5665_20_UpSampleNearest3d_cu_ab8a35b428upsample_nearest3d_out_frameIfXadL_ZNS0_43nearest_neighbor_exact_compute_source_indexEfiiEEEEvPKT_mmmmmmmmPS3_fff)
        /*0554*/ 	.word	0x00000000


	//----- nvinfo : EIATTR_MIN_STACK_SIZE
	.align		4
.L_255:
        /*0558*/ 	.byte	0x04, 0x12
        /*055a*/ 	.short	(.L_257 - .L_256)
	.align		4
.L_256:
        /*055c*/ 	.word	index@(_ZN2at6native53_GLOBAL__N__069e5665_20_UpSampleNearest3d_cu_ab8a35b428upsample_nearest3d_out_frameIdXadL_ZNS0_43nearest_neighbor_exact_compute_source_indexEfiiEEEEvPKT_mmmmmmmmPS3_fff)
        /*0560*/ 	.word	0x00000000


	//----- nvinfo : EIATTR_MIN_STACK_SIZE
	.align		4
.L_257:
        /*0564*/ 	.byte	0x04, 0x12
        /*0566*/ 	.short	(.L_259 - .L_258)
	.align		4
.L_258:
        /*0568*/ 	.word	index@(_ZN2at6native53_GLOBAL__N__069e5665_20_UpSampleNearest3d_cu_ab8a35b428upsample_nearest3d_out_frameIhXadL_ZNS0_37nearest_neighbor_compute_source_indexEfiiEEEEvPKT_mmmmmmmmPS3_fff)
        /*056c*/ 	.word	0x00000000


	//----- nvinfo : EIATTR_MIN_STACK_SIZE
	.align		4
.L_259:
        /*0570*/ 	.byte	0x04, 0x12
        /*0572*/ 	.short	(.L_261 - .L_260)
	.align		4
.L_260:
        /*0574*/ 	.word	index@(_ZN2at6native53_GLOBAL__N__069e5665_20_UpSampleNearest3d_cu_ab8a35b428upsample_nearest3d_out_frameIN3c108BFloat16EXadL_ZNS0_37nearest_neighbor_compute_source_indexEfiiEEEEvPKT_mmmmmmmmPS5_fff)
        /*0578*/ 	.word	0x00000000


	//----- nvinfo : EIATTR_MIN_STACK_SIZE
	.align		4
.L_261:
        /*057c*/ 	.byte	0x04, 0x12
        /*057e*/ 	.short	(.L_263 - .L_262)
	.align		4
.L_262:
        /*0580*/ 	.word	index@(_ZN2at6native53_GLOBAL__N__069e5665_20_UpSampleNearest3d_cu_ab8a35b428upsample_nearest3d_out_frameIN3c104HalfEXadL_ZNS0_37nearest_neighbor_compute_source_indexEfiiEEEEvPKT_mmmmmmmmPS5_fff)
        /*0584*/ 	.word	0x00000000


	//----- nvinfo : EIATTR_MIN_STACK_SIZE
	.align		4
.L_263:
        /*0588*/ 	.byte	0x04, 0x12
        /*058a*/ 	.short	(.L_265 - .L_264)
	.align		4
.L_264:
        /*058c*/ 	.word	index@(_ZN2at6native53_GLOBAL__N__069e5665_20_UpSampleNearest3d_cu_ab8a35b428upsample_nearest3d_out_frameIfXadL_ZNS0_37nearest_neighbor_compute_source_indexEfiiEEEEvPKT_mmmmmmmmPS3_fff)
        /*0590*/ 	.word	0x00000000


	//----- nvinfo : EIATTR_MIN_STACK_SIZE
	.align		4
.L_265:
        /*0594*/ 	.byte	0x04, 0x12
        /*0596*/ 	.short	(.L_267 - .L_266)
	.align		4
.L_266:
        /*0598*/ 	.word	index@(_ZN2at6native53_GLOBAL__N__069e5665_20_UpSampleNearest3d_cu_ab8a35b428upsample_nearest3d_out_frameIdXadL_ZNS0_37nearest_neighbor_compute_source_indexEfiiEEEEvPKT_mmmmmmmmPS3_fff)
        /*059c*/ 	.word	0x00000000
.L_267:


//--------------------- .nv.compat                --------------------------
	.section	.nv.compat,"",@"SHT_CUDA_COMPAT_INFO"
	.align	4
        /*0000*/ 	.byte	0x02, 0x09, 0x01, 0x00, 0x02, 0x02, 0x01, 0x00, 0x02, 0x05, 0x05, 0x00, 0x03, 0x07, 0x01, 0x01
        /*0010*/ 	.byte	0x02, 0x03, 0x00, 0x00, 0x02, 0x06, 0x01, 0x00, 0x04, 0x0b, 0x08, 0x00, 0x00, 0x00, 0x00, 0x00
        /*0020*/ 	.byte	0x00, 0x00, 0x00, 0x00


//--------------------- .nv.info._ZN2at6native53_GLOBAL__N__069e5665_20_UpSampleNearest3d_cu_ab8a35b437upsample_nearest3d_backward_out_frameIhlXadL_ZNS0_46nearest_neighbor_exact_bw_compute_source_indexEfiiEEEEvPKT_mmmmmmmmPS3_fff --------------------------
	.section	.nv.info._ZN2at6native53_GLOBAL__N__069e5665_20_UpSampleNearest3d_cu_ab8a35b437upsample_nearest3d_backward_out_frameIhlXadL_ZNS0_46nearest_neighbor_exact_bw_compute_source_indexEfiiEEEEvPKT_mmmmmmmmPS3_fff,"",@"SHT_CUDA_INFO"
	.sectionflags	@""
	.align	4


	//----- nvinfo : EIATTR_CUDA_API_VERSION
	.align		4
        /*0000*/ 	.byte	0x04, 0x37
        /*0002*/ 	.short	(.L_269 - .L_268)
.L_268:
        /*0004*/ 	.word	0x00000082


	//----- nvinfo : EIATTR_KPARAM_INFO
	.align		4
.L_269:
        /*0008*/ 	.byte	0x04, 0x17
        /*000a*/ 	.short	(.L_271 - .L_270)
.L_270:
        /*000c*/ 	.word	0x00000000
        /*0010*/ 	.short	0x000c
        /*0012*/ 	.short	0x0058
        /*0014*/ 	.byte	0x00, 0xf0, 0x11, 0x00


	//----- nvinfo : EIATTR_KPARAM_INFO
	.align		4
.L_271:
        /*0018*/ 	.byte	0x04, 0x17
        /*001a*/ 	.short	(.L_273 - .L_272)
.L_272:
        /*001c*/ 	.word	0x00000000
        /*0020*/ 	.short	0x000b
        /*0022*/ 	.short	0x0054
        /*0024*/ 	.byte	0x00, 0xf0, 0x11, 0x00


	//----- nvinfo : EIATTR_KPARAM_INFO
	.align		4
.L_273:
        /*0028*/ 	.byte	0x04, 0x17
        /*002a*/ 	.short	(.L_275 - .L_274)
.L_274:
        /*002c*/ 	.word	0x00000000
        /*0030*/ 	.short	0x000a
        /*0032*/ 	.short	0x0050
        /*0034*/ 	.byte	0x00, 0xf0, 0x11, 0x00


	//----- nvinfo : EIATTR_KPARAM_INFO
	.align		4
.L_275:
        /*0038*/ 	.byte	0x04, 0x17
        /*003a*/ 	.short	(.L_277 - .L_276)
.L_276:
        /*003c*/ 	.word	0x00000000
        /*0040*/ 	.short	0x0009
        /*0042*/ 	.short	0x0048
        /*0044*/ 	.byte	0x00, 0xf0, 0x21, 0x00


	//----- nvinfo : EIATTR_KPARAM_INFO
	.align		4
.L_277:
        /*0048*/ 	.byte	0x04, 0x17
        /*004a*/ 	.short	(.L_279 - .L_278)
.L_278:
        /*004c*/ 	.word	0x00000000
        /*0050*/ 	.short	0x0008
        /*0052*/ 	.short	0x0040
        /*0054*/ 	.byte	0x00, 0xf0, 0x21, 0x00


	//----- nvinfo : EIATTR_KPARAM_INFO
	.align		4
.L_279:
        /*0058*/ 	.byte	0x04, 0x17
        /*005a*/ 	.short	(.L_281 - .L_280)
.L_280:
        /*005c*/ 	.word	0x00000000
        /*0060*/ 	.short	0x0007
        /*0062*/ 	.short	0x0038
        /*0064*/ 	.byte	0x00, 0xf0, 0x21, 0x00


	//----- nvinfo : EIATTR_KPARAM_INFO
	.align		4
.L_281:
        /*0068*/ 	.byte	0x04, 0x17
        /*006a*/ 	.short	(.L_283 - .L_282)
.L_282:
        /*006c*/ 	.word	0x00000000
        /*0070*/ 	.short	0x0006
        /*0072*/ 	.short	0x0030
        /*0074*/ 	.byte	0x00, 0xf0, 0x21, 0x00


	//----- nvinfo : EIATTR_KPARAM_INFO
	.align		4
.L_283:
        /*0078*/ 	.byte	0x04, 0x17
        /*007a*/ 	.short	(.L_285 - .L_284)
.L_284:
        /*007c*/ 	.word	0x00000000
        /*0080*/ 	.short	0x0005
        /*0082*/ 	.short	0x0028
        /*0084*/ 	.byte	0x00, 0xf0, 0x21, 0x00


	//----- nvinfo : EIATTR_KPARAM_INFO
	.align		4
.L_285:
        /*0088*/ 	.byte	0x04, 0x17
        /*008a*/ 	.short	(.L_287 - .L_286)
.L_286:
        /*008c*/ 	.word	0x00000000
        /*0090*/ 	.short	0x0004
        /*0092*/ 	.short	0x0020
        /*0094*/ 	.byte	0x00, 0xf0, 0x21, 0x00


	//----- nvinfo : EIATTR_KPARAM_INFO
	.align		4
.L_287:
        /*0098*/ 	.byte	0x04, 0x17
        /*009a*/ 	.short	(.L_289 - .L_288)
.L_288:
        /*009c*/ 	.word	0x00000000
        /*00a0*/ 	.short	0x0003
        /*00a2*/ 	.short	0x0018
        /*00a4*/ 	.byte	0x00, 0xf0, 0x21, 0x00


	//----- nvinfo : EIATTR_KPARAM_INFO
	.align		4
.L_289:
        /*00a8*/ 	.byte	0x04, 0x17
        /*00aa*/ 	.short	(.L_291 - .L_290)
.L_290:
        /*00ac*/ 	.word	0x00000000
        /*00b0*/ 	.short	0x0002
        /*00b2*/ 	.short	0x0010
        /*00b4*/ 	.byte	0x00, 0xf0, 0x21, 0x00


	//----- nvinfo : EIATTR_KPARAM_INFO
	.align		4
.L_291:
        /*00b8*/ 	.byte	0x04, 0x17
        /*00ba*/ 	.short	(.L_293 - .L_292)
.L_292:
        /*00bc*/ 	.word	0x00000000
        /*00c0*/ 	.short	0x0001
        /*00c2*/ 	.short	0x0008
        /*00c4*/ 	.byte	0x00, 0xf0, 0x21, 0x00


	//----- nvinfo : EIATTR_KPARAM_INFO
	.align		4
.L_293:
        /*00c8*/ 	.byte	0x04, 0x17
        /*00ca*/ 	.short	(.L_295 - .L_294)
.L_294:
        /*00cc*/ 	.word	0x00000000
        /*00d0*/ 	.short	0x0000
        /*00d2*/ 	.short	0x0000
        /*00d4*/ 	.byte	0x00, 0xf0, 0x21, 0x00


	//----- nvinfo : EIATTR_SPARSE_MMA_MASK
	.align		4
.L_295:
        /*00d8*/ 	.byte	0x03, 0x50
        /*00da*/ 	.short	0x0000


	//----- nvinfo : EIATTR_MAXREG_COUNT
	.align		4
        /*00dc*/ 	.byte	0x03, 0x1b
        /*00de*/ 	.short	0x0040


	//----- nvinfo : EIATTR_ANNOTATIONS
	.align		4
        /*00e0*/ 	.byte	0x04, 0x55
        /*00e2*/ 	.short	(.L_297 - .L_296)


	//   ....[0]....
.L_296:
        /*00e4*/ 	.word	0x00000001
        /*00e8*/ 	.byte	0xf0, 0x0c, 0x00, 0x00, 0x01, 0x00, 0x00, 0x00, 0x60, 0x13, 0x00, 0x00


	//----- nvinfo : EIATTR_MERCURY_ISA_VERSION
	.align		4
.L_297:
        /*00f4*/ 	.byte	0x03, 0x5f
        /*00f6*/ 	.short	0x0101


	//----- nvinfo : EIATTR_EXIT_INSTR_OFFSETS
	.align		4
        /*00f8*/ 	.byte	0x04, 0x1c
        /*00fa*/ 	.short	(.L_299 - .L_298)


	//   ....[0]....
.L_298:
        /*00fc*/ 	.word	0x00000190


	//   ....[1]....
        /*0100*/ 	.word	0x00001290


	//   ....[2]....
        /*0104*/ 	.word	0x00002040


	//----- nvinfo : EIATTR_MAX_THREADS
	.align		4
.L_299:
        /*0108*/ 	.byte	0x04, 0x05
        /*010a*/ 	.short	(.L_301 - .L_300)
.L_300:
        /*010c*/ 	.word	0x00000400
        /*0110*/ 	.word	0x00000001
        /*0114*/ 	.word	0x00000001


	//----- nvinfo : EIATTR_CRS_STACK_SIZE
	.align		4
.L_301:
        /*0118*/ 	.byte	0x04, 0x1e
        /*011a*/ 	.short	(.L_303 - .L_302)
.L_302:
        /*011c*/ 	.word	0x00000000


	//----- nvinfo : EIATTR_CBANK_PARAM_SIZE
	.align		4
.L_303:
        /*0120*/ 	.byte	0x03, 0x19
        /*0122*/ 	.short	0x005c


	//----- nvinfo : EIATTR_PARAM_CBANK
	.align		4
        /*0124*/ 	.byte	0x04, 0x0a
        /*0126*/ 	.short	(.L_305 - .L_304)
	.align		4
.L_304:
        /*0128*/ 	.word	index@(.nv.constant0._ZN2at6native53_GLOBAL__N__069e5665_20_UpSampleNearest3d_cu_ab8a35b437upsample_nearest3d_backward_out_frameIhlXadL_ZNS0_46nearest_neighbor_exact_bw_compute_source_indexEfiiEEEEvPKT_mmmmmmmmPS3_fff)
        /*012c*/ 	.short	0x0210
        /*012e*/ 	.short	0x005c


	//----- nvinfo : EIATTR_SW_WAR
	.align		4
.L_305:
        /*0130*/ 	.byte	0x04, 0x36
        /*0132*/ 	.short	(.L_307 - .L_306)
.L_306:
        /*0134*/ 	.word	0x00000008
.L_307:


//--------------------- .nv.info._ZN2at6native53_GLOBAL__N__069e5665_20_UpSampleNearest3d_cu_ab8a35b437upsample_nearest3d_backward_out_frameIN3c108BFloat16EfXadL_ZNS0_46nearest_neighbor_exact_bw_compute_source_indexEfiiEEEEvPKT_mmmmmmmmPS5_fff --------------------------
	.section	.nv.info._ZN2at6native53_GLOBAL__N__069e5665_20_UpSampleNearest3d_cu_ab8a35b437upsample_nearest3d_backward_out_frameIN3c108BFloat16EfXadL_ZNS0_46nearest_neighbor_exact_bw_compute_source_indexEfiiEEEEvPKT_mmmmmmmmPS5_fff,"",@"SHT_CUDA_INFO"
	.sectionflags	@""
	.align	4


	//----- nvinfo : EIATTR_CUDA_API_VERSION
	.align		4
        /*0000*/ 	.byte	0x04, 0x37
        /*0002*/ 	.short	(.L_309 - .L_308)
.L_308:
        /*0004*/ 	.word	0x00000082


	//----- nvinfo : EIATTR_KPARAM_INFO
	.align		4
.L_309:
        /*0008*/ 	.byte	0x04, 0x17
        /*000a*/ 	.short	(.L_311 - .L_310)
.L_310:
        /*000c*/ 	.word	0x00000000
        /*0010*/ 	.short	0x000c
        /*0012*/ 	.short	0x0058
        /*0014*/ 	.byte	0x00, 0xf0, 0x11, 0x00


	//----- nvinfo : EIATTR_KPARAM_INFO
	.align		4
.L_311:
        /*0018*/ 	.byte	0x04, 0x17
        /*001a*/ 	.short	(.L_313 - .L_312)
.L_312:
        /*001c*/ 	.word	0x00000000
        /*0020*/ 	.short	0x000b
        /*0022*/ 	.short	0x0054
        /*0024*/ 	.byte	0x00, 0xf0, 0x11, 0x00


	//----- nvinfo : EIATTR_KPARAM_INFO
	.align		4
.L_313:
        /*0028*/ 	.byte	0x04, 0x17
        /*002a*/ 	.short	(.L_315 - .L_314)
.L_314:
        /*002c*/ 	.word	0x00000000
        /*0030*/ 	.short	0x000a
        /*0032*/ 	.short	0x0050
        /*0034*/ 	.byte	0x00, 0xf0, 0x11, 0x00


	//----- nvinfo : EIATTR_KPARAM_INFO
	.align		4
.L_315:
        /*0038*/ 	.byte	0x04, 0x17
        /*003a*/ 	.short	(.L_317 - .L_316)
.L_316:
        /*003c*/ 	.word	0x00000000
        /*0040*/ 	.short	0x0009
        /*0042*/ 	.short	0x0048
        /*0044*/ 	.byte	0x00, 0xf0, 0x21, 0x00


	//----- nvinfo : EIATTR_KPARAM_INFO
	.align		4
.L_317:
        /*0048*/ 	.byte	0x04, 0x17
        /*004a*/ 	.short	(.L_319 - .L_318)
.L_318:
        /*004c*/ 	.word	0x00000000
        /*0050*/ 	.short	0x0008
        /*0052*/ 	.short	0x0040
        /*0054*/ 	.byte	0x00, 0xf0, 0x21, 0x00


	//----- nvinfo : EIATTR_KPARAM_INFO
	.align		4
.L_319:
        /*0058*/ 	.byte	0x04, 0x17
        /*005a*/ 	.short	(.L_321 - .L_320)
.L_320:
        /*005c*/ 	.word	0x00000000
        /*0060*/ 	.short	0x0007
        /*0062*/ 	.short	0x0038
        /*0064*/ 	.byte	0x00, 0xf0, 0x21, 0x00


	//----- nvinfo : EIATTR_KPARAM_INFO
	.align		4
.L_321:
        /*0068*/ 	.byte	0x04, 0x17
        /*006a*/ 	.short	(.L_323 - .L_322)
.L_322:
        /*006c*/ 	.word	0x00000000
        /*0070*/ 	.short	0x0006
        /*0072*/ 	.short	0x0030
        /*0074*/ 	.byte	0x00, 0xf0, 0x21, 0x00


	//----- nvinfo : EIATTR_KPARAM_INFO
	.align		4
.L_323:
        /*0078*/ 	.byte	0x04, 0x17
        /*007a*/ 	.short	(.L_325 - .L_324)
.L_324:
        /*007c*/ 	.word	0x00000000
        /*0080*/ 	.short	0x0005
        /*0082*/ 	.short	0x0028
        /*0084*/ 	.byte	0x00, 0xf0, 0x21, 0x00


	//----- nvinfo : EIATTR_KPARAM_INFO
	.align		4
.L_325:
        /*0088*/ 	.byte	0x04, 0x17
        /*008a*/ 	.short	(.L_327 - .L_326)
.L_326:
        /*008c*/ 	.word	0x00000000
        /*0090*/ 	.short	0x0004
        /*0092*/ 	.short	0x0020
        /*0094*/ 	.byte	0x00, 0xf0, 0x21, 0x00


	//----- nvinfo : EIATTR_KPARAM_INFO
	.align		4
.L_327:
        /*0098*/ 	.byte	0x04, 0x17
        /*009a*/ 	.short	(.L_329 - .L_328)
.L_328:
        /*009c*/ 	.word	0x00000000
        /*00a0*/ 	.short	0x0003
        /*00a2*/ 	.short	0x0018
        /*00a4*/ 	.byte	0x00, 0xf0, 0x21, 0x00


	//----- nvinfo : EIATTR_KPARAM_INFO
	.align		4
.L_329:
        /*00a8*/ 	.byte	0x04, 0x17
        /*00aa*/ 	.short	(.L_331 - .L_330)
.L_330:
        /*00ac*/ 	.word	0x00000000
        /*00b0*/ 	.short	0x0002
        /*00b2*/ 	.short	0x0010
        /*00b4*/ 	.byte	0x00, 0xf0, 0x21, 0x00


	//----- nvinfo : EIATTR_KPARAM_INFO
	.align		4
.L_331:
        /*00b8*/ 	.byte	0x04, 0x17
        /*00ba*/ 	.short	(.L_333 - .L_332)
.L_332:
        /*00bc*/ 	.word	0x00000000
        /*00c0*/ 	.short	0x0001
        /*00c2*/ 	.short	0x0008
        /*00c4*/ 	.byte	0x00, 0xf0, 0x21, 0x00


	//----- nvinfo : EIATTR_KPARAM_INFO
	.align		4
.L_333:
        /*00c8*/ 	.byte	0x04, 0x17
        /*00ca*/ 	.short	(.L_335 - .L_334)
.L_334:
        /*00cc*/ 	.word	0x00000000
        /*00d0*/ 	.short	0x0000
        /*00d2*/ 	.short	0x0000
        /*00d4*/ 	.byte	0x00, 0xf0, 0x21, 0x00


	//----- nvinfo : EIATTR_SPARSE_MMA_MASK
	.align		4
.L_335:
        /*00d8*/ 	.byte	0x03, 0x50
        /*00da*/ 	.short	0x0000


	//----- nvinfo : EIATTR_MAXREG_COUNT
	.align		4
        /*00dc*/ 	.byte	0x03, 0x1b
        /*00de*/ 	.short	0x0040


	//----- nvinfo : EIATTR_ANNOTATIONS
	.align		4
        /*00e0*/ 	.byte	0x04, 0x55
        /*00e2*/ 	.short	(.L_337 - .L_336)


	//   ....[0]....
.L_336:
        /*00e4*/ 	.word	0x00000001
        /*00e8*/ 	.byte	0xf0, 0x0c, 0x00, 0x00, 0x01, 0x00, 0x00, 0x00, 0x60, 0x13, 0x00, 0x00


	//----- nvinfo : EIATTR_MERCURY_ISA_VERSION
	.align		4
.L_337:
        /*00f4*/ 	.byte	0x03, 0x5f
        /*00f6*/ 	.short	0x0101


	//----- nvinfo : EIATTR_EXIT_INSTR_OFFSETS
	.align		4
        /*00f8*/ 	.byte	0x04, 0x1c
        /*00fa*/ 	.short	(.L_339 - .L_338)


	//   ....[0]....
.L_338:
        /*00fc*/ 	.word	0x00000190


	//   ....[1]....
        /*0100*/ 	.word	0x00001290


	//   ....[2]....
        /*0104*/ 	.word	0x000023a0


	//----- nvinfo : EIATTR_MAX_THREADS
	.align		4
.L_339:
        /*0108*/ 	.byte	0x04, 0x05
        /*010a*/ 	.short	(.L_341 - .L_340)
.L_340:
        /*010c*/ 	.word	0x00000400
        /*0110*/ 	.word	0x00000001
        /*0114*/ 	.word	0x00000001


	//----- nvinfo : EIATTR_CRS_STACK_SIZE
	.align		4
.L_341:
        /*0118*/ 	.byte	0x04, 0x1e
        /*011a*/ 	.short	(.L_343 - .L_342)
.L_342:
        /*011c*/ 	.word	0x00000000


	//----- nvinfo : EIATTR_CBANK_PARAM_SIZE
	.align		4
.L_343:
        /*0120*/ 	.byte	0x03, 0x19
        /*0122*/ 	.short	0x005c


	//----- nvinfo : EIATTR_PARAM_CBANK
	.align		4
        /*0124*/ 	.byte	0x04, 0x0a
        /*0126*/ 	.short	(.L_345 - .L_344)
	.align		4
.L_344:
        /*0128*/ 	.word	index@(.nv.constant0._ZN2at6native53_GLOBAL__N__069e5665_20_UpSampleNearest3d_cu_ab8a35b437upsample_nearest3d_backward_out_frameIN3c108BFloat16EfXadL_ZNS0_46nearest_neighbor_exact_bw_compute_source_indexEfiiEEEEvPKT_mmmmmmmmPS5_fff)
        /*012c*/ 	.short	0x0210
        /*012e*/ 	.short	0x005c


	//----- nvinfo : EIATTR_SW_WAR
	.align		4
.L_345:
        /*0130*/ 	.byte	0x04, 0x36
        /*0132*/ 	.short	(.L_347 - .L_346)
.L_346:
        /*0134*/ 	.word	0x00000008
.L_347:


//--------------------- .nv.info._ZN2at6native53_GLOBAL__N__069e5665_20_UpSampleNearest3d_cu_ab8a35b437upsample_nearest3d_backward_out_frameIN3c104HalfEfXadL_ZNS0_46nearest_neighbor_exact_bw_compute_source_indexEfiiEEEEvPKT_mmmmmmmmPS5_fff --------------------------
	.section	.nv.info._ZN2at6native53_GLOBAL__N__069e5665_20_UpSampleNearest3d_cu_ab8a35b437upsample_nearest3d_backward_out_frameIN3c104HalfEfXadL_ZNS0_46nearest_neighbor_exact_bw_compute_source_indexEfiiEEEEvPKT_mmmmmmmmPS5_fff,"",@"SHT_CUDA_INFO"
	.sectionflags	@""
	.align	4


	//----- nvinfo : EIATTR_CUDA_API_VERSION
	.align		4
        /*0000*/ 	.byte	0x04, 0x37
        /*0002*/ 	.short	(.L_349 - .L_348)
.L_348:
        /*0004*/ 	.word	0x00000082


	//----- nvinfo : EIATTR_KPARAM_INFO
	.align		4
.L_349:
        /*0008*/ 	.byte	0x04, 0x17
        /*000a*/ 	.short	(.L_351 - .L_350)
.L_350:
        /*000c*/ 	.word	0x00000000
        /*0010*/ 	.short	0x000c
        /*0012*/ 	.short	0x0058
        /*0014*/ 	.byte	0x00, 0xf0, 0x11, 0x00


	//----- nvinfo : EIATTR_KPARAM_INFO
	.align		4
.L_351:
        /*0018*/ 	.byte	0x04, 0x17
        /*001a*/ 	.short	(.L_353 - .L_352)
.L_352:
        /*001c*/ 	.word	0x00000000
        /*0020*/ 	.short	0x000b
        /*0022*/ 	.short	0x0054
        /*0024*/ 	.byte	0x00, 0xf0, 0x11, 0x00


	//----- nvinfo : EIATTR_KPARAM_INFO
	.align		4
.L_353:
        /*0028*/ 	.byte	0x04, 0x17
        /*002a*/ 	.short	(.L_355 - .L_354)
.L_354:
        /*002c*/ 	.word	0x00000000
        /*0030*/ 	.short	0x000a
        /*0032*/ 	.short	0x0050
        /*0034*/ 	.byte	0x00, 0xf0, 0x11, 0x00


	//----- nvinfo : EIATTR_KPARAM_INFO
	.align		4
.L_355:
        /*0038*/ 	.byte	0x04, 0x17
        /*003a*/ 	.short	(.L_357 - .L_356)
.L_356:
        /*003c*/ 	.word	0x00000000
        /*0040*/ 	.short	0x0009
        /*0042*/ 	.short	0x0048
        /*0044*/ 	.byte	0x00, 0xf0, 0x21, 0x00


	//----- nvinfo : EIATTR_KPARAM_INFO
	.align		4
.L_357:
        /*0048*/ 	.byte	0x04, 0x17
        /*004a*/ 	.short	(.L_359 - .L_358)
.L_358:
        /*004c*/ 	.word	0x00000000
        /*0050*/ 	.short	0x0008
        /*0052*/ 	.short	0x0040
        /*0054*/ 	.byte	0x00, 0xf0, 0x21, 0x00


	//----- nvinfo : EIATTR_KPARAM_INFO
	.align		4
.L_359:
        /*0058*/ 	.byte	0x04, 0x17
        /*005a*/ 	.short	(.L_361 - .L_360)
.L_360:
        /*005c*/ 	.word	0x00000000
        /*0060*/ 	.short	0x0007
        /*0062*/ 	.short	0x0038
        /*0064*/ 	.byte	0x00, 0xf0, 0x21, 0x00


	//----- nvinfo : EIATTR_KPARAM_INFO
	.align		4
.L_361:
        /*0068*/ 	.byte	0x04, 0x17
        /*006a*/ 	.short	(.L_363 - .L_362)
.L_362:
        /*006c*/ 	.word	0x00000000
        /*0070*/ 	.short	0x0006
        /*0072*/ 	.short	0x0030
        /*0074*/ 	.byte	0x00, 0xf0, 0x21, 0x00


	//----- nvinfo : EIATTR_KPARAM_INFO
	.align		4
.L_363:
        /*0078*/ 	.byte	0x04, 0x17
        /*007a*/ 	.short	(.L_365 - .L_364)
.L_364:
        /*007c*/ 	.word	0x00000000
        /*0080*/ 	.short	0x0005
        /*0082*/ 	.short	0x0028
        /*0084*/ 	.byte	0x00, 0xf0, 0x21, 0x00


	//----- nvinfo : EIATTR_KPARAM_INFO
	.align		4
.L_365:
        /*0088*/ 	.byte	0x04, 0x17
        /*008a*/ 	.short	(.L_367 - .L_366)
.L_366:
        /*008c*/ 	.word	0x00000000
        /*0090*/ 	.short	0x0004
        /*0092*/ 	.short	0x0020
        /*0094*/ 	.byte	0x00, 0xf0, 0x21, 0x00


	//----- nvinfo : EIATTR_KPARAM_INFO
	.align		4
.L_367:
        /*0098*/ 	.byte	0x04, 0x17
        /*009a*/ 	.short	(.L_369 - .L_368)
.L_368:
        /*009c*/ 	.word	0x00000000
        /*00a0*/ 	.short	0x0003
        /*00a2*/ 	.short	0x0018
        /*00a4*/ 	.byte	0x00, 0xf0, 0x21, 0x00


	//----- nvinfo : EIATTR_KPARAM_INFO
	.align		4
.L_369:
        /*00a8*/ 	.byte	0x04, 0x17
        /*00aa*/ 	.short	(.L_371 - .L_370)
.L_370:
        /*00ac*/ 	.word	0x00000000
        /*00b0*/ 	.short	0x0002
        /*00b2*/ 	.short	0x0010
        /*00b4*/ 	.byte	0x00, 0xf0, 0x21, 0x00


	//----- nvinfo : EIATTR_KPARAM_INFO
	.align		4
.L_371:
        /*00b8*/ 	.byte	0x04, 0x17
        /*00ba*/ 	.short	(.L_373 - .L_372)
.L_372:
        /*00bc*/ 	.word	0x00000000
        /*00c0*/ 	.short	0x0001
        /*00c2*/ 	.short	0x0008
        /*00c4*/ 	.byte	0x00, 0xf0, 0x21, 0x00


	//----- nvinfo : EIATTR_KPARAM_INFO
	.align		4
.L_373:
        /*00c8*/ 	.byte	0x04, 0x17
        /*00ca*/ 	.short	(.L_375 - .L_374)
.L_374:
        /*00cc*/ 	.word	0x00000000
        /*00d0*/ 	.short	0x0000
        /*00d2*/ 	.short	0x0000
        /*00d4*/ 	.byte	0x00, 0xf0, 0x21, 0x00


	//----- nvinfo : EIATTR_SPARSE_MMA_MASK
	.align		4
.L_375:
        /*00d8*/ 	.byte	0x03, 0x50
        /*00da*/ 	.short	0x0000


	//----- nvinfo : EIATTR_MAXREG_COUNT
	.align		4
        /*00dc*/ 	.byte	0x03, 0x1b
        /*00de*/ 	.short	0x0040


	//----- nvinfo : EIATTR_ANNOTATIONS
	.align		4
        /*00e0*/ 	.byte	0x04, 0x55
        /*00e2*/ 	.short	(.L_377 - .L_376)


	//   ....[0]....
.L_376:
        /*00e4*/ 	.word	0x00000001
        /*00e8*/ 	.byte	0xf0, 0x0c, 0x00, 0x00, 0x01, 0x00, 0x00, 0x00, 0x60, 0x13, 0x00, 0x00


	//----- nvinfo : EIATTR_MERCURY_ISA_VERSION
	.align		4
.L_377:
        /*00f4*/ 	.byte	0x03, 0x5f
        /*00f6*/ 	.short	0x0101


	//----- nvinfo : EIATTR_EXIT_INSTR_OFFSETS
	.align		4
        /*00f8*/ 	.byte	0x04, 0x1c
        /*00fa*/ 	.short	(.L_379 - .L_378)


	//   ....[0]....
.L_378:
        /*00fc*/ 	.word	0x00000190


	//   ....[1]....
        /*0100*/ 	.word	0x00001290


	//   ....[2]....
        /*0104*/ 	.word	0x000023a0


	//----- nvinfo : EIATTR_MAX_THREADS
	.align		4
.L_379:
        /*0108*/ 	.byte	0x04, 0x05
        /*010a*/ 	.short	(.L_381 - .L_380)
.L_380:
        /*010c*/ 	.word	0x00000400
        /*0110*/ 	.word	0x00000001
        /*0114*/ 	.word	0x00000001


	//----- nvinfo : EIATTR_CRS_STACK_SIZE
	.align		4
.L_381:
        /*0118*/ 	.byte	0x04, 0x1e
        /*011a*/ 	.short	(.L_383 - .L_382)
.L_382:
        /*011c*/ 	.word	0x00000000


	//----- nvinfo : EIATTR_CBANK_PARAM_SIZE
	.align		4
.L_383:
        /*0120*/ 	.byte	0x03, 0x19
        /*0122*/ 	.short	0x005c


	//----- nvinfo : EIATTR_PARAM_CBANK
	.align		4
        /*0124*/ 	.byte	0x04, 0x0a
        /*0126*/ 	.short	(.L_385 - .L_384)
	.align		4
.L_384:
        /*0128*/ 	.word	index@(.nv.constant0._ZN2at6native53_GLOBAL__N__069e5665_20_UpSampleNearest3d_cu_ab8a35b437upsample_nearest3d_backward_out_frameIN3c104HalfEfXadL_ZNS0_46nearest_neighbor_exact_bw_compute_source_indexEfiiEEEEvPKT_mmmmmmmmPS5_fff)
        /*012c*/ 	.short	0x0210
        /*012e*/ 	.short	0x005c


	//----- nvinfo : EIATTR_SW_WAR
	.align		4
.L_385:
        /*0130*/ 	.byte	0x04, 0x36
        /*0132*/ 	.short	(.L_387 - .L_386)
.L_386:
        /*0134*/ 	.word	0x00000008
.L_387:


//--------------------- .nv.info._ZN2at6native53_GLOBAL__N__069e5665_20_UpSampleNearest3d_cu_ab8a35b437upsample_nearest3d_backward_out_frameIffXadL_ZNS0_46nearest_neighbor_exact_bw_compute_source_indexEfiiEEEEvPKT_mmmmmmmmPS3_fff --------------------------
	.section	.nv.info._ZN2at6native53_GLOBAL__N__069e5665_20_UpSampleNearest3d_cu_ab8a35b437upsample_nearest3d_backward_out_frameIffXadL_ZNS0_46nearest_neighbor_exact_bw_compute_source_indexEfiiEEEEvPKT_mmmmmmmmPS3_fff,"",@"SHT_CUDA_INFO"
	.sectionflags	@""
	.align	4


	//----- nvinfo : EIATTR_CUDA_API_VERSION
	.align		4
        /*0000*/ 	.byte	0x04, 0x37
        /*0002*/ 	.short	(.L_389 - .L_388)
.L_388:
        /*0004*/ 	.word	0x00000082


	//----- nvinfo : EIATTR_KPARAM_INFO
	.align		4
.L_389:
        /*0008*/ 	.byte	0x04, 0x17
        /*000a*/ 	.short	(.L_391 - .L_390)
.L_390:
        /*000c*/ 	.word	0x00000000
        /*0010*/ 	.short	0x000c
        /*0012*/ 	.short	0x0058
        /*0014*/ 	.byte	0x00, 0xf0, 0x11, 0x00


	//----- nvinfo : EIATTR_KPARAM_INFO
	.align		4
.L_391:
        /*0018*/ 	.byte	0x04, 0x17
        /*001a*/ 	.short	(.L_393 - .L_392)
.L_392:
        /*001c*/ 	.word	0x00000000
        /*0020*/ 	.short	0x000b
        /*0022*/ 	.short	0x0054
        /*0024*/ 	.byte	0x00, 0xf0, 0x11, 0x00


	//----- nvinfo : EIATTR_KPARAM_INFO
	.align		4
.L_393:
        /*0028*/ 	.byte	0x04, 0x17
        /*002a*/ 	.short	(.L_395 - .L_394)
.L_394:
        /*002c*/ 	.word	0x00000000
        /*0030*/ 	.short	0x000a
        /*0032*/ 	.short	0x0050
        /*0034*/ 	.byte	0x00, 0xf0, 0x11, 0x00


	//----- nvinfo : EIATTR_KPARAM_INFO
	.align		4
.L_395:
        /*0038*/ 	.byte	0x04, 0x17
        /*003a*/ 	.short	(.L_397 - .L_396)
.L_396:
        /*003c*/ 	.word	0x00000000
        /*0040*/ 	.short	0x0009
        /*0042*/ 	.short	0x0048
        /*0044*/ 	.byte	0x00, 0xf0, 0x21, 0x00


	//----- nvinfo : EIATTR_KPARAM_INFO
	.align		4
.L_397:
        /*0048*/ 	.byte	0x04, 0x17
        /*004a*/ 	.short	(.L_399 - .L_398)
.L_398:
        /*004c*/ 	.word	0x00000000
        /*0050*/ 	.short	0x0008
        /*0052*/ 	.short	0x0040
        /*0054*/ 	.byte	0x00, 0xf0, 0x21, 0x00


	//----- nvinfo : EIATTR_KPARAM_INFO
	.align		4
.L_399:
        /*0058*/ 	.byte	0x04, 0x17
        /*005a*/ 	.short	(.L_401 - .L_400)
.L_400:
        /*005c*/ 	.word	0x00000000
        /*0060*/ 	.short	0x0007
        /*0062*/ 	.short	0x0038
        /*0064*/ 	.byte	0x00, 0xf0, 0x21, 0x00


	//----- nvinfo : EIATTR_KPARAM_INFO
	.align		4
.L_401:
        /*0068*/ 	.byte	0x04, 0x17
        /*006a*/ 	.short	(.L_403 - .L_402)
.L_402:
        /*006c*/ 	.word	0x00000000
        /*0070*/ 	.short	0x0006
        /*0072*/ 	.short	0x0030
        /*0074*/ 	.byte	0x00, 0xf0, 0x21, 0x00


	//----- nvinfo : EIATTR_KPARAM_INFO
	.align		4
.L_403:
        /*0078*/ 	.byte	0x04, 0x17
        /*007a*/ 	.short	(.L_405 - .L_404)
.L_404:
        /*007c*/ 	.word	0x00000000
        /*0080*/ 	.short	0x0005
        /*0082*/ 	.short	0x0028
        /*0084*/ 	.byte	0x00, 0xf0, 0x21, 0x00


	//----- nvinfo : EIATTR_KPARAM_INFO
	.align		4
.L_405:
        /*0088*/ 	.byte	0x04, 0x17
        /*008a*/ 	.short	(.L_407 - .L_406)
.L_406:
        /*008c*/ 	.word	0x00000000
        /*0090*/ 	.short	0x0004
        /*0092*/ 	.short	0x0020
        /*0094*/ 	.byte	0x00, 0xf0, 0x21, 0x00


	//----- nvinfo : EIATTR_KPARAM_INFO
	.align		4
.L_407:
        /*0098*/ 	.byte	0x04, 0x17
        /*009a*/ 	.short	(.L_409 - .L_408)
.L_408:
        /*009c*/ 	.word	0x00000000
        /*00a0*/ 	.short	0x0003
        /*00a2*/ 	.short	0x0018
        /*00a4*/ 	.byte	0x00, 0xf0, 0x21, 0x00


	//----- nvinfo : EIATTR_KPARAM_INFO
	.align		4
.L_409:
        /*00a8*/ 	.byte	0x04, 0x17
        /*00aa*/ 	.short	(.L_411 - .L_410)
.L_410:
        /*00ac*/ 	.word	0x00000000
        /*00b0*/ 	.short	0x0002
        /*00b2*/ 	.short	0x0010
        /*00b4*/ 	.byte	0x00, 0xf0, 0x21, 0x00


	//----- nvinfo : EIATTR_KPARAM_INFO
	.align		4
.L_411:
        /*00b8*/ 	.byte	0x04, 0x17
        /*00ba*/ 	.short	(.L_413 - .L_412)
.L_412:
        /*00bc*/ 	.word	0x00000000
        /*00c0*/ 	.short	0x0001
        /*00c2*/ 	.short	0x0008
        /*00c4*/ 	.byte	0x00, 0xf0, 0x21, 0x00


	//----- nvinfo : EIATTR_KPARAM_INFO
	.align		4
.L_413:
        /*00c8*/ 	.byte	0x04, 0x17
        /*00ca*/ 	.short	(.L_415 - .L_414)
.L_414:
        /*00cc*/ 	.word	0x00000000
        /*00d0*/ 	.short	0x0000
        /*00d2*/ 	.short	0x0000
        /*00d4*/ 	.byte	0x00, 0xf0, 0x21, 0x00


	//----- nvinfo : EIATTR_SPARSE_MMA_MASK
	.align		4
.L_415:
        /*00d8*/ 	.byte	0x03, 0x50
        /*00da*/ 	.short	0x0000


	//----- nvinfo : EIATTR_MAXREG_COUNT
	.align		4
        /*00dc*/ 	.byte	0x03, 0x1b
        /*00de*/ 	.short	0x0040


	//----- nvinfo : EIATTR_ANNOTATIONS
	.align		4
        /*00e0*/ 	.byte	0x04, 0x55
        /*00e2*/ 	.short	(.L_417 - .L_416)


	//   ....[0]....
.L_416:
        /*00e4*/ 	.word	0x00000001
        /*00e8*/ 	.byte	0xf0, 0x0c, 0x00, 0x00, 0x01, 0x00, 0x00, 0x00, 0x60, 0x13, 0x00, 0x00


	//----- nvinfo : EIATTR_MERCURY_ISA_VERSION
	.align		4
.L_417:
        /*00f4*/ 	.byte	0x03, 0x5f
        /*00f6*/ 	.short	0x0101


	//----- nvinfo : EIATTR_EXIT_INSTR_OFFSETS
	.align		4
        /*00f8*/ 	.byte	0x04, 0x1c
        /*00fa*/ 	.short	(.L_419 - .L_418)


	//   ....[0]....
.L_418:
        /*00fc*/ 	.word	0x00000190


	//   ....[1]....
        /*0100*/ 	.word	0x00001290


	//   ....[2]....
        /*0104*/ 	.word	0x000021a0


	//----- nvinfo : EIATTR_MAX_THREADS
	.align		4
.L_419:
        /*0108*/ 	.byte	0x04, 0x05
        /*010a*/ 	.short	(.L_421 - .L_420)
.L_420:
        /*010c*/ 	.word	0x00000400
        /*0110*/ 	.word	0x00000001
        /*0114*/ 	.word	0x00000001


	//----- nvinfo : EIATTR_CRS_STACK_SIZE
	.align		4
.L_421:
        /*0118*/ 	.byte	0x04, 0x1e
        /*011a*/ 	.short	(.L_423 - .L_422)
.L_422:
        /*011c*/ 	.word	0x00000000


	//----- nvinfo : EIATTR_CBANK_PARAM_SIZE
	.align		4
.L_423:
        /*0120*/ 	.byte	0x03, 0x19
        /*0122*/ 	.short	0x005c


	//----- nvinfo : EIATTR_PARAM_CBANK
	.align		4
        /*0124*/ 	.byte	0x04, 0x0a
        /*0126*/ 	.short	(.L_425 - .L_424)
	.align		4
.L_424:
        /*0128*/ 	.word	index@(.nv.constant0._ZN2at6native53_GLOBAL__N__069e5665_20_UpSampleNearest3d_cu_ab8a35b437upsample_nearest3d_backward_out_frameIffXadL_ZNS0_46nearest_neighbor_exact_bw_compute_source_indexEfiiEEEEvPKT_mmmmmmmmPS3_fff)
        /*012c*/ 	.short	0x0210
        /*012e*/ 	.short	0x005c


	//----- nvinfo : EIATTR_SW_WAR
	.align		4
.L_425:
        /*0130*/ 	.byte	0x04, 0x36
        /*0132*/ 	.short	(.L_427 - .L_426)
.L_426:
        /*0134*/ 	.word	0x00000008
.L_427:


//--------------------- .nv.info._ZN2at6native53_GLOBAL__N__069e5665_20_UpSampleNearest3d_cu_ab8a35b437upsample_nearest3d_backward_out_frameIddXadL_ZNS0_46nearest_neighbor_exact_bw_compute_source_indexEfiiEEEEvPKT_mmmmmmmmPS3_fff --------------------------
	.section	.nv.info._ZN2at6native53_GLOBAL__N__069e5665_20_UpSampleNearest3d_cu_ab8a35b437upsample_nearest3d_backward_out_frameIddXadL_ZNS0_46nearest_neighbor_exact_bw_compute_source_indexEfiiEEEEvPKT_mmmmmmmmPS3_fff,"",@"SHT_CUDA_INFO"
	.sectionflags	@""
	.align	4


	//----- nvinfo : EIATTR_CUDA_API_VERSION
	.align		4
        /*0000*/ 	.byte	0x04, 0x37
        /*0002*/ 	.short	(.L_429 - .L_428)
.L_428:
        /*0004*/ 	.word	0x00000082


	//----- nvinfo : EIATTR_KPARAM_INFO
	.align		4
.L_429:
        /*0008*/ 	.byte	0x04, 0x17
        /*000a*/ 	.short	(.L_431 - .L_430)
.L_430:
        /*000c*/ 	.word	0x00000000
        /*0010*/ 	.short	0x000c
        /*0012*/ 	.short	0x0058
        /*0014*/ 	.byte	0x00, 0xf0, 0x11, 0x00


	//----- nvinfo : EIATTR_KPARAM_INFO
	.align		4
.L_431:
        /*0018*/ 	.byte	0x04, 0x17
        /*001a*/ 	.short	(.L_433 - .L_432)
.L_432:
        /*001c*/ 	.word	0x00000000
        /*0020*/ 	.short	0x000b
        /*0022*/ 	.short	0x0054
        /*0024*/ 	.byte	0x00, 0xf0, 0x11, 0x00


	//----- nvinfo : EIATTR_KPARAM_INFO
	.align		4
.L_433:
        /*0028*/ 	.byte	0x04, 0x17
        /*002a*/ 	.short	(.L_435 - .L_434)
.L_434:
        /*002c*/ 	.word	0x00000000
        /*0030*/ 	.short	0x000a
        /*0032*/ 	.short	0x0050
        /*0034*/ 	.byte	0x00, 0xf0, 0x11, 0x00


	//----- nvinfo : EIATTR_KPARAM_INFO
	.align		4
.L_435:
        /*0038*/ 	.byte	0x04, 0x17
        /*003a*/ 	.short	(.L_437 - .L_436)
.L_436:
        /*003c*/ 	.word	0x00000000
        /*0040*/ 	.short	0x0009
        /*0042*/ 	.short	0x0048
        /*0044*/ 	.byte	0x00, 0xf0, 0x21, 0x00


	//----- nvinfo : EIATTR_KPARAM_INFO
	.align		4
.L_437:
        /*0048*/ 	.byte	0x04, 0x17
        /*004a*/ 	.short	(.L_439 - .L_438)
.L_438:
        /*004c*/ 	.word	0x00000000
        /*0050*/ 	.short	0x0008
        /*0052*/ 	.short	0x0040
        /*0054*/ 	.byte	0x00, 0xf0, 0x21, 0x00


	//----- nvinfo : EIATTR_KPARAM_INFO
	.align		4
.L_439:
        /*0058*/ 	.byte	0x04, 0x17
        /*005a*/ 	.short	(.L_441 - .L_440)
.L_440:
        /*005c*/ 	.word	0x00000000
        /*0060*/ 	.short	0x0007
        /*0062*/ 	.short	0x0038
        /*0064*/ 	.byte	0x00, 0xf0, 0x21, 0x00


	//----- nvinfo : EIATTR_KPARAM_INFO
	.align		4
.L_441:
        /*0068*/ 	.byte	0x04, 0x17
        /*006a*/ 	.short	(.L_443 - .L_442)
.L_442:
        /*006c*/ 	.word	0x00000000
        /*0070*/ 	.short	0x0006
        /*0072*/ 	.short	0x0030
        /*0074*/ 	.byte	0x00, 0xf0, 0x21, 0x00


	//----- nvinfo : EIATTR_KPARAM_INFO
	.align		4
.L_443:
        /*0078*/ 	.byte	0x04, 0x17
        /*007a*/ 	.short	(.L_445 - .L_444)
.L_444:
        /*007c*/ 	.word	0x00000000
        /*0080*/ 	.short	0x0005
        /*0082*/ 	.short	0x0028
        /*0084*/ 	.byte	0x00, 0xf0, 0x21, 0x00


	//----- nvinfo : EIATTR_KPARAM_INFO
	.align		4
.L_445:
        /*0088*/ 	.byte	0x04, 0x17
        /*008a*/ 	.short	(.L_447 - .L_446)
.L_446:
        /*008c*/ 	.word	0x00000000
        /*0090*/ 	.short	0x0004
        /*0092*/ 	.short	0x0020
        /*0094*/ 	.byte	0x00, 0xf0, 0x21, 0x00


	//----- nvinfo : EIATTR_KPARAM_INFO
	.align		4
.L_447:
        /*0098*/ 	.byte	0x04, 0x17
        /*009a*/ 	.short	(.L_449 - .L_448)
.L_448:
        /*009c*/ 	.word	0x00000000
        /*00a0*/ 	.short	0x0003
        /*00a2*/ 	.short	0x0018
        /*00a4*/ 	.byte	0x00, 0xf0, 0x21, 0x00


	//----- nvinfo : EIATTR_KPARAM_INFO
	.align		4
.L_449:
        /*00a8*/ 	.byte	0x04, 0x17
        /*00aa*/ 	.short	(.L_451 - .L_450)
.L_450:
        /*00ac*/ 	.word	0x00000000
        /*00b0*/ 	.short	0x0002
        /*00b2*/ 	.short	0x0010
        /*00b4*/ 	.byte	0x00, 0xf0, 0x21, 0x00


	//----- nvinfo : EIATTR_KPARAM_INFO
	.align		4
.L_451:
        /*00b8*/ 	.byte	0x04, 0x17
        /*00ba*/ 	.short	(.L_453 - .L_452)
.L_452:
        /*00bc*/ 	.word	0x00000000
        /*00c0*/ 	.short	0x0001
        /*00c2*/ 	.short	0x0008
        /*00c4*/ 	.byte	0x00, 0xf0, 0x21, 0x00


	//----- nvinfo : EIATTR_KPARAM_INFO
	.align		4
.L_453:
        /*00c8*/ 	.byte	0x04, 0x17
        /*00ca*/ 	.short	(.L_455 - .L_454)
.L_454:
        /*00cc*/ 	.word	0x00000000
        /*00d0*/ 	.short	0x0000
        /*00d2*/ 	.short	0x0000
        /*00d4*/ 	.byte	0x00, 0xf0, 0x21, 0x00


	//----- nvinfo : EIATTR_SPARSE_MMA_MASK
	.align		4
.L_455:
        /*00d8*/ 	.byte	0x03, 0x50
        /*00da*/ 	.short	0x0000


	//----- nvinfo : EIATTR_MAXREG_COUNT
	.align		4
        /*00dc*/ 	.byte	0x03, 0x1b
        /*00de*/ 	.short	0x0040


	//----- nvinfo : EIATTR_MERCURY_ISA_VERSION
	.align		4
        /*00e0*/ 	.byte	0x03, 0x5f
        /*00e2*/ 	.short	0x0101


	//----- nvinfo : EIATTR_EXIT_INSTR_OFFSETS
	.align		4
        /*00e4*/ 	.byte	0x04, 0x1c
        /*00e6*/ 	.short	(.L_457 - .L_456)


	//   ....[0]....
.L_456:
        /*00e8*/ 	.word	0x00000180


	//   ....[1]....
        /*00ec*/ 	.word	0x00001280


	//   ....[2]....
        /*00f0*/ 	.word	0x000020d0


	//----- nvinfo : EIATTR_MAX_THREADS
	.align		4
.L_457:
        /*00f4*/ 	.byte	0x04, 0x05
        /*00f6*/ 	.short	(.L_459 - .L_458)
.L_458:
        /*00f8*/ 	.word	0x00000400
        /*00fc*/ 	.word	0x00000001
        /*0100*/ 	.word	0x00000001


	//----- nvinfo : EIATTR_CRS_STACK_SIZE
	.align		4
.L_459:
        /*0104*/ 	.byte	0x04, 0x1e
        /*0106*/ 	.short	(.L_461 - .L_460)
.L_460:
        /*0108*/ 	.word	0x00000000


	//----- nvinfo : EIATTR_CBANK_PARAM_SIZE
	.align		4
.L_461:
        /*010c*/ 	.byte	0x03, 0x19
        /*010e*/ 	.short	0x005c


	//----- nvinfo : EIATTR_PARAM_CBANK
	.align		4
        /*0110*/ 	.byte	0x04, 0x0a
        /*0112*/ 	.short	(.L_463 - .L_462)
	.align		4
.L_462:
        /*0114*/ 	.word	index@(.nv.constant0._ZN2at6native53_GLOBAL__N__069e5665_20_UpSampleNearest3d_cu_ab8a35b437upsample_nearest3d_backward_out_frameIddXadL_ZNS0_46nearest_neighbor_exact_bw_compute_source_indexEfiiEEEEvPKT_mmmmmmmmPS3_fff)
        /*0118*/ 	.short	0x0210
        /*011a*/ 	.short	0x005c


	//----- nvinfo : EIATTR_SW_WAR
	.align		4
.L_463:
        /*011c*/ 	.byte	0x04, 0x36
        /*011e*/ 	.short	(.L_465 - .L_464)
.L_464:
        /*0120*/ 	.word	0x00000008
.L_465:


//--------------------- .nv.info._ZN2at6native53_GLOBAL__N__069e5665_20_UpSampleNearest3d_cu_ab8a35b437upsample_nearest3d_backward_out_frameIhlXadL_ZNS0_40nearest_neighbor_bw_compute_source_indexEfiiEEEEvPKT_mmmmmmmmPS3_fff --------------------------
	.section	.nv.info._ZN2at6native53_GLOBAL__N__069e5665_20_UpSampleNearest3d_cu_ab8a35b437upsample_nearest3d_backward_out_frameIhlXadL_ZNS0_40nearest_neighbor_bw_compute_source_indexEfiiEEEEvPKT_mmmmmmmmPS3_fff,"",@"SHT_CUDA_INFO"
	.sectionflags	@""
	.align	4


	//----- nvinfo : EIATTR_CUDA_API_VERSION
	.align		4
        /*0000*/ 	.byte	0x04, 0x37
        /*0002*/ 	.short	(.L_467 - .L_466)
.L_466:
        /*0004*/ 	.word	0x00000082


	//----- nvinfo : EIATTR_KPARAM_INFO
	.align		4
.L_467:
        /*0008*/ 	.byte	0x04, 0x17
        /*000a*/ 	.short	(.L_469 - .L_468)
.L_468:
        /*000c*/ 	.word	0x00000000
        /*0010*/ 	.short	0x000c
        /*0012*/ 	.short	0x0058
        /*0014*/ 	.byte	0x00, 0xf0, 0x11, 0x00


	//----- nvinfo : EIATTR_KPARAM_INFO
	.align		4
.L_469:
        /*0018*/ 	.byte	0x04, 0x17
        /*001a*/ 	.short	(.L_471 - .L_470)
.L_470:
        /*001c*/ 	.word	0x00000000
        /*0020*/ 	.short	0x000b
        /*0022*/ 	.short	0x0054
        /*0024*/ 	.byte	0x00, 0xf0, 0x11, 0x00


	//----- nvinfo : EIATTR_KPARAM_INFO
	.align		4
.L_471:
        /*0028*/ 	.byte	0x04, 0x17
        /*002a*/ 	.short	(.L_473 - .L_472)
.L_472:
        /*002c*/ 	.word	0x00000000
        /*0030*/ 	.short	0x000a
        /*0032*/ 	.short	0x0050
        /*0034*/ 	.byte	0x00, 0xf0, 0x11, 0x00


	//----- nvinfo : EIATTR_KPARAM_INFO
	.align		4
.L_473:
        /*0038*/ 	.byte	0x04, 0x17
        /*003a*/ 	.short	(.L_475 - .L_474)
.L_474:
        /*003c*/ 	.word	0x00000000
        /*0040*/ 	.short	0x0009
        /*0042*/ 	.short	0x0048
        /*0044*/ 	.byte	0x00, 0xf0, 0x21, 0x00


	//----- nvinfo : EIATTR_KPARAM_INFO
	.align		4
.L_475:
        /*0048*/ 	.byte	0x04, 0x17
        /*004a*/ 	.short	(.L_477 - .L_476)
.L_476:
        /*004c*/ 	.word	0x00000000
        /*0050*/ 	.short	0x0008
        /*0052*/ 	.short	0x0040
        /*0054*/ 	.byte	0x00, 0xf0, 0x21, 0x00


	//----- nvinfo : EIATTR_KPARAM_INFO
	.align		4
.L_477:
        /*0058*/ 	.byte	0x04, 0x17
        /*005a*/ 	.short	(.L_479 - .L_478)
.L_478:
        /*005c*/ 	.word	0x00000000
        /*0060*/ 	.short	0x0007
        /*0062*/ 	.short	0x0038
        /*0064*/ 	.byte	0x00, 0xf0, 0x21, 0x00


	//----- nvinfo : EIATTR_KPARAM_INFO
	.align		4
.L_479:
        /*0068*/ 	.byte	0x04, 0x17
        /*006a*/ 	.short	(.L_481 - .L_480)
.L_480:
        /*006c*/ 	.word	0x00000000
        /*0070*/ 	.short	0x0006
        /*0072*/ 	.short	0x0030
        /*0074*/ 	.byte	0x00, 0xf0, 0x21, 0x00


	//----- nvinfo : EIATTR_KPARAM_INFO
	.align		4
.L_481:
        /*0078*/ 	.byte	0x04, 0x17
        /*007a*/ 	.short	(.L_483 - .L_482)
.L_482:
        /*007c*/ 	.word	0x00000000
        /*0080*/ 	.short	0x0005
        /*0082*/ 	.short	0x0028
        /*0084*/ 	.byte	0x00, 0xf0, 0x21, 0x00


	//----- nvinfo : EIATTR_KPARAM_INFO
	.align		4
.L_483:
        /*0088*/ 	.byte	0x04, 0x17
        /*008a*/ 	.short	(.L_485 - .L_484)
.L_484:
        /*008c*/ 	.word	0x00000000
        /*0090*/ 	.short	0x0004
        /*0092*/ 	.short	0x0020
        /*0094*/ 	.byte	0x00, 0xf0, 0x21, 0x00


	//----- nvinfo : EIATTR_KPARAM_INFO
	.align		4
.L_485:
        /*0098*/ 	.byte	0x04, 0x17
        /*009a*/ 	.short	(.L_487 - .L_486)
.L_486:
        /*009c*/ 	.word	0x00000000
        /*00a0*/ 	.short	0x0003
        /*00a2*/ 	.short	0x0018
        /*00a4*/ 	.byte	0x00, 0xf0, 0x21, 0x00


	//----- nvinfo : EIATTR_KPARAM_INFO
	.align		4
.L_487:
        /*00a8*/ 	.byte	0x04, 0x17
        /*00aa*/ 	.short	(.L_489 - .L_488)
.L_488:
        /*00ac*/ 	.word	0x00000000
        /*00b0*/ 	.short	0x0002
        /*00b2*/ 	.short	0x0010
        /*00b4*/ 	.byte	0x00, 0xf0, 0x21, 0x00


	//----- nvinfo : EIATTR_KPARAM_INFO
	.align		4
.L_489:
        /*00b8*/ 	.byte	0x04, 0x17
        /*00ba*/ 	.short	(.L_491 - .L_490)
.L_490:
        /*00bc*/ 	.word	0x00000000
        /*00c0*/ 	.short	0x0001
        /*00c2*/ 	.short	0x0008
        /*00c4*/ 	.byte	0x00, 0xf0, 0x21, 0x00


	//----- nvinfo : EIATTR_KPARAM_INFO
	.align		4
.L_491:
        /*00c8*/ 	.byte	0x04, 0x17
        /*00ca*/ 	.short	(.L_493 - .L_492)
.L_492:
        /*00cc*/ 	.word	0x00000000
        /*00d0*/ 	.short	0x0000
        /*00d2*/ 	.short	0x0000
        /*00d4*/ 	.byte	0x00, 0xf0, 0x21, 0x00


	//----- nvinfo : EIATTR_SPARSE_MMA_MASK
	.align		4
.L_493:
        /*00d8*/ 	.byte	0x03, 0x50
        /*00da*/ 	.short	0x0000


	//----- nvinfo : EIATTR_MAXREG_COUNT
	.align		4
        /*00dc*/ 	.byte	0x03, 0x1b
        /*00de*/ 	.short	0x0040


	//----- nvinfo : EIATTR_ANNOTATIONS
	.align		4
        /*00e0*/ 	.byte	0x04, 0x55
        /*00e2*/ 	.short	(.L_495 - .L_494)


	//   ....[0]....
.L_494:
        /*00e4*/ 	.word	0x00000001
        /*00e8*/ 	.byte	0xf0, 0x0c, 0x00, 0x00, 0x01, 0x00, 0x00, 0x00, 0x60, 0x13, 0x00, 0x00


	//----- nvinfo : EIATTR_MERCURY_ISA_VERSION
	.align		4
.L_495:
        /*00f4*/ 	.byte	0x03, 0x5f
        /*00f6*/ 	.short	0x0101


	//----- nvinfo : EIATTR_EXIT_INSTR_OFFSETS
	.align		4
        /*00f8*/ 	.byte	0x04, 0x1c
        /*00fa*/ 	.short	(.L_497 - .L_496)


	//   ....[0]....
.L_496:
        /*00fc*/ 	.word	0x00000190


	//   ....[1]....
        /*0100*/ 	.word	0x00001290


	//   ....[2]....
        /*0104*/ 	.word	0x00002040


	//----- nvinfo : EIATTR_MAX_THREADS
	.align		4
.L_497:
        /*0108*/ 	.byte	0x04, 0x05
        /*010a*/ 	.short	(.L_499 - .L_498)
.L_498:
        /*010c*/ 	.word	0x00000400
        /*0110*/ 	.word	0x00000001
        /*0114*/ 	.word	0x00000001


	//----- nvinfo : EIATTR_CRS_STACK_SIZE
	.align		4
.L_499:
        /*0118*/ 	.byte	0x04, 0x1e
        /*011a*/ 	.short	(.L_501 - .L_500)
.L_500:
        /*011c*/ 	.word	0x00000000


	//----- nvinfo : EIATTR_CBANK_PARAM_SIZE
	.align		4
.L_501:
        /*0120*/ 	.byte	0x03, 0x19
        /*0122*/ 	.short	0x005c


	//----- nvinfo : EIATTR_PARAM_CBANK
	.align		4
        /*0124*/ 	.byte	0x04, 0x0a
        /*0126*/ 	.short	(.L_503 - .L_502)
	.align		4
.L_502:
        /*0128*/ 	.word	index@(.nv.constant0._ZN2at6native53_GLOBAL__N__069e5665_20_UpSampleNearest3d_cu_ab8a35b437upsample_nearest3d_backward_out_frameIhlXadL_ZNS0_40nearest_neighbor_bw_compute_source_indexEfiiEEEEvPKT_mmmmmmmmPS3_fff)
        /*012c*/ 	.short	0x0210
        /*012e*/ 	.short	0x005c


	//----- nvinfo : EIATTR_SW_WAR
	.align		4
.L_503:
        /*0130*/ 	.byte	0x04, 0x36
        /*0132*/ 	.short	(.L_505 - .L_504)
.L_504:
        /*0134*/ 	.word	0x00000008
.L_505:


//--------------------- .nv.info._ZN2at6native53_GLOBAL__N__069e5665_20_UpSampleNearest3d_cu_ab8a35b437upsample_nearest3d_backward_out_frameIN3c108BFloat16EfXadL_ZNS0_40nearest_neighbor_bw_compute_source_indexEfiiEEEEvPKT_mmmmmmmmPS5_fff --------------------------
	.section	.nv.info._ZN2at6native53_GLOBAL__N__069e5665_20_UpSampleNearest3d_cu_ab8a35b437upsample_nearest3d_backward_out_frameIN3c108BFloat16EfXadL_ZNS0_40nearest_neighbor_bw_compute_source_indexEfiiEEEEvPKT_mmmmmmmmPS5_fff,"",@"SHT_CUDA_INFO"
	.sectionflags	@""
	.align	4


	//----- nvinfo : EIATTR_CUDA_API_VERSION
	.align		4
        /*0000*/ 	.byte	0x04, 0x37
        /*0002*/ 	.short	(.L_507 - .L_506)
.L_506:
        /*0004*/ 	.word	0x00000082


	//----- nvinfo : EIATTR_KPARAM_INFO
	.align		4
.L_507:
        /*0008*/ 	.byte	0x04, 0x17
        /*000a*/ 	.short	(.L_509 - .L_508)
.L_508:
        /*000c*/ 	.word	0x00000000
        /*0010*/ 	.short	0x000c
        /*0012*/ 	.short	0x0058
        /*0014*/ 	.byte	0x00, 0xf0, 0x11, 0x00


	//----- nvinfo : EIATTR_KPARAM_INFO
	.align		4
.L_509:
        /*0018*/ 	.byte	0x04, 0x17
        /*001a*/ 	.short	(.L_511 - .L_510)
.L_510:
        /*001c*/ 	.word	0x00000000
        /*0020*/ 	.short	0x000b
        /*0022*/ 	.short	0x0054
        /*0024*/ 	.byte	0x00, 0xf0, 0x11, 0x00


	//----- nvinfo : EIATTR_KPARAM_INFO
	.align		4
.L_511:
        /*0028*/ 	.byte	0x04, 0x17
        /*002a*/ 	.short	(.L_513 - .L_512)
.L_512:
        /*002c*/ 	.word	0x00000000
        /*0030*/ 	.short	0x000a
        /*0032*/ 	.short	0x0050
        /*0034*/ 	.byte	0x00, 0xf0, 0x11, 0x00


	//----- nvinfo : EIATTR_KPARAM_INFO
	.align		4
.L_513:
        /*0038*/ 	.byte	0x04, 0x17
        /*003a*/ 	.short	(.L_515 - .L_514)
.L_514:
        /*003c*/ 	.word	0x00000000
        /*0040*/ 	.short	0x0009
        /*0042*/ 	.short	0x0048
        /*0044*/ 	.byte	0x00, 0xf0, 0x21, 0x00


	//----- nvinfo : EIATTR_KPARAM_INFO
	.align		4
.L_515:
        /*0048*/ 	.byte	0x04, 0x17
        /*004a*/ 	.short	(.L_517 - .L_516)
.L_516:
        /*004c*/ 	.word	0x00000000
        /*0050*/ 	.short	0x0008
        /*0052*/ 	.short	0x0040
        /*0054*/ 	.byte	0x00, 0xf0, 0x21, 0x00


	//----- nvinfo : EIATTR_KPARAM_INFO
	.align		4
.L_517:
        /*0058*/ 	.byte	0x04, 0x17
        /*005a*/ 	.short	(.L_519 - .L_518)
.L_518:
        /*005c*/ 	.word	0x00000000
        /*0060*/ 	.short	0x0007
        /*0062*/ 	.short	0x0038
        /*0064*/ 	.byte	0x00, 0xf0, 0x21, 0x00


	//----- nvinfo : EIATTR_KPARAM_INFO
	.align		4
.L_519:
        /*0068*/ 	.byte	0x04, 0x17
        /*006a*/ 	.short	(.L_521 - .L_520)
.L_520:
        /*006c*/ 	.word	0x00000000
        /*0070*/ 	.short	0x0006
        /*0072*/ 	.short	0x0030
        /*0074*/ 	.byte	0x00, 0xf0, 0x21, 0x00


	//----- nvinfo : EIATTR_KPARAM_INFO
	.align		4
.L_521:
        /*0078*/ 	.byte	0x04, 0x17
        /*007a*/ 	.short	(.L_523 - .L_522)
.L_522:
        /*007c*/ 	.word	0x00000000
        /*0080*/ 	.short	0x0005
        /*0082*/ 	.short	0x0028
        /*0084*/ 	.byte	0x00, 0xf0, 0x21, 0x00


	//----- nvinfo : EIATTR_KPARAM_INFO
	.align		4
.L_523:
        /*0088*/ 	.byte	0x04, 0x17
        /*008a*/ 	.short	(.L_525 - .L_524)
.L_524:
        /*008c*/ 	.word	0x00000000
        /*0090*/ 	.short	0x0004
        /*0092*/ 	.short	0x0020
        /*0094*/ 	.byte	0x00, 0xf0, 0x21, 0x00


	//----- nvinfo : EIATTR_KPARAM_INFO
	.align		4
.L_525:
        /*0098*/ 	.byte	0x04, 0x17
        /*009a*/ 	.short	(.L_527 - .L_526)
.L_526:
        /*009c*/ 	.word	0x00000000
        /*00a0*/ 	.short	0x0003
        /*00a2*/ 	.short	0x0018
        /*00a4*/ 	.byte	0x00, 0xf0, 0x21, 0x00


	//----- nvinfo : EIATTR_KPARAM_INFO
	.align		4
.L_527:
        /*00a8*/ 	.byte	0x04, 0x17
        /*00aa*/ 	.short	(.L_529 - .L_528)
.L_528:
        /*00ac*/ 	.word	0x00000000
        /*00b0*/ 	.short	0x0002
        /*00b2*/ 	.short	0x0010
        /*00b4*/ 	.byte	0x00, 0xf0, 0x21, 0x00


	//----- nvinfo : EIATTR_KPARAM_INFO
	.align		4
.L_529:
        /*00b8*/ 	.byte	0x04, 0x17
        /*00ba*/ 	.short	(.L_531 - .L_530)
.L_530:
        /*00bc*/ 	.word	0x00000000
        /*00c0*/ 	.short	0x0001
        /*00c2*/ 	.short	0x0008
        /*00c4*/ 	.byte	0x00, 0xf0, 0x21, 0x00


	//----- nvinfo : EIATTR_KPARAM_INFO
	.align		4
.L_531:
        /*00c8*/ 	.byte	0x04, 0x17
        /*00ca*/ 	.short	(.L_533 - .L_532)
.L_532:
        /*00cc*/ 	.word	0x00000000
        /*00d0*/ 	.short	0x0000
        /*00d2*/ 	.short	0x0000
        /*00d4*/ 	.byte	0x00, 0xf0, 0x21, 0x00


	//----- nvinfo : EIATTR_SPARSE_MMA_MASK
	.align		4
.L_533:
        /*00d8*/ 	.byte	0x03, 0x50
        /*00da*/ 	.short	0x0000


	//----- nvinfo : EIATTR_MAXREG_COUNT
	.align		4
        /*00dc*/ 	.byte	0x03, 0x1b
        /*00de*/ 	.short	0x0040


	//----- nvinfo : EIATTR_ANNOTATIONS
	.align		4
        /*00e0*/ 	.byte	0x04, 0x55
        /*00e2*/ 	.short	(.L_535 - .L_534)


	//   ....[0]....
.L_534:
        /*00e4*/ 	.word	0x00000001
        /*00e8*/ 	.byte	0xf0, 0x0c, 0x00, 0x00, 0x01, 0x00, 0x00, 0x00, 0x60, 0x13, 0x00, 0x00


	//----- nvinfo : EIATTR_MERCURY_ISA_VERSION
	.align		4
.L_535:
        /*00f4*/ 	.byte	0x03, 0x5f
        /*00f6*/ 	.short	0x0101


	//----- nvinfo : EIATTR_EXIT_INSTR_OFFSETS
	.align		4
        /*00f8*/ 	.byte	0x04, 0x1c
        /*00fa*/ 	.short	(.L_537 - .L_536)


	//   ....[0]....
.L_536:
        /*00fc*/ 	.word	0x00000190


	//   ....[1]....
        /*0100*/ 	.word	0x00001290


	//   ....[2]....
        /*0104*/ 	.word	0x000023a0


	//----- nvinfo : EIATTR_MAX_THREADS
	.align		4
.L_537:
        /*0108*/ 	.byte	0x04, 0x05
        /*010a*/ 	.short	(.L_539 - .L_538)
.L_538:
        /*010c*/ 	.word	0x00000400
        /*0110*/ 	.word	0x00000001
        /*0114*/ 	.word	0x00000001


	//----- nvinfo : EIATTR_CRS_STACK_SIZE
	.align		4
.L_539:
        /*0118*/ 	.byte	0x04, 0x1e
        /*011a*/ 	.short	(.L_541 - .L_540)
.L_540:
        /*011c*/ 	.word	0x00000000


	//----- nvinfo : EIATTR_CBANK_PARAM_SIZE
	.align		4
.L_541:
        /*0120*/ 	.byte	0x03, 0x19
        /*0122*/ 	.short	0x005c


	//----- nvinfo : EIATTR_PARAM_CBANK
	.align		4
        /*0124*/ 	.byte	0x04, 0x0a
        /*0126*/ 	.short	(.L_543 - .L_542)
	.align		4
.L_542:
        /*0128*/ 	.word	index@(.nv.constant0._ZN2at6native53_GLOBAL__N__069e5665_20_UpSampleNearest3d_cu_ab8a35b437upsample_nearest3d_backward_out_frameIN3c108BFloat16EfXadL_ZNS0_40nearest_neighbor_bw_compute_source_indexEfiiEEEEvPKT_mmmmmmmmPS5_fff)
        /*012c*/ 	.short	0x0210
        /*012e*/ 	.short	0x005c


	//----- nvinfo : EIATTR_SW_WAR
	.align		4
.L_543:
        /*0130*/ 	.byte	0x04, 0x36
        /*0132*/ 	.short	(.L_545 - .L_544)
.L_544:
        /*0134*/ 	.word	0x00000008
.L_545:


//--------------------- .nv.info._ZN2at6native53_GLOBAL__N__069e5665_20_UpSampleNearest3d_cu_ab8a35b437upsample_nearest3d_backward_out_frameIN3c104HalfEfXadL_ZNS0_40nearest_neighbor_bw_compute_source_indexEfiiEEEEvPKT_mmmmmmmmPS5_fff --------------------------
	.section	.nv.info._ZN2at6native53_GLOBAL__N__069e5665_20_UpSampleNearest3d_cu_ab8a35b437upsample_nearest3d_backward_out_frameIN3c104HalfEfXadL_ZNS0_40nearest_neighbor_bw_compute_source_indexEfiiEEEEvPKT_mmmmmmmmPS5_fff,"",@"SHT_CUDA_INFO"
	.sectionflags	@""
	.align	4


	//----- nvinfo : EIATTR_CUDA_API_VERSION
	.align		4
        /*0000*/ 	.byte	0x04, 0x37
        /*0002*/ 	.short	(.L_547 - .L_546)
.L_546:
        /*0004*/ 	.word	0x00000082


	//----- nvinfo : EIATTR_KPARAM_INFO
	.align		4
.L_547:
        /*0008*/ 	.byte	0x04, 0x17
        /*000a*/ 	.short	(.L_549 - .L_548)
.L_548:
        /*000c*/ 	.word	0x00000000
        /*0010*/ 	.short	0x000c
        /*0012*/ 	.short	0x0058
        /*0014*/ 	.byte	0x00, 0xf0, 0x11, 0x00


	//----- nvinfo : EIATTR_KPARAM_INFO
	.align		4
.L_549:
        /*0018*/ 	.byte	0x04, 0x17
        /*001a*/ 	.short	(.L_551 - .L_550)
.L_550:
        /*001c*/ 	.word	0x00000000
        /*0020*/ 	.short	0x000b
        /*0022*/ 	.short	0x0054
        /*0024*/ 	.byte	0x00, 0xf0, 0x11, 0x00


	//----- nvinfo : EIATTR_KPARAM_INFO
	.align		4
.L_551:
        /*0028*/ 	.byte	0x04, 0x17
        /*002a*/ 	.short	(.L_553 - .L_552)
.L_552:
        /*002c*/ 	.word	0x00000000
        /*0030*/ 	.short	0x000a
        /*0032*/ 	.short	0x0050
        /*0034*/ 	.byte	0x00, 0xf0, 0x11, 0x00


	//----- nvinfo : EIATTR_KPARAM_INFO
	.align		4
.L_553:
        /*0038*/ 	.byte	0x04, 0x17
        /*003a*/ 	.short	(.L_555 - .L_554)
.L_554:
        /*003c*/ 	.word	0x00000000
        /*0040*/ 	.short	0x0009
        /*0042*/ 	.short	0x0048
        /*0044*/ 	.byte	0x00, 0xf0, 0x21, 0x00


	//----- nvinfo : EIATTR_KPARAM_INFO
	.align		4
.L_555:
        /*0048*/ 	.byte	0x04, 0x17
        /*004a*/ 	.short	(.L_557 - .L_556)
.L_556:
        /*004c*/ 	.word	0x00000000
        /*0050*/ 	.short	0x0008
        /*0052*/ 	.short	0x0040
        /*0054*/ 	.byte	0x00, 0xf0, 0x21, 0x00


	//----- nvinfo : EIATTR_KPARAM_INFO
	.align		4
.L_557:
        /*0058*/ 	.byte	0x04, 0x17
        /*005a*/ 	.short	(.L_559 - .L_558)
.L_558:
        /*005c*/ 	.word	0x00000000
        /*0060*/ 	.short	0x0007
        /*0062*/ 	.short	0x0038
        /*0064*/ 	.byte	0x00, 0xf0, 0x21, 0x00


	//----- nvinfo : EIATTR_KPARAM_INFO
	.align		4
.L_559:
        /*0068*/ 	.byte	0x04, 0x17
        /*006a*/ 	.short	(.L_561 - .L_560)
.L_560:
        /*006c*/ 	.word	0x00000000
        /*0070*/ 	.short	0x0006
        /*0072*/ 	.short	0x0030
        /*0074*/ 	.byte	0x00, 0xf0, 0x21, 0x00


	//----- nvinfo : EIATTR_KPARAM_INFO
	.align		4
.L_561:
        /*0078*/ 	.byte	0x04, 0x17
        /*007a*/ 	.short	(.L_563 - .L_562)
.L_562:
        /*007c*/ 	.word	0x00000000
        /*0080*/ 	.short	0x0005
        /*0082*/ 	.short	0x0028
        /*0084*/ 	.byte	0x00, 0xf0, 0x21, 0x00


	//----- nvinfo : EIATTR_KPARAM_INFO
	.align		4
.L_563:
        /*0088*/ 	.byte	0x04, 0x17
        /*008a*/ 	.short	(.L_565 - .L_564)
.L_564:
        /*008c*/ 	.word	0x00000000
        /*0090*/ 	.short	0x0004
        /*0092*/ 	.short	0x0020
        /*0094*/ 	.byte	0x00, 0xf0, 0x21, 0x00


	//----- nvinfo : EIATTR_KPARAM_INFO
	.align		4
.L_565:
        /*0098*/ 	.byte	0x04, 0x17
        /*009a*/ 	.short	(.L_567 - .L_566)
.L_566:
        /*009c*/ 	.word	0x00000000
        /*00a0*/ 	.short	0x0003
        /*00a2*/ 	.short	0x0018
        /*00a4*/ 	.byte	0x00, 0xf0, 0x21, 0x00


	//----- nvinfo : EIATTR_KPARAM_INFO
	.align		4
.L_567:
        /*00a8*/ 	.byte	0x04, 0x17
        /*00aa*/ 	.short	(.L_569 - .L_568)
.L_568:
        /*00ac*/ 	.word	0x00000000
        /*00b0*/ 	.short	0x0002
        /*00b2*/ 	.short	0x0010
        /*00b4*/ 	.byte	0x00, 0xf0, 0x21, 0x00


	//----- nvinfo : EIATTR_KPARAM_INFO
	.align		4
.L_569:
        /*00b8*/ 	.byte	0x04, 0x17
        /*00ba*/ 	.short	(.L_571 - .L_570)
.L_570:
        /*00bc*/ 	.word	0x00000000
        /*00c0*/ 	.short	0x0001
        /*00c2*/ 	.short	0x0008
        /*00c4*/ 	.byte	0x00, 0xf0, 0x21, 0x00


	//----- nvinfo : EIATTR_KPARAM_INFO
	.align		4
.L_571:
        /*00c8*/ 	.byte	0x04, 0x17
        /*00ca*/ 	.short	(.L_573 - .L_572)
.L_572:
        /*00cc*/ 	.word	0x00000000
        /*00d0*/ 	.short	0x0000
        /*00d2*/ 	.short	0x0000
        /*00d4*/ 	.byte	0x00, 0xf0, 0x21, 0x00


	//----- nvinfo : EIATTR_SPARSE_MMA_MASK
	.align		4
.L_573:
        /*00d8*/ 	.byte	0x03, 0x50
        /*00da*/ 	.short	0x0000


	//----- nvinfo : EIATTR_MAXREG_COUNT
	.align		4
        /*00dc*/ 	.byte	0x03, 0x1b
        /*00de*/ 	.short	0x0040


	//----- nvinfo : EIATTR_ANNOTATIONS
	.align		4
        /*00e0*/ 	.byte	0x04, 0x55
        /*00e2*/ 	.short	(.L_575 - .L_574)


	//   ....[0]....
.L_574:
        /*00e4*/ 	.word	0x00000001
        /*00e8*/ 	.byte	0xf0, 0x0c, 0x00, 0x00, 0x01, 0x00, 0x00, 0x00, 0x60, 0x13, 0x00, 0x00


	//----- nvinfo : EIATTR_MERCURY_ISA_VERSION
	.align		4
.L_575:
        /*00f4*/ 	.byte	0x03, 0x5f
        /*00f6*/ 	.short	0x0101


	//----- nvinfo : EIATTR_EXIT_INSTR_OFFSETS
	.align		4
        /*00f8*/ 	.byte	0x04, 0x1c
        /*00fa*/ 	.short	(.L_577 - .L_576)


	//   ....[0]....
.L_576:
        /*00fc*/ 	.word	0x00000190


	//   ....[1]....
        /*0100*/ 	.word	0x00001290


	//   ....[2]....
        /*0104*/ 	.word	0x000023a0


	//----- nvinfo : EIATTR_MAX_THREADS
	.align		4
.L_577:
        /*0108*/ 	.byte	0x04, 0x05
        /*010a*/ 	.short	(.L_579 - .L_578)
.L_578:
        /*010c*/ 	.word	0x00000400
        /*0110*/ 	.word	0x00000001
        /*0114*/ 	.word	0x00000001


	//----- nvinfo : EIATTR_CRS_STACK_SIZE
	.align		4
.L_579:
        /*0118*/ 	.byte	0x04, 0x1e
        /*011a*/ 	.short	(.L_581 - .L_580)
.L_580:
        /*011c*/ 	.word	0x00000000


	//----- nvinfo : EIATTR_CBANK_PARAM_SIZE
	.align		4
.L_581:
        /*0120*/ 	.byte	0x03, 0x19
        /*0122*/ 	.short	0x005c


	//----- nvinfo : EIATTR_PARAM_CBANK
	.align		4
        /*0124*/ 	.byte	0x04, 0x0a
        /*0126*/ 	.short	(.L_583 - .L_582)
	.align		4
.L_582:
        /*0128*/ 	.word	index@(.nv.constant0._ZN2at6native53_GLOBAL__N__069e5665_20_UpSampleNearest3d_cu_ab8a35b437upsample_nearest3d_backward_out_frameIN3c104HalfEfXadL_ZNS0_40nearest_neighbor_bw_compute_source_indexEfiiEEEEvPKT_mmmmmmmmPS5_fff)
        /*012c*/ 	.short	0x0210
        /*012e*/ 	.short	0x005c


	//----- nvinfo : EIATTR_SW_WAR
	.align		4
.L_583:
        /*0130*/ 	.byte	0x04, 0x36
        /*0132*/ 	.short	(.L_585 - .L_584)
.L_584:
        /*0134*/ 	.word	0x00000008
.L_585:


//--------------------- .nv.info._ZN2at6native53_GLOBAL__N__069e5665_20_UpSampleNearest3d_cu_ab8a35b437upsample_nearest3d_backward_out_frameIffXadL_ZNS0_40nearest_neighbor_bw_compute_source_indexEfiiEEEEvPKT_mmmmmmmmPS3_fff --------------------------
	.section	.nv.info._ZN2at6native53_GLOBAL__N__069e5665_20_UpSampleNearest3d_cu_ab8a35b437upsample_nearest3d_backward_out_frameIffXadL_ZNS0_40nearest_neighbor_bw_compute_source_indexEfiiEEEEvPKT_mmmmmmmmPS3_fff,"",@"SHT_CUDA_INFO"
	.sectionflags	@""
	.align	4


	//----- nvinfo : EIATTR_CUDA_API_VERSION
	.align		4
        /*0000*/ 	.byte	0x04, 0x37
        /*0002*/ 	.short	(.L_587 - .L_586)
.L_586:
        /*0004*/ 	.word	0x00000082


	//----- nvinfo : EIATTR_KPARAM_INFO
	.align		4
.L_587:
        /*0008*/ 	.byte	0x04, 0x17
        /*000a*/ 	.short	(.L_589 - .L_588)
.L_588:
        /*000c*/ 	.word	0x00000000
        /*0010*/ 	.short	0x000c
        /*0012*/ 	.short	0x0058
        /*0014*/ 	.byte	0x00, 0xf0, 0x11, 0x00


	//----- nvinfo : EIATTR_KPARAM_INFO
	.align		4
.L_589:
        /*0018*/ 	.byte	0x04, 0x17
        /*001a*/ 	.short	(.L_591 - .L_590)
.L_590:
        /*001c*/ 	.word	0x00000000
        /*0020*/ 	.short	0x000b
        /*0022*/ 	.short	0x0054
        /*0024*/ 	.byte	0x00, 0xf0, 0x11, 0x00


	//----- nvinfo : EIATTR_KPARAM_INFO
	.align		4
.L_591:
        /*0028*/ 	.byte	0x04, 0x17
        /*002a*/ 	.short	(.L_593 - .L_592)
.L_592:
        /*002c*/ 	.word	0x00000000
        /*0030*/ 	.short	0x000a
        /*0032*/ 	.short	0x0050
        /*0034*/ 	.byte	0x00, 0xf0, 0x11, 0x00


	//----- nvinfo : EIATTR_KPARAM_INFO
	.align		4
.L_593:
        /*0038*/ 	.byte	0x04, 0x17
        /*003a*/ 	.short	(.L_595 - .L_594)
.L_594:
        /*003c*/ 	.word	0x00000000
        /*0040*/ 	.short	0x0009
        /*0042*/ 	.short	0x0048
        /*0044*/ 	.byte	0x00, 0xf0, 0x21, 0x00


	//----- nvinfo : EIATTR_KPARAM_INFO
	.align		4
.L_595:
        /*0048*/ 	.byte	0x04, 0x17
        /*004a*/ 	.short	(.L_597 - .L_596)
.L_596:
        /*004c*/ 	.word	0x00000000
        /*0050*/ 	.short	0x0008
        /*0052*/ 	.short	0x0040
        /*0054*/ 	.byte	0x00, 0xf0, 0x21, 0x00


	//----- nvinfo : EIATTR_KPARAM_INFO
	.align		4
.L_597:
        /*0058*/ 	.byte	0x04, 0x17
        /*005a*/ 	.short	(.L_599 - .L_598)
.L_598:
        /*005c*/ 	.word	0x00000000
        /*0060*/ 	.short	0x0007
        /*0062*/ 	.short	0x0038
        /*0064*/ 	.byte	0x00, 0xf0, 0x21, 0x00


	//----- nvinfo : EIATTR_KPARAM_INFO
	.align		4
.L_599:
        /*0068*/ 	.byte	0x04, 0x17
        /*006a*/ 	.short	(.L_601 - .L_600)
.L_600:
        /*006c*/ 	.word	0x00000000
        /*0070*/ 	.short	0x0006
        /*0072*/ 	.short	0x0030
        /*0074*/ 	.byte	0x00, 0xf0, 0x21, 0x00


	//----- nvinfo : EIATTR_KPARAM_INFO
	.align		4
.L_601:
        /*0078*/ 	.byte	0x04, 0x17
        /*007a*/ 	.short	(.L_603 - .L_602)
.L_602:
        /*007c*/ 	.word	0x00000000
        /*0080*/ 	.short	0x0005
        /*0082*/ 	.short	0x0028
        /*0084*/ 	.byte	0x00, 0xf0, 0x21, 0x00


	//----- nvinfo : EIATTR_KPARAM_INFO
	.align		4
.L_603:
        /*0088*/ 	.byte	0x04, 0x17
        /*008a*/ 	.short	(.L_605 - .L_604)
.L_604:
        /*008c*/ 	.word	0x00000000
        /*0090*/ 	.short	0x0004
        /*0092*/ 	.short	0x0020
        /*0094*/ 	.byte	0x00, 0xf0, 0x21, 0x00


	//----- nvinfo : EIATTR_KPARAM_INFO
	.align		4
.L_605:
        /*0098*/ 	.byte	0x04, 0x17
        /*009a*/ 	.short	(.L_607 - .L_606)
.L_606:
        /*009c*/ 	.word	0x00000000
        /*00a0*/ 	.short	0x0003
        /*00a2*/ 	.short	0x0018
        /*00a4*/ 	.byte	0x00, 0xf0, 0x21, 0x00


	//----- nvinfo : EIATTR_KPARAM_INFO
	.align		4
.L_607:
        /*00a8*/ 	.byte	0x04, 0x17
        /*00aa*/ 	.short	(.L_609 - .L_608)
.L_608:
        /*00ac*/ 	.word	0x00000000
        /*00b0*/ 	.short	0x0002
        /*00b2*/ 	.short	0x0010
        /*00b4*/ 	.byte	0x00, 0xf0, 0x21, 0x00


	//----- nvinfo : EIATTR_KPARAM_INFO
	.align		4
.L_609:
        /*00b8*/ 	.byte	0x04, 0x17
        /*00ba*/ 	.short	(.L_611 - .L_610)
.L_610:
        /*00bc*/ 	.word	0x00000000
        /*00c0*/ 	.short	0x0001
        /*00c2*/ 	.short	0x0008
        /*00c4*/ 	.byte	0x00, 0xf0, 0x21, 0x00


	//----- nvinfo : EIATTR_KPARAM_INFO
	.align		4
.L_611:
        /*00c8*/ 	.byte	0x04, 0x17
        /*00ca*/ 	.short	(.L_613 - .L_612)
.L_612:
        /*00cc*/ 	.word	0x00000000
        /*00d0*/ 	.short	0x0000
        /*00d2*/ 	.short	0x0000
        /*00d4*/ 	.byte	0x00, 0xf0, 0x21, 0x00


	//----- nvinfo : EIATTR_SPARSE_MMA_MASK
	.align		4
.L_613:
        /*00d8*/ 	.byte	0x03, 0x50
        /*00da*/ 	.short	0x0000


	//----- nvinfo : EIATTR_MAXREG_COUNT
	.align		4
        /*00dc*/ 	.byte	0x03, 0x1b
        /*00de*/ 	.short	0x0040


	//----- nvinfo : EIATTR_ANNOTATIONS
	.align		4
        /*00e0*/ 	.byte	0x04, 0x55
        /*00e2*/ 	.short	(.L_615 - .L_614)


	//   ....[0]....
.L_614:
        /*00e4*/ 	.word	0x00000001
        /*00e8*/ 	.byte	0xf0, 0x0c, 0x00, 0x00, 0x01, 0x00, 0x00, 0x00, 0x60, 0x13, 0x00, 0x00


	//----- nvinfo : EIATTR_MERCURY_ISA_VERSION
	.align		4
.L_615:
        /*00f4*/ 	.byte	0x03, 0x5f
        /*00f6*/ 	.short	0x0101


	//----- nvinfo : EIATTR_EXIT_INSTR_OFFSETS
	.align		4
        /*00f8*/ 	.byte	0x04, 0x1c
        /*00fa*/ 	.short	(.L_617 - .L_616)


	//   ....[0]....
.L_616:
        /*00fc*/ 	.word	0x00000190


	//   ....[1]....
        /*0100*/ 	.word	0x00001290


	//   ....[2]....
        /*0104*/ 	.word	0x000021a0


	//----- nvinfo : EIATTR_MAX_THREADS
	.align		4
.L_617:
        /*0108*/ 	.byte	0x04, 0x05
        /*010a*/ 	.short	(.L_619 - .L_618)
.L_618:
        /*010c*/ 	.word	0x00000400
        /*0110*/ 	.word	0x00000001
        /*0114*/ 	.word	0x00000001


	//----- nvinfo : EIATTR_CRS_STACK_SIZE
	.align		4
.L_619:
        /*0118*/ 	.byte	0x04, 0x1e
        /*011a*/ 	.short	(.L_621 - .L_620)
.L_620:
        /*011c*/ 	.word	0x00000000


	//----- nvinfo : EIATTR_CBANK_PARAM_SIZE
	.align		4
.L_621:
        /*0120*/ 	.byte	0x03, 0x19
        /*0122*/ 	.short	0x005c


	//----- nvinfo : EIATTR_PARAM_CBANK
	.align		4
        /*0124*/ 	.byte	0x04, 0x0a
        /*0126*/ 	.short	(.L_623 - .L_622)
	.align		4
.L_622:
        /*0128*/ 	.word	index@(.nv.constant0._ZN2at6native53_GLOBAL__N__069e5665_20_UpSampleNearest3d_cu_ab8a35b437upsample_nearest3d_backward_out_frameIffXadL_ZNS0_40nearest_neighbor_bw_compute_source_indexEfiiEEEEvPKT_mmmmmmmmPS3_fff)
        /*012c*/ 	.short	0x0210
        /*012e*/ 	.short	0x005c


	//----- nvinfo : EIATTR_SW_WAR
	.align		4
.L_623:
        /*0130*/ 	.byte	0x04, 0x36
        /*0132*/ 	.short	(.L_625 - .L_624)
.L_624:
        /*0134*/ 	.word	0x00000008
.L_625:


//--------------------- .nv.info._ZN2at6native53_GLOBAL__N__069e5665_20_UpSampleNearest3d_cu_ab8a35b437upsample_nearest3d_backward_out_frameIddXadL_ZNS0_40nearest_neighbor_bw_compute_source_indexEfiiEEEEvPKT_mmmmmmmmPS3_fff --------------------------
	.section	.nv.info._ZN2at6native53_GLOBAL__N__069e5665_20_UpSampleNearest3d_cu_ab8a35b437upsample_nearest3d_backward_out_frameIddXadL_ZNS0_40nearest_neighbor_bw_compute_source_indexEfiiEEEEvPKT_mmmmmmmmPS3_fff,"",@"SHT_CUDA_INFO"
	.sectionflags	@""
	.align	4


	//----- nvinfo : EIATTR_CUDA_API_VERSION
	.align		4
        /*0000*/ 	.byte	0x04, 0x37
        /*0002*/ 	.short	(.L_627 - .L_626)
.L_626:
        /*0004*/ 	.word	0x00000082


	//----- nvinfo : EIATTR_KPARAM_INFO
	.align		4
.L_627:
        /*0008*/ 	.byte	0x04, 0x17
        /*000a*/ 	.short	(.L_629 - .L_628)
.L_628:
        /*000c*/ 	.word	0x00000000
        /*0010*/ 	.short	0x000c
        /*0012*/ 	.short	0x0058
        /*0014*/ 	.byte	0x00, 0xf0, 0x11, 0x00


	//----- nvinfo : EIATTR_KPARAM_INFO
	.align		4
.L_629:
        /*0018*/ 	.byte	0x04, 0x17
        /*001a*/ 	.short	(.L_631 - .L_630)
.L_630:
        /*001c*/ 	.word	0x00000000
        /*0020*/ 	.short	0x000b
        /*0022*/ 	.short	0x0054
        /*0024*/ 	.byte	0x00, 0xf0, 0x11, 0x00


	//----- nvinfo : EIATTR_KPARAM_INFO
	.align		4
.L_631:
        /*0028*/ 	.byte	0x04, 0x17
        /*002a*/ 	.short	(.L_633 - .L_632)
.L_632:
        /*002c*/ 	.word	0x00000000
        /*0030*/ 	.short	0x000a
        /*0032*/ 	.short	0x0050
        /*0034*/ 	.byte	0x00, 0xf0, 0x11, 0x00


	//----- nvinfo : EIATTR_KPARAM_INFO
	.align		4
.L_633:
        /*0038*/ 	.byte	0x04, 0x17
        /*003a*/ 	.short	(.L_635 - .L_634)
.L_634:
        /*003c*/ 	.word	0x00000000
        /*0040*/ 	.short	0x0009
        /*0042*/ 	.short	0x0048
        /*0044*/ 	.byte	0x00, 0xf0, 0x21, 0x00


	//----- nvinfo : EIATTR_KPARAM_INFO
	.align		4
.L_635:
        /*0048*/ 	.byte	0x04, 0x17
        /*004a*/ 	.short	(.L_637 - .L_636)
.L_636:
        /*004c*/ 	.word	0x00000000
        /*0050*/ 	.short	0x0008
        /*0052*/ 	.short	0x0040
        /*0054*/ 	.byte	0x00, 0xf0, 0x21, 0x00


	//----- nvinfo : EIATTR_KPARAM_INFO
	.align		4
.L_637:
        /*0058*/ 	.byte	0x04, 0x17
        /*005a*/ 	.short	(.L_639 - .L_638)
.L_638:
        /*005c*/ 	.word	0x00000000
        /*0060*/ 	.short	0x0007
        /*0062*/ 	.short	0x0038
        /*0064*/ 	.byte	0x00, 0xf0, 0x21, 0x00


	//----- nvinfo : EIATTR_KPARAM_INFO
	.align		4
.L_639:
        /*0068*/ 	.byte	0x04, 0x17
        /*006a*/ 	.short	(.L_641 - .L_640)
.L_640:
        /*006c*/ 	.word	0x00000000
        /*0070*/ 	.short	0x0006
        /*0072*/ 	.short	0x0030
        /*0074*/ 	.byte	0x00, 0xf0, 0x21, 0x00


	//----- nvinfo : EIATTR_KPARAM_INFO
	.align		4
.L_641:
        /*0078*/ 	.byte	0x04, 0x17
        /*007a*/ 	.short	(.L_643 - .L_642)
.L_642:
        /*007c*/ 	.word	0x00000000
        /*0080*/ 	.short	0x0005
        /*0082*/ 	.short	0x0028
        /*0084*/ 	.byte	0x00, 0xf0, 0x21, 0x00


	//----- nvinfo : EIATTR_KPARAM_INFO
	.align		4
.L_643:
        /*0088*/ 	.byte	0x04, 0x17
        /*008a*/ 	.short	(.L_645 - .L_644)
.L_644:
        /*008c*/ 	.word	0x00000000
        /*0090*/ 	.short	0x0004
        /*0092*/ 	.short	0x0020
        /*0094*/ 	.byte	0x00, 0xf0, 0x21, 0x00


	//----- nvinfo : EIATTR_KPARAM_INFO
	.align		4
.L_645:
        /*0098*/ 	.byte	0x04, 0x17
        /*009a*/ 	.short	(.L_647 - .L_646)
.L_646:
        /*009c*/ 	.word	0x00000000
        /*00a0*/ 	.short	0x0003
        /*00a2*/ 	.short	0x0018
        /*00a4*/ 	.byte	0x00, 0xf0, 0x21, 0x00


	//----- nvinfo : EIATTR_KPARAM_INFO
	.align		4
.L_647:
        /*00a8*/ 	.byte	0x04, 0x17
        /*00aa*/ 	.short	(.L_649 - .L_648)
.L_648:
        /*00ac*/ 	.word	0x00000000
        /*00b0*/ 	.short	0x0002
        /*00b2*/ 	.short	0x0010
        /*00b4*/ 	.byte	0x00, 0xf0, 0x21, 0x00


	//----- nvinfo : EIATTR_KPARAM_INFO
	.align		4
.L_649:
        /*00b8*/ 	.byte	0x04, 0x17
        /*00ba*/ 	.short	(.L_651 - .L_650)
.L_650:
        /*00bc*/ 	.word	0x00000000
        /*00c0*/ 	.short	0x0001
        /*00c2*/ 	.short	0x0008
        /*00c4*/ 	.byte	0x00, 0xf0, 0x21, 0x00


	//----- nvinfo : EIATTR_KPARAM_INFO
	.align		4
.L_651:
        /*00c8*/ 	.byte	0x04, 0x17
        /*00ca*/ 	.short	(.L_653 - .L_652)
.L_652:
        /*00cc*/ 	.word	0x00000000
        /*00d0*/ 	.short	0x0000
        /*00d2*/ 	.short	0x0000
        /*00d4*/ 	.byte	0x00, 0xf0, 0x21, 0x00


	//----- nvinfo : EIATTR_SPARSE_MMA_MASK
	.align		4
.L_653:
        /*00d8*/ 	.byte	0x03, 0x50
        /*00da*/ 	.short	0x0000


	//----- nvinfo : EIATTR_MAXREG_COUNT
	.align		4
        /*00dc*/ 	.byte	0x03, 0x1b
        /*00de*/ 	.short	0x0040


	//----- nvinfo : EIATTR_MERCURY_ISA_VERSION
	.align		4
        /*00e0*/ 	.byte	0x03, 0x5f
        /*00e2*/ 	.short	0x0101


	//----- nvinfo : EIATTR_EXIT_INSTR_OFFSETS
	.align		4
        /*00e4*/ 	.byte	0x04, 0x1c
        /*00e6*/ 	.short	(.L_655 - .L_654)


	//   ....[0]....
.L_654:
        /*00e8*/ 	.word	0x00000180


	//   ....[1]....
        /*00ec*/ 	.word	0x00001280


	//   ....[2]....
        /*00f0*/ 	.word	0x000020d0


	//----- nvinfo : EIATTR_MAX_THREADS
	.align		4
.L_655:
        /*00f4*/ 	.byte	0x04, 0x05
        /*00f6*/ 	.short	(.L_657 - .L_656)
.L_656:
        /*00f8*/ 	.word	0x00000400
        /*00fc*/ 	.word	0x00000001
        /*0100*/ 	.word	0x00000001


	//----- nvinfo : EIATTR_CRS_STACK_SIZE
	.align		4
.L_657:
        /*0104*/ 	.byte	0x04, 0x1e
        /*0106*/ 	.short	(.L_659 - .L_658)
.L_658:
        /*0108*/ 	.word	0x00000000


	//----- nvinfo : EIATTR_CBANK_PARAM_SIZE
	.align		4
.L_659:
        /*010c*/ 	.byte	0x03, 0x19
        /*010e*/ 	.short	0x005c


	//----- nvinfo : EIATTR_PARAM_CBANK
	.align		4
        /*0110*/ 	.byte	0x04, 0x0a
        /*0112*/ 	.short	(.L_661 - .L_660)
	.align		4
.L_660:
        /*0114*/ 	.word	index@(.nv.constant0._ZN2at6native53_GLOBAL__N__069e5665_20_UpSampleNearest3d_cu_ab8a35b437upsample_nearest3d_backward_out_frameIddXadL_ZNS0_40nearest_neighbor_bw_compute_source_indexEfiiEEEEvPKT_mmmmmmmmPS3_fff)
        /*0118*/ 	.short	0x0210
        /*011a*/ 	.short	0x005c


	//----- nvinfo : EIATTR_SW_WAR
	.align		4
.L_661:
        /*011c*/ 	.byte	0x04, 0x36
        /*011e*/ 	.short	(.L_663 - .L_662)
.L_662:
        /*0120*/ 	.word	0x00000008
.L_663:


//--------------------- .nv.info._ZN2at6native53_GLOBAL__N__069e5665_20_UpSampleNearest3d_cu_ab8a35b428upsample_nearest3d_out_frameIhXadL_ZNS0_43nearest_neighbor_exact_compute_source_indexEfiiEEEEvPKT_mmmmmmmmPS3_fff --------------------------
	.section	.nv.info._ZN2at6native53_GLOBAL__N__069e5665_20_UpSampleNearest3d_cu_ab8a35b428upsample_nearest3d_out_frameIhXadL_ZNS0_43nearest_neighbor_exact_compute_source_indexEfiiEEEEvPKT_mmmmmmmmPS3_fff,"",@"SHT_CUDA_INFO"
	.sectionflags	@""
	.align	4


	//----- nvinfo : EIATTR_CUDA_API_VERSION
	.align		4
        /*0000*/ 	.byte	0x04, 0x37
        /*0002*/ 	.short	(.L_665 - .L_664)
.L_664:
        /*0004*/ 	.word	0x00000082


	//----- nvinfo : EIATTR_KPARAM_INFO
	.align		4
.L_665:
        /*0008*/ 	.byte	0x04, 0x17
        /*000a*/ 	.short	(.L_667 - .L_666)
.L_666:
        /*000c*/ 	.word	0x00000000
        /*0010*/ 	.short	0x000c
        /*0012*/ 	.short	0x0058
        /*0014*/ 	.byte	0x00, 0xf0, 0x11, 0x00


	//----- nvinfo : EIATTR_KPARAM_INFO
	.align		4
.L_667:
        /*0018*/ 	.byte	0x04, 0x17
        /*001a*/ 	.short	(.L_669 - .L_668)
.L_668:
        /*001c*/ 	.word	0x00000000
        /*0020*/ 	.short	0x000b
        /*0022*/ 	.short	0x0054
        /*0024*/ 	.byte	0x00, 0xf0, 0x11, 0x00


	//----- nvinfo : EIATTR_KPARAM_INFO
	.align		4
.L_669:
        /*0028*/ 	.byte	0x04, 0x17
        /*002a*/ 	.short	(.L_671 - .L_670)
.L_670:
        /*002c*/ 	.word	0x00000000
        /*0030*/ 	.short	0x000a
        /*0032*/ 	.short	0x0050
        /*0034*/ 	.byte	0x00, 0xf0, 0x11, 0x00


	//----- nvinfo : EIATTR_KPARAM_INFO
	.align		4
.L_671:
        /*0038*/ 	.byte	0x04, 0x17
        /*003a*/ 	.short	(.L_673 - .L_672)
.L_672:
        /*003c*/ 	.word	0x00000000
        /*0040*/ 	.short	0x0009
        /*0042*/ 	.short	0x0048
        /*0044*/ 	.byte	0x00, 0xf0, 0x21, 0x00


	//----- nvinfo : EIATTR_KPARAM_INFO
	.align		4
.L_673:
        /*0048*/ 	.byte	0x04, 0x17
        /*004a*/ 	.short	(.L_675 - .L_674)
.L_674:
        /*004c*/ 	.word	0x00000000
        /*0050*/ 	.short	0x0008
        /*0052*/ 	.short	0x0040
        /*0054*/ 	.byte	0x00, 0xf0, 0x21, 0x00


	//----- nvinfo : EIATTR_KPARAM_INFO
	.align		4
.L_675:
        /*0058*/ 	.byte	0x04, 0x17
        /*005a*/ 	.short	(.L_677 - .L_676)
.L_676:
        /*005c*/ 	.word	0x00000000
        /*0060*/ 	.short	0x0007
        /*0062*/ 	.short	0x0038
        /*0064*/ 	.byte	0x00, 0xf0, 0x21, 0x00


	//----- nvinfo : EIATTR_KPARAM_INFO
	.align		4
.L_677:
        /*0068*/ 	.byte	0x04, 0x17
        /*006a*/ 	.short	(.L_679 - .L_678)
.L_678:
        /*006c*/ 	.word	0x00000000
        /*0070*/ 	.short	0x0006
        /*0072*/ 	.short	0x0030
        /*0074*/ 	.byte	0x00, 0xf0, 0x21, 0x00


	//----- nvinfo : EIATTR_KPARAM_INFO
	.align		4
.L_679:
        /*0078*/ 	.byte	0x04, 0x17
        /*007a*/ 	.short	(.L_681 - .L_680)
.L_680:
        /*007c*/ 	.word	0x00000000
        /*0080*/ 	.short	0x0005
        /*0082*/ 	.short	0x0028
        /*0084*/ 	.byte	0x00, 0xf0, 0x21, 0x00


	//----- nvinfo : EIATTR_KPARAM_INFO
	.align		4
.L_681:
        /*0088*/ 	.byte	0x04, 0x17
        /*008a*/ 	.short	(.L_683 - .L_682)
.L_682:
        /*008c*/ 	.word	0x00000000
        /*0090*/ 	.short	0x0004
        /*0092*/ 	.short	0x0020
        /*0094*/ 	.byte	0x00, 0xf0, 0x21, 0x00


	//----- nvinfo : EIATTR_KPARAM_INFO
	.align		4
.L_683:
        /*0098*/ 	.byte	0x04, 0x17
        /*009a*/ 	.short	(.L_685 - .L_684)
.L_684:
        /*009c*/ 	.word	0x00000000
        /*00a0*/ 	.short	0x0003
        /*00a2*/ 	.short	0x0018
        /*00a4*/ 	.byte	0x00, 0xf0, 0x21, 0x00


	//----- nvinfo : EIATTR_KPARAM_INFO
	.align		4
.L_685:
        /*00a8*/ 	.byte	0x04, 0x17
        /*00aa*/ 	.short	(.L_687 - .L_686)
.L_686:
        /*00ac*/ 	.word	0x00000000
        /*00b0*/ 	.short	0x0002
        /*00b2*/ 	.short	0x0010
        /*00b4*/ 	.byte	0x00, 0xf0, 0x21, 0x00


	//----- nvinfo : EIATTR_KPARAM_INFO
	.align		4
.L_687:
        /*00b8*/ 	.byte	0x04, 0x17
        /*00ba*/ 	.short	(.L_689 - .L_688)
.L_688:
        /*00bc*/ 	.word	0x00000000
        /*00c0*/ 	.short	0x0001
        /*00c2*/ 	.short	0x0008
        /*00c4*/ 	.byte	0x00, 0xf0, 0x21, 0x00


	//----- nvinfo : EIATTR_KPARAM_INFO
	.align		4
.L_689:
        /*00c8*/ 	.byte	0x04, 0x17
        /*00ca*/ 	.short	(.L_691 - .L_690)
.L_690:
        /*00cc*/ 	.word	0x00000000
        /*00d0*/ 	.short	0x0000
        /*00d2*/ 	.short	0x0000
        /*00d4*/ 	.byte	0x00, 0xf0, 0x21, 0x00


	//----- nvinfo : EIATTR_SPARSE_MMA_MASK
	.align		4
.L_691:
        /*00d8*/ 	.byte	0x03, 0x50
        /*00da*/ 	.short	0x0000


	//----- nvinfo : EIATTR_MAXREG_COUNT
	.align		4
        /*00dc*/ 	.byte	0x03, 0x1b
        /*00de*/ 	.short	0x0040


	//----- nvinfo : EIATTR_MERCURY_ISA_VERSION
	.align		4
        /*00e0*/ 	.byte	0x03, 0x5f
        /*00e2*/ 	.short	0x0101


	//----- nvinfo : EIATTR_EXIT_INSTR_OFFSETS
	.align		4
        /*00e4*/ 	.byte	0x04, 0x1c
        /*00e6*/ 	.short	(.L_693 - .L_692)


	//   ....[0]....
.L_692:
        /*00e8*/ 	.word	0x00000190


	//   ....[1]....
        /*00ec*/ 	.word	0x000013d0


	//   ....[2]....
        /*00f0*/ 	.word	0x00002b20


	//   ....[3]....
        /*00f4*/ 	.word	0x00002cd0


	//----- nvinfo : EIATTR_MAX_THREADS
	.align		4
.L_693:
        /*00f8*/ 	.byte	0x04, 0x05
        /*00fa*/ 	.short	(.L_695 - .L_694)
.L_694:
        /*00fc*/ 	.word	0x00000400
        /*0100*/ 	.word	0x00000001
        /*0104*/ 	.word	0x00000001


	//----- nvinfo : EIATTR_CRS_STACK_SIZE
	.align		4
.L_695:
        /*0108*/ 	.byte	0x04, 0x1e
        /*010a*/ 	.short	(.L_697 - .L_696)
.L_696:
        /*010c*/ 	.word	0x00000000


	//----- nvinfo : EIATTR_CBANK_PARAM_SIZE
	.align		4
.L_697:
        /*0110*/ 	.byte	0x03, 0x19
        /*0112*/ 	.short	0x005c


	//----- nvinfo : EIATTR_PARAM_CBANK
	.align		4
        /*0114*/ 	.byte	0x04, 0x0a
        /*0116*/ 	.short	(.L_699 - .L_698)
	.align		4
.L_698:
        /*0118*/ 	.word	index@(.nv.constant0._ZN2at6native53_GLOBAL__N__069e5665_20_UpSampleNearest3d_cu_ab8a35b428upsample_nearest3d_out_frameIhXadL_ZNS0_43nearest_neighbor_exact_compute_source_indexEfiiEEEEvPKT_mmmmmmmmPS3_fff)
        /*011c*/ 	.short	0x0210
        /*011e*/ 	.short	0x005c


	//----- nvinfo : EIATTR_SW_WAR
	.align		4
.L_699:
        /*0120*/ 	.byte	0x04, 0x36
        /*0122*/ 	.short	(.L_701 - .L_700)
.L_700:
        /*0124*/ 	.word	0x00000008
.L_701:


//--------------------- .nv.info._ZN2at6native53_GLOBAL__N__069e5665_20_UpSampleNearest3d_cu_ab8a35b428upsample_nearest3d_out_frameIN3c108BFloat16EXadL_ZNS0_43nearest_neighbor_exact_compute_source_indexEfiiEEEEvPKT_mmmmmmmmPS5_fff --------------------------
	.section	.nv.info._ZN2at6native53_GLOBAL__N__069e5665_20_UpSampleNearest3d_cu_ab8a35b428upsample_nearest3d_out_frameIN3c108BFloat16EXadL_ZNS0_43nearest_neighbor_exact_compute_source_indexEfiiEEEEvPKT_mmmmmmmmPS5_fff,"",@"SHT_CUDA_INFO"
	.sectionflags	@""
	.align	4


	//----- nvinfo : EIATTR_CUDA_API_VERSION
	.align		4
        /*0000*/ 	.byte	0x04, 0x37
        /*0002*/ 	.short	(.L_703 - .L_702)
.L_702:
        /*0004*/ 	.word	0x00000082


	//----- nvinfo : EIATTR_KPARAM_INFO
	.align		4
.L_703:
        /*0008*/ 	.byte	0x04, 0x17
        /*000a*/ 	.short	(.L_705 - .L_704)
.L_704:
        /*000c*/ 	.word	0x00000000
        /*0010*/ 	.short	0x000c
        /*0012*/ 	.short	0x0058
        /*0014*/ 	.byte	0x00, 0xf0, 0x11, 0x00


	//----- nvinfo : EIATTR_KPARAM_INFO
	.align		4
.L_705:
        /*0018*/ 	.byte	0x04, 0x17
        /*001a*/ 	.short	(.L_707 - .L_706)
.L_706:
        /*001c*/ 	.word	0x00000000
        /*0020*/ 	.short	0x000b
        /*0022*/ 	.short	0x0054
        /*0024*/ 	.byte	0x00, 0xf0, 0x11, 0x00


	//----- nvinfo : EIATTR_KPARAM_INFO
	.align		4
.L_707:
        /*0028*/ 	.byte	0x04, 0x17
        /*002a*/ 	.short	(.L_709 - .L_708)
.L_708:
        /*002c*/ 	.word	0x00000000
        /*0030*/ 	.short	0x000a
        /*0032*/ 	.short	0x0050
        /*0034*/ 	.byte	0x00, 0xf0, 0x11, 0x00


	//----- nvinfo : EIATTR_KPARAM_INFO
	.align		4
.L_709:
        /*0038*/ 	.byte	0x04, 0x17
        /*003a*/ 	.short	(.L_711 - .L_710)
.L_710:
        /*003c*/ 	.word	0x00000000
        /*0040*/ 	.short	0x0009
        /*0042*/ 	.short	0x0048
        /*0044*/ 	.byte	0x00, 0xf0, 0x21, 0x00


	//----- nvinfo : EIATTR_KPARAM_INFO
	.align		4
.L_711:
        /*0048*/ 	.byte	0x04, 0x17
        /*004a*/ 	.short	(.L_713 - .L_712)
.L_712:
        /*004c*/ 	.word	0x00000000
        /*0050*/ 	.short	0x0008
        /*0052*/ 	.short	0x0040
        /*0054*/ 	.byte	0x00, 0xf0, 0x21, 0x00


	//----- nvinfo : EIATTR_KPARAM_INFO
	.align		4
.L_713:
        /*0058*/ 	.byte	0x04, 0x17
        /*005a*/ 	.short	(.L_715 - .L_714)
.L_714:
        /*005c*/ 	.word	0x00000000
        /*0060*/ 	.short	0x0007
        /*0062*/ 	.short	0x0038
        /*0064*/ 	.byte	0x00, 0xf0, 0x21, 0x00


	//----- nvinfo : EIATTR_KPARAM_INFO
	.align		4
.L_715:
        /*0068*/ 	.byte	0x04, 0x17
        /*006a*/ 	.short	(.L_717 - .L_716)
.L_716:
        /*006c*/ 	.word	0x00000000
        /*0070*/ 	.short	0x0006
        /*0072*/ 	.short	0x0030
        /*0074*/ 	.byte	0x00, 0xf0, 0x21, 0x00


	//----- nvinfo : EIATTR_KPARAM_INFO
	.align		4
.L_717:
        /*0078*/ 	.byte	0x04, 0x17
        /*007a*/ 	.short	(.L_719 - .L_718)
.L_718:
        /*007c*/ 	.word	0x00000000
        /*0080*/ 	.short	0x0005
        /*0082*/ 	.short	0x0028
        /*0084*/ 	.byte	0x00, 0xf0, 0x21, 0x00


	//----- nvinfo : EIATTR_KPARAM_INFO
	.align		4
.L_719:
        /*0088*/ 	.byte	0x04, 0x17
        /*008a*/ 	.short	(.L_721 - .L_720)
.L_720:
        /*008c*/ 	.word	0x00000000
        /*0090*/ 	.short	0x0004
        /*0092*/ 	.short	0x0020
        /*0094*/ 	.byte	0x00, 0xf0, 0x21, 0x00


	//----- nvinfo : EIATTR_KPARAM_INFO
	.align		4
.L_721:
        /*0098*/ 	.byte	0x04, 0x17
        /*009a*/ 	.short	(.L_723 - .L_722)
.L_722:
        /*009c*/ 	.word	0x00000000
        /*00a0*/ 	.short	0x0003
        /*00a2*/ 	.short	0x0018
        /*00a4*/ 	.byte	0x00, 0xf0, 0x21, 0x00


	//----- nvinfo : EIATTR_KPARAM_INFO
	.align		4
.L_723:
        /*00a8*/ 	.byte	0x04, 0x17
        /*00aa*/ 	.short	(.L_725 - .L_724)
.L_724:
        /*00ac*/ 	.word	0x00000000
        /*00b0*/ 	.short	0x0002
        /*00b2*/ 	.short	0x0010
        /*00b4*/ 	.byte	0x00, 0xf0, 0x21, 0x00


	//----- nvinfo : EIATTR_KPARAM_INFO
	.align		4
.L_725:
        /*00b8*/ 	.byte	0x04, 0x17
        /*00ba*/ 	.short	(.L_727 - .L_726)
.L_726:
        /*00bc*/ 	.word	0x00000000
        /*00c0*/ 	.short	0x0001
        /*00c2*/ 	.short	0x0008
        /*00c4*/ 	.byte	0x00, 0xf0, 0x21, 0x00


	//----- nvinfo : EIATTR_KPARAM_INFO
	.align		4
.L_727:
        /*00c8*/ 	.byte	0x04, 0x17
        /*00ca*/ 	.short	(.L_729 - .L_728)
.L_728:
        /*00cc*/ 	.word	0x00000000
        /*00d0*/ 	.short	0x0000
        /*00d2*/ 	.short	0x0000
        /*00d4*/ 	.byte	0x00, 0xf0, 0x21, 0x00


	//----- nvinfo : EIATTR_SPARSE_MMA_MASK
	.align		4
.L_729:
        /*00d8*/ 	.byte	0x03, 0x50
        /*00da*/ 	.short	0x0000


	//----- nvinfo : EIATTR_MAXREG_COUNT
	.align		4
        /*00dc*/ 	.byte	0x03, 0x1b
        /*00de*/ 	.short	0x0040


	//----- nvinfo : EIATTR_MERCURY_ISA_VERSION
	.align		4
        /*00e0*/ 	.byte	0x03, 0x5f
        /*00e2*/ 	.short	0x0101


	//----- nvinfo : EIATTR_EXIT_INSTR_OFFSETS
	.align		4
        /*00e4*/ 	.byte	0x04, 0x1c
        /*00e6*/ 	.short	(.L_731 - .L_730)


	//   ....[0]....
.L_730:
        /*00e8*/ 	.word	0x00000180


	//   ....[1]....
        /*00ec*/ 	.word	0x00001370


	//   ....[2]....
        /*00f0*/ 	.word	0x00002d60


	//   ....[3]....
        /*00f4*/ 	.word	0x00003100


	//----- nvinfo : EIATTR_MAX_THREADS
	.align		4
.L_731:
        /*00f8*/ 	.byte	0x04, 0x05
        /*00fa*/ 	.short	(.L_733 - .L_732)
.L_732:
        /*00fc*/ 	.word	0x00000400
        /*0100*/ 	.word	0x00000001
        /*0104*/ 	.word	0x00000001


	//----- nvinfo : EIATTR_CRS_STACK_SIZE
	.align		4
.L_733:
        /*0108*/ 	.byte	0x04, 0x1e
        /*010a*/ 	.short	(.L_735 - .L_734)
.L_734:
        /*010c*/ 	.word	0x00000000


	//----- nvinfo : EIATTR_CBANK_PARAM_SIZE
	.align		4
.L_735:
        /*0110*/ 	.byte	0x03, 0x19
        /*0112*/ 	.short	0x005c


	//----- nvinfo : EIATTR_PARAM_CBANK
	.align		4
        /*0114*/ 	.byte	0x04, 0x0a
        /*0116*/ 	.short	(.L_737 - .L_736)
	.align		4
.L_736:
        /*0118*/ 	.word	index@(.nv.constant0._ZN2at6native53_GLOBAL__N__069e5665_20_UpSampleNearest3d_cu_ab8a35b428upsample_nearest3d_out_frameIN3c108BFloat16EXadL_ZNS0_43nearest_neighbor_exact_compute_source_indexEfiiEEEEvPKT_mmmmmmmmPS5_fff)
        /*011c*/ 	.short	0x0210
        /*011e*/ 	.short	0x005c


	//----- nvinfo : EIATTR_SW_WAR
	.align		4
.L_737:
        /*0120*/ 	.byte	0x04, 0x36
        /*0122*/ 	.short	(.L_739 - .L_738)
.L_738:
        /*0124*/ 	.word	0x00000008
.L_739:


//--------------------- .nv.info._ZN2at6native53_GLOBAL__N__069e5665_20_UpSampleNearest3d_cu_ab8a35b428upsample_nearest3d_out_frameIN3c104HalfEXadL_ZNS0_43nearest_neighbor_exact_compute_source_indexEfiiEEEEvPKT_mmmmmmmmPS5_fff --------------------------
	.section	.nv.info._ZN2at6native53_GLOBAL__N__069e5665_20_UpSampleNearest3d_cu_ab8a35b428upsample_nearest3d_out_frameIN3c104HalfEXadL_ZNS0_43nearest_neighbor_exact_compute_source_indexEfiiEEEEvPKT_mmmmmmmmPS5_fff,"",@"SHT_CUDA_INFO"
	.sectionflags	@""
	.align	4


	//----- nvinfo : EIATTR_CUDA_API_VERSION
	.align		4
        /*0000*/ 	.byte	0x04, 0x37
        /*0002*/ 	.short	(.L_741 - .L_740)
.L_740:
        /*0004*/ 	.word	0x00000082


	//----- nvinfo : EIATTR_KPARAM_INFO
	.align		4
.L_741:
        /*0008*/ 	.byte	0x04, 0x17
        /*000a*/ 	.short	(.L_743 - .L_742)
.L_742:
        /*000c*/ 	.word	0x00000000
        /*0010*/ 	.short	0x000c
        /*0012*/ 	.short	0x0058
        /*0014*/ 	.byte	0x00, 0xf0, 0x11, 0x00


	//----- nvinfo : EIATTR_KPARAM_INFO
	.align		4
.L_743:
        /*0018*/ 	.byte	0x04, 0x17
        /*001a*/ 	.short	(.L_745 - .L_744)
.L_744:
        /*001c*/ 	.word	0x00000000
        /*0020*/ 	.short	0x000b
        /*0022*/ 	.short	0x0054
        /*0024*/ 	.byte	0x00, 0xf0, 0x11, 0x00


	//----- nvinfo : EIATTR_KPARAM_INFO
	.align		4
.L_745:
        /*0028*/ 	.byte	0x04, 0x17
        /*002a*/ 	.short	(.L_747 - .L_746)
.L_746:
        /*002c*/ 	.word	0x00000000
        /*0030*/ 	.short	0x000a
        /*0032*/ 	.short	0x0050
        /*0034*/ 	.byte	0x00, 0xf0, 0x11, 0x00


	//----- nvinfo : EIATTR_KPARAM_INFO
	.align		4
.L_747:
        /*0038*/ 	.byte	0x04, 0x17
        /*003a*/ 	.short	(.L_749 - .L_748)
.L_748:
        /*003c*/ 	.word	0x00000000
        /*0040*/ 	.short	0x0009
        /*0042*/ 	.short	0x0048
        /*0044*/ 	.byte	0x00, 0xf0, 0x21, 0x00


	//----- nvinfo : EIATTR_KPARAM_INFO
	.align		4
.L_749:
        /*0048*/ 	.byte	0x04, 0x17
        /*004a*/ 	.short	(.L_751 - .L_750)
.L_750:
        /*004c*/ 	.word	0x00000000
        /*0050*/ 	.short	0x0008
        /*0052*/ 	.short	0x0040
        /*0054*/ 	.byte	0x00, 0xf0, 0x21, 0x00


	//----- nvinfo : EIATTR_KPARAM_INFO
	.align		4
.L_751:
        /*0058*/ 	.byte	0x04, 0x17
        /*005a*/ 	.short	(.L_753 - .L_752)
.L_752:
        /*005c*/ 	.word	0x00000000
        /*0060*/ 	.short	0x0007
        /*0062*/ 	.short	0x0038
        /*0064*/ 	.byte	0x00, 0xf0, 0x21, 0x00


	//----- nvinfo : EIATTR_KPARAM_INFO
	.align		4
.L_753:
        /*0068*/ 	.byte	0x04, 0x17
        /*006a*/ 	.short	(.L_755 - .L_754)
.L_754:
        /*006c*/ 	.word	0x00000000
        /*0070*/ 	.short	0x0006
        /*0072*/ 	.short	0x0030
        /*0074*/ 	.byte	0x00, 0xf0, 0x21, 0x00


	//----- nvinfo : EIATTR_KPARAM_INFO
	.align		4
.L_755:
        /*0078*/ 	.byte	0x04, 0x17
        /*007a*/ 	.short	(.L_757 - .L_756)
.L_756:
        /*007c*/ 	.word	0x00000000
        /*0080*/ 	.short	0x0005
        /*0082*/ 	.short	0x0028
        /*0084*/ 	.byte	0x00, 0xf0, 0x21, 0x00


	//----- nvinfo : EIATTR_KPARAM_INFO
	.align		4
.L_757:
        /*0088*/ 	.byte	0x04, 0x17
        /*008a*/ 	.short	(.L_759 - .L_758)
.L_758:
        /*008c*/ 	.word	0x00000000
        /*0090*/ 	.short	0x0004
        /*0092*/ 	.short	0x0020
        /*0094*/ 	.byte	0x00, 0xf0, 0x21, 0x00


	//----- nvinfo : EIATTR_KPARAM_INFO
	.align		4
.L_759:
        /*0098*/ 	.byte	0x04, 0x17
        /*009a*/ 	.short	(.L_761 - .L_760)
.L_760:
        /*009c*/ 	.word	0x00000000
        /*00a0*/ 	.short	0x0003
        /*00a2*/ 	.short	0x0018
        /*00a4*/ 	.byte	0x00, 0xf0, 0x21, 0x00


	//----- nvinfo : EIATTR_KPARAM_INFO
	.align		4
.L_761:
        /*00a8*/ 	.byte	0x04, 0x17
        /*00aa*/ 	.short	(.L_763 - .L_762)
.L_762:
        /*00ac*/ 	.word	0x00000000
        /*00b0*/ 	.short	0x0002
        /*00b2*/ 	.short	0x0010
        /*00b4*/ 	.byte	0x00, 0xf0, 0x21, 0x00


	//----- nvinfo : EIATTR_KPARAM_INFO
	.align		4
.L_763:
        /*00b8*/ 	.byte	0x04, 0x17
        /*00ba*/ 	.short	(.L_765 - .L_764)
.L_764:
        /*00bc*/ 	.word	0x00000000
        /*00c0*/ 	.short	0x0001
        /*00c2*/ 	.short	0x0008
        /*00c4*/ 	.byte	0x00, 0xf0, 0x21, 0x00


	//----- nvinfo : EIATTR_KPARAM_INFO
	.align		4
.L_765:
        /*00c8*/ 	.byte	0x04, 0x17
        /*00ca*/ 	.short	(.L_767 - .L_766)
.L_766:
        /*00cc*/ 	.word	0x00000000
        /*00d0*/ 	.short	0x0000
        /*00d2*/ 	.short	0x0000
        /*00d4*/ 	.byte	0x00, 0xf0, 0x21, 0x00


	//----- nvinfo : EIATTR_SPARSE_MMA_MASK
	.align		4
.L_767:
        /*00d8*/ 	.byte	0x03, 0x50
        /*00da*/ 	.short	0x0000


	//----- nvinfo : EIATTR_MAXREG_COUNT
	.align		4
        /*00dc*/ 	.byte	0x03, 0x1b
        /*00de*/ 	.short	0x0040


	//----- nvinfo : EIATTR_MERCURY_ISA_VERSION
	.align		4
        /*00e0*/ 	.byte	0x03, 0x5f
        /*00e2*/ 	.short	0x0101


	//----- nvinfo : EIATTR_EXIT_INSTR_OFFSETS
	.align		4
        /*00e4*/ 	.byte	0x04, 0x1c
        /*00e6*/ 	.short	(.L_769 - .L_768)


	//   ....[0]....
.L_768:
        /*00e8*/ 	.word	0x00000180


	//   ....[1]....
        /*00ec*/ 	.word	0x00001370


	//   ....[2]....
        /*00f0*/ 	.word	0x00002d60


	//   ....[3]....
        /*00f4*/ 	.word	0x00003100


	//----- nvinfo : EIATTR_MAX_THREADS
	.align		4
.L_769:
        /*00f8*/ 	.byte	0x04, 0x05
        /*00fa*/ 	.short	(.L_771 - .L_770)
.L_770:
        /*00fc*/ 	.word	0x00000400
        /*0100*/ 	.word	0x00000001
        /*0104*/ 	.word	0x00000001


	//----- nvinfo : EIATTR_CRS_STACK_SIZE
	.align		4
.L_771:
        /*0108*/ 	.byte	0x04, 0x1e
        /*010a*/ 	.short	(.L_773 - .L_772)
.L_772:
        /*010c*/ 	.word	0x00000000


	//----- nvinfo : EIATTR_CBANK_PARAM_SIZE
	.align		4
.L_773:
        /*0110*/ 	.byte	0x03, 0x19
        /*0112*/ 	.short	0x005c


	//----- nvinfo : EIATTR_PARAM_CBANK
	.align		4
        /*0114*/ 	.byte	0x04, 0x0a
        /*0116*/ 	.short	(.L_775 - .L_774)
	.align		4
.L_774:
        /*0118*/ 	.word	index@(.nv.constant0._ZN2at6native53_GLOBAL__N__069e5665_20_UpSampleNearest3d_cu_ab8a35b428upsample_nearest3d_out_frameIN3c104HalfEXadL_ZNS0_43nearest_neighbor_exact_compute_source_indexEfiiEEEEvPKT_mmmmmmmmPS5_fff)
        /*011c*/ 	.short	0x0210
        /*011e*/ 	.short	0x005c


	//----- nvinfo : EIATTR_SW_WAR
	.align		4
.L_775:
        /*0120*/ 	.byte	0x04, 0x36
        /*0122*/ 	.short	(.L_777 - .L_776)
.L_776:
        /*0124*/ 	.word	0x00000008
.L_777:


//--------------------- .nv.info._ZN2at6native53_GLOBAL__N__069e5665_20_UpSampleNearest3d_cu_ab8a35b428upsample_nearest3d_out_frameIfXadL_ZNS0_43nearest_neighbor_exact_compute_source_indexEfiiEEEEvPKT_mmmmmmmmPS3_fff --------------------------
	.section	.nv.info._ZN2at6native53_GLOBAL__N__069e5665_20_UpSampleNearest3d_cu_ab8a35b428upsample_nearest3d_out_frameIfXadL_ZNS0_43nearest_neighbor_exact_compute_source_indexEfiiEEEEvPKT_mmmmmmmmPS3_fff,"",@"SHT_CUDA_INFO"
	.sectionflags	@""
	.align	4


	//----- nvinfo : EIATTR_CUDA_API_VERSION
	.align		4
        /*0000*/ 	.byte	0x04, 0x37
        /*0002*/ 	.short	(.L_779 - .L_778)
.L_778:
        /*0004*/ 	.word	0x00000082


	//----- nvinfo : EIATTR_KPARAM_INFO
	.align		4
.L_779:
        /*0008*/ 	.byte	0x04, 0x17
        /*000a*/ 	.short	(.L_781 - .L_780)
.L_780:
        /*000c*/ 	.word	0x00000000
        /*0010*/ 	.short	0x000c
        /*0012*/ 	.short	0x0058
        /*0014*/ 	.byte	0x00, 0xf0, 0x11, 0x00


	//----- nvinfo : EIATTR_KPARAM_INFO
	.align		4
.L_781:
        /*0018*/ 	.byte	0x04, 0x17
        /*001a*/ 	.short	(.L_783 - .L_782)
.L_782:
        /*001c*/ 	.word	0x00000000
        /*0020*/ 	.short	0x000b
        /*0022*/ 	.short	0x0054
        /*0024*/ 	.byte	0x00, 0xf0, 0x11, 0x00


	//----- nvinfo : EIATTR_KPARAM_INFO
	.align		4
.L_783:
        /*0028*/ 	.byte	0x04, 0x17
        /*002a*/ 	.short	(.L_785 - .L_784)
.L_784:
        /*002c*/ 	.word	0x00000000
        /*0030*/ 	.short	0x000a
        /*0032*/ 	.short	0x0050
        /*0034*/ 	.byte	0x00, 0xf0, 0x11, 0x00


	//----- nvinfo : EIATTR_KPARAM_INFO
	.align		4
.L_785:
        /*0038*/ 	.byte	0x04, 0x17
        /*003a*/ 	.short	(.L_787 - .L_786)
.L_786:
        /*003c*/ 	.word	0x00000000
        /*0040*/ 	.short	0x0009
        /*0042*/ 	.short	0x0048
        /*0044*/ 	.byte	0x00, 0xf0, 0x21, 0x00


	//----- nvinfo : EIATTR_KPARAM_INFO
	.align		4
.L_787:
        /*0048*/ 	.byte	0x04, 0x17
        /*004a*/ 	.short	(.L_789 - .L_788)
.L_788:
        /*004c*/ 	.word	0x00000000
        /*0050*/ 	.short	0x0008
        /*0052*/ 	.short	0x0040
        /*0054*/ 	.byte	0x00, 0xf0, 0x21, 0x00


	//----- nvinfo : EIATTR_KPARAM_INFO
	.align		4
.L_789:
        /*0058*/ 	.byte	0x04, 0x17
        /*005a*/ 	.short	(.L_791 - .L_790)
.L_790:
        /*005c*/ 	.word	0x00000000
        /*0060*/ 	.short	0x0007
        /*0062*/ 	.short	0x0038
        /*0064*/ 	.byte	0x00, 0xf0, 0x21, 0x00


	//----- nvinfo : EIATTR_KPARAM_INFO
	.align		4
.L_791:
        /*0068*/ 	.byte	0x04, 0x17
        /*006a*/ 	.short	(.L_793 - .L_792)
.L_792:
        /*006c*/ 	.word	0x00000000
        /*0070*/ 	.short	0x0006
        /*0072*/ 	.short	0x0030
        /*0074*/ 	.byte	0x00, 0xf0, 0x21, 0x00


	//----- nvinfo : EIATTR_KPARAM_INFO
	.align		4
.L_793:
        /*0078*/ 	.byte	0x04, 0x17
        /*007a*/ 	.short	(.L_795 - .L_794)
.L_794:
        /*007c*/ 	.word	0x00000000
        /*0080*/ 	.short	0x0005
        /*0082*/ 	.short	0x0028
        /*0084*/ 	.byte	0x00, 0xf0, 0x21, 0x00


	//----- nvinfo : EIATTR_KPARAM_INFO
	.align		4
.L_795:
        /*0088*/ 	.byte	0x04, 0x17
        /*008a*/ 	.short	(.L_797 - .L_796)
.L_796:
        /*008c*/ 	.word	0x00000000
        /*0090*/ 	.short	0x0004
        /*0092*/ 	.short	0x0020
        /*0094*/ 	.byte	0x00, 0xf0, 0x21, 0x00


	//----- nvinfo : EIATTR_KPARAM_INFO
	.align		4
.L_797:
        /*0098*/ 	.byte	0x04, 0x17
        /*009a*/ 	.short	(.L_799 - .L_798)
.L_798:
        /*009c*/ 	.word	0x00000000
        /*00a0*/ 	.short	0x0003
        /*00a2*/ 	.short	0x0018
        /*00a4*/ 	.byte	0x00, 0xf0, 0x21, 0x00


	//----- nvinfo : EIATTR_KPARAM_INFO
	.align		4
.L_799:
        /*00a8*/ 	.byte	0x04, 0x17
        /*00aa*/ 	.short	(.L_801 - .L_800)
.L_800:
        /*00ac*/ 	.word	0x00000000
        /*00b0*/ 	.short	0x0002
        /*00b2*/ 	.short	0x0010
        /*00b4*/ 	.byte	0x00, 0xf0, 0x21, 0x00


	//----- nvinfo : EIATTR_KPARAM_INFO
	.align		4
.L_801:
        /*00b8*/ 	.byte	0x04, 0x17
        /*00ba*/ 	.short	(.L_803 - .L_802)
.L_802:
        /*00bc*/ 	.word	0x00000000
        /*00c0*/ 	.short	0x0001
        /*00c2*/ 	.short	0x0008
        /*00c4*/ 	.byte	0x00, 0xf0, 0x21, 0x00


	//----- nvinfo : EIATTR_KPARAM_INFO
	.align		4
.L_803:
        /*00c8*/ 	.byte	0x04, 0x17
        /*00ca*/ 	.short	(.L_805 - .L_804)
.L_804:
        /*00cc*/ 	.word	0x00000000
        /*00d0*/ 	.short	0x0000
        /*00d2*/ 	.short	0x0000
        /*00d4*/ 	.byte	0x00, 0xf0, 0x21, 0x00


	//----- nvinfo : EIATTR_SPARSE_MMA_MASK
	.align		4
.L_805:
        /*00d8*/ 	.byte	0x03, 0x50
        /*00da*/ 	.short	0x0000


	//----- nvinfo : EIATTR_MAXREG_COUNT
	.align		4
        /*00dc*/ 	.byte	0x03, 0x1b
        /*00de*/ 	.short	0x0040


	//----- nvinfo : EIATTR_MERCURY_ISA_VERSION
	.align		4
        /*00e0*/ 	.byte	0x03, 0x5f
        /*00e2*/ 	.short	0x0101


	//----- nvinfo : EIATTR_EXIT_INSTR_OFFSETS
	.align		4
        /*00e4*/ 	.byte	0x04, 0x1c
        /*00e6*/ 	.short	(.L_807 - .L_806)


	//   ....[0]....
.L_806:
        /*00e8*/ 	.word	0x00000180


	//   ....[1]....
        /*00ec*/ 	.word	0x00001350


	//   ....[2]....
        /*00f0*/ 	.word	0x00002cc0


	//   ....[3]....
        /*00f4*/ 	.word	0x00003060


	//----- nvinfo : EIATTR_MAX_THREADS
	.align		4
.L_807:
        /*00f8*/ 	.byte	0x04, 0x05
        /*00fa*/ 	.short	(.L_809 - .L_808)
.L_808:
        /*00fc*/ 	.word	0x00000400
        /*0100*/ 	.word	0x00000001
        /*0104*/ 	.word	0x00000001


	//----- nvinfo : EIATTR_CRS_STACK_SIZE
	.align		4
.L_809:
        /*0108*/ 	.byte	0x04, 0x1e
        /*010a*/ 	.short	(.L_811 - .L_810)
.L_810:
        /*010c*/ 	.word	0x00000000


	//----- nvinfo : EIATTR_CBANK_PARAM_SIZE
	.align		4
.L_811:
        /*0110*/ 	.byte	0x03, 0x19
        /*0112*/ 	.short	0x005c


	//----- nvinfo : EIATTR_PARAM_CBANK
	.align		4
        /*0114*/ 	.byte	0x04, 0x0a
        /*0116*/ 	.short	(.L_813 - .L_812)
	.align		4
.L_812:
        /*0118*/ 	.word	index@(.nv.constant0._ZN2at6native53_GLOBAL__N__069e5665_20_UpSampleNearest3d_cu_ab8a35b428upsample_nearest3d_out_frameIfXadL_ZNS0_43nearest_neighbor_exact_compute_source_indexEfiiEEEEvPKT_mmmmmmmmPS3_fff)
        /*011c*/ 	.short	0x0210
        /*011e*/ 	.short	0x005c


	//----- nvinfo : EIATTR_SW_WAR
	.align		4
.L_813:
        /*0120*/ 	.byte	0x04, 0x36
        /*0122*/ 	.short	(.L_815 - .L_814)
.L_814:
        /*0124*/ 	.word	0x00000008
.L_815:


//--------------------- .nv.info._ZN2at6native53_GLOBAL__N__069e5665_20_UpSampleNearest3d_cu_ab8a35b428upsample_nearest3d_out_frameIdXadL_ZNS0_43nearest_neighbor_exact_compute_source_indexEfiiEEEEvPKT_mmmmmmmmPS3_fff --------------------------
	.section	.nv.info._ZN2at6native53_GLOBAL__N__069e5665_20_UpSampleNearest3d_cu_ab8a35b428upsample_nearest3d_out_frameIdXadL_ZNS0_43nearest_neighbor_exact_compute_source_indexEfiiEEEEvPKT_mmmmmmmmPS3_fff,"",@"SHT_CUDA_INFO"
	.sectionflags	@""
	.align	4


	//----- nvinfo : EIATTR_CUDA_API_VERSION
	.align		4
        /*0000*/ 	.byte	0x04, 0x37
        /*0002*/ 	.short	(.L_817 - .L_816)
.L_816:
        /*0004*/ 	.word	0x00000082


	//----- nvinfo : EIATTR_KPARAM_INFO
	.align		4
.L_817:
        /*0008*/ 	.byte	0x04, 0x17
        /*000a*/ 	.short	(.L_819 - .L_818)
.L_818:
        /*000c*/ 	.word	0x00000000
        /*0010*/ 	.short	0x000c
        /*0012*/ 	.short	0x0058
        /*0014*/ 	.byte	0x00, 0xf0, 0x11, 0x00


	//----- nvinfo : EIATTR_KPARAM_INFO
	.align		4
.L_819:
        /*0018*/ 	.byte	0x04, 0x17
        /*001a*/ 	.short	(.L_821 - .L_820)
.L_820:
        /*001c*/ 	.word	0x00000000
        /*0020*/ 	.short	0x000b
        /*0022*/ 	.short	0x0054
        /*0024*/ 	.byte	0x00, 0xf0, 0x11, 0x00


	//----- nvinfo : EIATTR_KPARAM_INFO
	.align		4
.L_821:
        /*0028*/ 	.byte	0x04, 0x17
        /*002a*/ 	.short	(.L_823 - .L_822)
.L_822:
        /*002c*/ 	.word	0x00000000
        /*0030*/ 	.short	0x000a
        /*0032*/ 	.short	0x0050
        /*0034*/ 	.byte	0x00, 0xf0, 0x11, 0x00


	//----- nvinfo : EIATTR_KPARAM_INFO
	.align		4
.L_823:
        /*0038*/ 	.byte	0x04, 0x17
        /*003a*/ 	.short	(.L_825 - .L_824)
.L_824:
        /*003c*/ 	.word	0x00000000
        /*0040*/ 	.short	0x0009
        /*0042*/ 	.short	0x0048
        /*0044*/ 	.byte	0x00, 0xf0, 0x21, 0x00


	//----- nvinfo : EIATTR_KPARAM_INFO
	.align		4
.L_825:
        /*0048*/ 	.byte	0x04, 0x17
        /*004a*/ 	.short	(.L_827 - .L_826)
.L_826:
        /*004c*/ 	.word	0x00000000
        /*0050*/ 	.short	0x0008
        /*0052*/ 	.short	0x0040
        /*0054*/ 	.byte	0x00, 0xf0, 0x21, 0x00


	//----- nvinfo : EIATTR_KPARAM_INFO
	.align		4
.L_827:
        /*0058*/ 	.byte	0x04, 0x17
        /*005a*/ 	.short	(.L_829 - .L_828)
.L_828:
        /*005c*/ 	.word	0x00000000
        /*0060*/ 	.short	0x0007
        /*0062*/ 	.short	0x0038
        /*0064*/ 	.byte	0x00, 0xf0, 0x21, 0x00


	//----- nvinfo : EIATTR_KPARAM_INFO
	.align		4
.L_829:
        /*0068*/ 	.byte	0x04, 0x17
        /*006a*/ 	.short	(.L_831 - .L_830)
.L_830:
        /*006c*/ 	.word	0x00000000
        /*0070*/ 	.short	0x0006
        /*0072*/ 	.short	0x0030
        /*0074*/ 	.byte	0x00, 0xf0, 0x21, 0x00


	//----- nvinfo : EIATTR_KPARAM_INFO
	.align		4
.L_831:
        /*0078*/ 	.byte	0x04, 0x17
        /*007a*/ 	.short	(.L_833 - .L_832)
.L_832:
        /*007c*/ 	.word	0x00000000
        /*0080*/ 	.short	0x0005
        /*0082*/ 	.short	0x0028
        /*0084*/ 	.byte	0x00, 0xf0, 0x21, 0x00


	//----- nvinfo : EIATTR_KPARAM_INFO
	.align		4
.L_833:
        /*0088*/ 	.byte	0x04, 0x17
        /*008a*/ 	.short	(.L_835 - .L_834)
.L_834:
        /*008c*/ 	.word	0x00000000
        /*0090*/ 	.short	0x0004
        /*0092*/ 	.short	0x0020
        /*0094*/ 	.byte	0x00, 0xf0, 0x21, 0x00


	//----- nvinfo : EIATTR_KPARAM_INFO
	.align		4
.L_835:
        /*0098*/ 	.byte	0x04, 0x17
        /*009a*/ 	.short	(.L_837 - .L_836)
.L_836:
        /*009c*/ 	.word	0x00000000
        /*00a0*/ 	.short	0x0003
        /*00a2*/ 	.short	0x0018
        /*00a4*/ 	.byte	0x00, 0xf0, 0x21, 0x00


	//----- nvinfo : EIATTR_KPARAM_INFO
	.align		4
.L_837:
        /*00a8*/ 	.byte	0x04, 0x17
        /*00aa*/ 	.short	(.L_839 - .L_838)
.L_838:
        /*00ac*/ 	.word	0x00000000
        /*00b0*/ 	.short	0x0002
        /*00b2*/ 	.short	0x0010
        /*00b4*/ 	.byte	0x00, 0xf0, 0x21, 0x00


	//----- nvinfo : EIATTR_KPARAM_INFO
	.align		4
.L_839:
        /*00b8*/ 	.byte	0x04, 0x17
        /*00ba*/ 	.short	(.L_841 - .L_840)
.L_840:
        /*00bc*/ 	.word	0x00000000
        /*00c0*/ 	.short	0x0001
        /*00c2*/ 	.short	0x0008
        /*00c4*/ 	.byte	0x00, 0xf0, 0x21, 0x00


	//----- nvinfo : EIATTR_KPARAM_INFO
	.align		4
.L_841:
        /*00c8*/ 	.byte	0x04, 0x17
        /*00ca*/ 	.short	(.L_843 - .L_842)
.L_842:
        /*00cc*/ 	.word	0x00000000
        /*00d0*/ 	.short	0x0000
        /*00d2*/ 	.short	0x0000
        /*00d4*/ 	.byte	0x00, 0xf0, 0x21, 0x00


	//----- nvinfo : EIATTR_SPARSE_MMA_MASK
	.align		4
.L_843:
        /*00d8*/ 	.byte	0x03, 0x50
        /*00da*/ 	.short	0x0000


	//----- nvinfo : EIATTR_MAXREG_COUNT
	.align		4
        /*00dc*/ 	.byte	0x03, 0x1b
        /*00de*/ 	.short	0x0040


	//----- nvinfo : EIATTR_MERCURY_ISA_VERSION
	.align		4
        /*00e0*/ 	.byte	0x03, 0x5f
        /*00e2*/ 	.short	0x0101


	//----- nvinfo : EIATTR_EXIT_INSTR_OFFSETS
	.align		4
        /*00e4*/ 	.byte	0x04, 0x1c
        /*00e6*/ 	.short	(.L_845 - .L_844)


	//   ....[0]....
.L_844:
        /*00e8*/ 	.word	0x00000180


	//   ....[1]....
        /*00ec*/ 	.word	0x000013c0


	//   ....[2]....
        /*00f0*/ 	.word	0x00002db0


	//   ....[3]....
        /*00f4*/ 	.word	0x00003120


	//----- nvinfo : EIATTR_MAX_THREADS
	.align		4
.L_845:
        /*00f8*/ 	.byte	0x04, 0x05
        /*00fa*/ 	.short	(.L_847 - .L_846)
.L_846:
        /*00fc*/ 	.word	0x00000400
        /*0100*/ 	.word	0x00000001
        /*0104*/ 	.word	0x00000001


	//----- nvinfo : EIATTR_CRS_STACK_SIZE
	.align		4
.L_847:
        /*0108*/ 	.byte	0x04, 0x1e
        /*010a*/ 	.short	(.L_849 - .L_848)
.L_848:
        /*010c*/ 	.word	0x00000000


	//----- nvinfo : EIATTR_CBANK_PARAM_SIZE
	.align		4
.L_849:
        /*0110*/ 	.byte	0x03, 0x19
        /*0112*/ 	.short	0x005c


	//----- nvinfo : EIATTR_PARAM_CBANK
	.align		4
        /*0114*/ 	.byte	0x04, 0x0a
        /*0116*/ 	.short	(.L_851 - .L_850)
	.align		4
.L_850:
        /*0118*/ 	.word	index@(.nv.constant0._ZN2at6native53_GLOBAL__N__069e5665_20_UpSampleNearest3d_cu_ab8a35b428upsample_nearest3d_out_frameIdXadL_ZNS0_43nearest_neighbor_exact_compute_source_indexEfiiEEEEvPKT_mmmmmmmmPS3_fff)
        /*011c*/ 	.short	0x0210
        /*011e*/ 	.short	0x005c


	//----- nvinfo : EIATTR_SW_WAR
	.align		4
.L_851:
        /*0120*/ 	.byte	0x04, 0x36
        /*0122*/ 	.short	(.L_853 - .L_852)
.L_852:
        /*0124*/ 	.word	0x00000008
.L_853:


//--------------------- .nv.info._ZN2at6native53_GLOBAL__N__069e5665_20_UpSampleNearest3d_cu_ab8a35b428upsample_nearest3d_out_frameIhXadL_ZNS0_37nearest_neighbor_compute_source_indexEfiiEEEEvPKT_mmmmmmmmPS3_fff --------------------------
	.section	.nv.info._ZN2at6native53_GLOBAL__N__069e5665_20_UpSampleNearest3d_cu_ab8a35b428upsample_nearest3d_out_frameIhXadL_ZNS0_37nearest_neighbor_compute_source_indexEfiiEEEEvPKT_mmmmmmmmPS3_fff,"",@"SHT_CUDA_INFO"
	.sectionflags	@""
	.align	4


	//----- nvinfo : EIATTR_CUDA_API_VERSION
	.align		4
        /*0000*/ 	.byte	0x04, 0x37
        /*0002*/ 	.short	(.L_855 - .L_854)
.L_854:
        /*0004*/ 	.word	0x00000082


	//----- nvinfo : EIATTR_KPARAM_INFO
	.align		4
.L_855:
        /*0008*/ 	.byte	0x04, 0x17
        /*000a*/ 	.short	(.L_857 - .L_856)
.L_856:
        /*000c*/ 	.word	0x00000000
        /*0010*/ 	.short	0x000c
        /*0012*/ 	.short	0x0058
        /*0014*/ 	.byte	0x00, 0xf0, 0x11, 0x00


	//----- nvinfo : EIATTR_KPARAM_INFO
	.align		4
.L_857:
        /*0018*/ 	.byte	0x04, 0x17
        /*001a*/ 	.short	(.L_859 - .L_858)
.L_858:
        /*001c*/ 	.word	0x00000000
        /*0020*/ 	.short	0x000b
        /*0022*/ 	.short	0x0054
        /*0024*/ 	.byte	0x00, 0xf0, 0x11, 0x00


	//----- nvinfo : EIATTR_KPARAM_INFO
	.align		4
.L_859:
        /*0028*/ 	.byte	0x04, 0x17
        /*002a*/ 	.short	(.L_861 - .L_860)
.L_860:
        /*002c*/ 	.word	0x00000000
        /*0030*/ 	.short	0x000a
        /*0032*/ 	.short	0x0050
        /*0034*/ 	.byte	0x00, 0xf0, 0x11, 0x00


	//----- nvinfo : EIATTR_KPARAM_INFO
	.align		4
.L_861:
        /*0038*/ 	.byte	0x04, 0x17
        /*003a*/ 	.short	(.L_863 - .L_862)
.L_862:
        /*003c*/ 	.word	0x00000000
        /*0040*/ 	.short	0x0009
        /*0042*/ 	.short	0x0048
        /*0044*/ 	.byte	0x00, 0xf0, 0x21, 0x00


	//----- nvinfo : EIATTR_KPARAM_INFO
	.align		4
.L_863:
        /*0048*/ 	.byte	0x04, 0x17
        /*004a*/ 	.short	(.L_865 - .L_864)
.L_864:
        /*004c*/ 	.word	0x00000000
        /*0050*/ 	.short	0x0008
        /*0052*/ 	.short	0x0040
        /*0054*/ 	.byte	0x00, 0xf0, 0x21, 0x00


	//----- nvinfo : EIATTR_KPARAM_INFO
	.align		4
.L_865:
        /*0058*/ 	.byte	0x04, 0x17
        /*005a*/ 	.short	(.L_867 - .L_866)
.L_866:
        /*005c*/ 	.word	0x00000000
        /*0060*/ 	.short	0x0007
        /*0062*/ 	.short	0x0038
        /*0064*/ 	.byte	0x00, 0xf0, 0x21, 0x00


	//----- nvinfo : EIATTR_KPARAM_INFO
	.align		4
.L_867:
        /*0068*/ 	.byte	0x04, 0x17
        /*006a*/ 	.short	(.L_869 - .L_868)
.L_868:
        /*006c*/ 	.word	0x00000000
        /*0070*/ 	.short	0x0006
        /*0072*/ 	.short	0x0030
        /*0074*/ 	.byte	0x00, 0xf0, 0x21, 0x00


	//----- nvinfo : EIATTR_KPARAM_INFO
	.align		4
.L_869:
        /*0078*/ 	.byte	0x04, 0x17
        /*007a*/ 	.short	(.L_871 - .L_870)
.L_870:
        /*007c*/ 	.word	0x00000000
        /*0080*/ 	.short	0x0005
        /*0082*/ 	.short	0x0028
        /*0084*/ 	.byte	0x00, 0xf0, 0x21, 0x00


	//----- nvinfo : EIATTR_KPARAM_INFO
	.align		4
.L_871:
        /*0088*/ 	.byte	0x04, 0x17
        /*008a*/ 	.short	(.L_873 - .L_872)
.L_872:
        /*008c*/ 	.word	0x00000000
        /*0090*/ 	.short	0x0004
        /*0092*/ 	.short	0x0020
        /*0094*/ 	.byte	0x00, 0xf0, 0x21, 0x00


	//----- nvinfo : EIATTR_KPARAM_INFO
	.align		4
.L_873:
        /*0098*/ 	.byte	0x04, 0x17
        /*009a*/ 	.short	(.L_875 - .L_874)
.L_874:
        /*009c*/ 	.word	0x00000000
        /*00a0*/ 	.short	0x0003
        /*00a2*/ 	.short	0x0018
        /*00a4*/ 	.byte	0x00, 0xf0, 0x21, 0x00


	//----- nvinfo : EIATTR_KPARAM_INFO
	.align		4
.L_875:
        /*00a8*/ 	.byte	0x04, 0x17
        /*00aa*/ 	.short	(.L_877 - .L_876)
.L_876:
        /*00ac*/ 	.word	0x00000000
        /*00b0*/ 	.short	0x0002
        /*00b2*/ 	.short	0x0010
        /*00b4*/ 	.byte	0x00, 0xf0, 0x21, 0x00


	//----- nvinfo : EIATTR_KPARAM_INFO
	.align		4
.L_877:
        /*00b8*/ 	.byte	0x04, 0x17
        /*00ba*/ 	.short	(.L_879 - .L_878)
.L_878:
        /*00bc*/ 	.word	0x00000000
        /*00c0*/ 	.short	0x0001
        /*00c2*/ 	.short	0x0008
        /*00c4*/ 	.byte	0x00, 0xf0, 0x21, 0x00


	//----- nvinfo : EIATTR_KPARAM_INFO
	.align		4
.L_879:
        /*00c8*/ 	.byte	0x04, 0x17
        /*00ca*/ 	.short	(.L_881 - .L_880)
.L_880:
        /*00cc*/ 	.word	0x00000000
        /*00d0*/ 	.short	0x0000
        /*00d2*/ 	.short	0x0000
        /*00d4*/ 	.byte	0x00, 0xf0, 0x21, 0x00


	//----- nvinfo : EIATTR_SPARSE_MMA_MASK
	.align		4
.L_881:
        /*00d8*/ 	.byte	0x03, 0x50
        /*00da*/ 	.short	0x0000


	//----- nvinfo : EIATTR_MAXREG_COUNT
	.align		4
        /*00dc*/ 	.byte	0x03, 0x1b
        /*00de*/ 	.short	0x0040


	//----- nvinfo : EIATTR_MERCURY_ISA_VERSION
	.align		4
        /*00e0*/ 	.byte	0x03, 0x5f
        /*00e2*/ 	.short	0x0101


	//----- nvinfo : EIATTR_EXIT_INSTR_OFFSETS
	.align		4
        /*00e4*/ 	.byte	0x04, 0x1c
        /*00e6*/ 	.short	(.L_883 - .L_882)


	//   ....[0]....
.L_882:
        /*00e8*/ 	.word	0x00000190


	//   ....[1]....
        /*00ec*/ 	.word	0x000013a0


	//   ....[2]....
        /*00f0*/ 	.word	0x00002af0


	//   ....[3]....
        /*00f4*/ 	.word	0x00002ca0


	//----- nvinfo : EIATTR_MAX_THREADS
	.align		4
.L_883:
        /*00f8*/ 	.byte	0x04, 0x05
        /*00fa*/ 	.short	(.L_885 - .L_884)
.L_884:
        /*00fc*/ 	.word	0x00000400
        /*0100*/ 	.word	0x00000001
        /*0104*/ 	.word	0x00000001


	//----- nvinfo : EIATTR_CRS_STACK_SIZE
	.align		4
.L_885:
        /*0108*/ 	.byte	0x04, 0x1e
        /*010a*/ 	.short	(.L_887 - .L_886)
.L_886:
        /*010c*/ 	.word	0x00000000


	//----- nvinfo : EIATTR_CBANK_PARAM_SIZE
	.align		4
.L_887:
        /*0110*/ 	.byte	0x03, 0x19
        /*0112*/ 	.short	0x005c


	//----- nvinfo : EIATTR_PARAM_CBANK
	.align		4
        /*0114*/ 	.byte	0x04, 0x0a
        /*0116*/ 	.short	(.L_889 - .L_888)
	.align		4
.L_888:
        /*0118*/ 	.word	index@(.nv.constant0._ZN2at6native53_GLOBAL__N__069e5665_20_UpSampleNearest3d_cu_ab8a35b428upsample_nearest3d_out_frameIhXadL_ZNS0_37nearest_neighbor_compute_source_indexEfiiEEEEvPKT_mmmmmmmmPS3_fff)
        /*011c*/ 	.short	0x0210
        /*011e*/ 	.short	0x005c


	//----- nvinfo : EIATTR_SW_WAR
	.align		4
.L_889:
        /*0120*/ 	.byte	0x04, 0x36
        /*0122*/ 	.short	(.L_891 - .L_890)
.L_890:
        /*0124*/ 	.word	0x00000008
.L_891:


//--------------------- .nv.info._ZN2at6native53_GLOBAL__N__069e5665_20_UpSampleNearest3d_cu_ab8a35b428upsample_nearest3d_out_frameIN3c108BFloat16EXadL_ZNS0_37nearest_neighbor_compute_source_indexEfiiEEEEvPKT_mmmmmmmmPS5_fff --------------------------
	.section	.nv.info._ZN2at6native53_GLOBAL__N__069e5665_20_UpSampleNearest3d_cu_ab8a35b428upsample_nearest3d_out_frameIN3c108BFloat16EXadL_ZNS0_37nearest_neighbor_compute_source_indexEfiiEEEEvPKT_mmmmmmmmPS5_fff,"",@"SHT_CUDA_INFO"
	.sectionflags	@""
	.align	4


	//----- nvinfo : EIATTR_CUDA_API_VERSION
	.align		4
        /*0000*/ 	.byte	0x04, 0x37
        /*0002*/ 	.short	(.L_893 - .L_892)
.L_892:
        /*0004*/ 	.word	0x00000082


	//----- nvinfo : EIATTR_KPARAM_INFO
	.align		4
.L_893:
        /*0008*/ 	.byte	0x04, 0x17
        /*000a*/ 	.short	(.L_895 - .L_894)
.L_894:
        /*000c*/ 	.word	0x00000000
        /*0010*/ 	.short	0x000c
        /*0012*/ 	.short	0x0058
        /*0014*/ 	.byte	0x00, 0xf0, 0x11, 0x00


	//----- nvinfo : EIATTR_KPARAM_INFO
	.align		4
.L_895:
        /*0018*/ 	.byte	0x04, 0x17
        /*001a*/ 	.short	(.L_897 - .L_896)
.L_896:
        /*001c*/ 	.word	0x00000000
        /*0020*/ 	.short	0x000b
        /*0022*/ 	.short	0x0054
        /*0024*/ 	.byte	0x00, 0xf0, 0x11, 0x00


	//----- nvinfo : EIATTR_KPARAM_INFO
	.align		4
.L_897:
        /*0028*/ 	.byte	0x04, 0x17
        /*002a*/ 	.short	(.L_899 - .L_898)
.L_898:
        /*002c*/ 	.word	0x00000000
        /*0030*/ 	.short	0x000a
        /*0032*/ 	.short	0x0050
        /*0034*/ 	.byte	0x00, 0xf0, 0x11, 0x00


	//----- nvinfo : EIATTR_KPARAM_INFO
	.align		4
.L_899:
        /*0038*/ 	.byte	0x04, 0x17
        /*003a*/ 	.short	(.L_901 - .L_900)
.L_900:
        /*003c*/ 	.word	0x00000000
        /*0040*/ 	.short	0x0009
        /*0042*/ 	.short	0x0048
        /*0044*/ 	.byte	0x00, 0xf0, 0x21, 0x00


	//----- nvinfo : EIATTR_KPARAM_INFO
	.align		4
.L_901:
        /*0048*/ 	.byte	0x04, 0x17
        /*004a*/ 	.short	(.L_903 - .L_902)
.L_902:
        /*004c*/ 	.word	0x00000000
        /*0050*/ 	.short	0x0008
        /*0052*/ 	.short	0x0040
        /*0054*/ 	.byte	0x00, 0xf0, 0x21, 0x00


	//----- nvinfo : EIATTR_KPARAM_INFO
	.align		4
.L_903:
        /*0058*/ 	.byte	0x04, 0x17
        /*005a*/ 	.short	(.L_905 - .L_904)
.L_904:
        /*005c*/ 	.word	0x00000000
        /*0060*/ 	.short	0x0007
        /*0062*/ 	.short	0x0038
        /*0064*/ 	.byte	0x00, 0xf0, 0x21, 0x00


	//----- nvinfo : EIATTR_KPARAM_INFO
	.align		4
.L_905:
        /*0068*/ 	.byte	0x04, 0x17
        /*006a*/ 	.short	(.L_907 - .L_906)
.L_906:
        /*006c*/ 	.word	0x00000000
        /*0070*/ 	.short	0x0006
        /*0072*/ 	.short	0x0030
        /*0074*/ 	.byte	0x00, 0xf0, 0x21, 0x00


	//----- nvinfo : EIATTR_KPARAM_INFO
	.align		4
.L_907:
        /*0078*/ 	.byte	0x04, 0x17
        /*007a*/ 	.short	(.L_909 - .L_908)
.L_908:
        /*007c*/ 	.word	0x00000000
        /*0080*/ 	.short	0x0005
        /*0082*/ 	.short	0x0028
        /*0084*/ 	.byte	0x00, 0xf0, 0x21, 0x00


	//----- nvinfo : EIATTR_KPARAM_INFO
	.align		4
.L_909:
        /*0088*/ 	.byte	0x04, 0x17
        /*008a*/ 	.short	(.L_911 - .L_910)
.L_910:
        /*008c*/ 	.word	0x00000000
        /*0090*/ 	.short	0x0004
        /*0092*/ 	.short	0x0020
        /*0094*/ 	.byte	0x00, 0xf0, 0x21, 0x00


	//----- nvinfo : EIATTR_KPARAM_INFO
	.align		4
.L_911:
        /*0098*/ 	.byte	0x04, 0x17
        /*009a*/ 	.short	(.L_913 - .L_912)
.L_912:
        /*009c*/ 	.word	0x00000000
        /*00a0*/ 	.short	0x0003
        /*00a2*/ 	.short	0x0018
        /*00a4*/ 	.byte	0x00, 0xf0, 0x21, 0x00


	//----- nvinfo : EIATTR_KPARAM_INFO
	.align		4
.L_913:
        /*00a8*/ 	.byte	0x04, 0x17
        /*00aa*/ 	.short	(.L_915 - .L_914)
.L_914:
        /*00ac*/ 	.word	0x00000000
        /*00b0*/ 	.short	0x0002
        /*00b2*/ 	.short	0x0010
        /*00b4*/ 	.byte	0x00, 0xf0, 0x21, 0x00


	//----- nvinfo : EIATTR_KPARAM_INFO
	.align		4
.L_915:
        /*00b8*/ 	.byte	0x04, 0x17
        /*00ba*/ 	.short	(.L_917 - .L_916)
.L_916:
        /*00bc*/ 	.word	0x00000000
        /*00c0*/ 	.short	0x0001
        /*00c2*/ 	.short	0x0008
        /*00c4*/ 	.byte	0x00, 0xf0, 0x21, 0x00


	//----- nvinfo : EIATTR_KPARAM_INFO
	.align		4
.L_917:
        /*00c8*/ 	.byte	0x04, 0x17
        /*00ca*/ 	.short	(.L_919 - .L_918)
.L_918:
        /*00cc*/ 	.word	0x00000000
        /*00d0*/ 	.short	0x0000
        /*00d2*/ 	.short	0x0000
        /*00d4*/ 	.byte	0x00, 0xf0, 0x21, 0x00


	//----- nvinfo : EIATTR_SPARSE_MMA_MASK
	.align		4
.L_919:
        /*00d8*/ 	.byte	0x03, 0x50
        /*00da*/ 	.short	0x0000


	//----- nvinfo : EIATTR_MAXREG_COUNT
	.align		4
        /*00dc*/ 	.byte	0x03, 0x1b
        /*00de*/ 	.short	0x0040


	//----- nvinfo : EIATTR_MERCURY_ISA_VERSION
	.align		4
        /*00e0*/ 	.byte	0x03, 0x5f
        /*00e2*/ 	.short	0x0101


	//----- nvinfo : EIATTR_EXIT_INSTR_OFFSETS
	.align		4
        /*00e4*/ 	.byte	0x04, 0x1c
        /*00e6*/ 	.short	(.L_921 - .L_920)


	//   ....[0]....
.L_920:
        /*00e8*/ 	.word	0x00000180


	//   ....[1]....
        /*00ec*/ 	.word	0x00001340


	//   ....[2]....
        /*00f0*/ 	.word	0x00002d30


	//   ....[3]....
        /*00f4*/ 	.word	0x000030d0


	//----- nvinfo : EIATTR_MAX_THREADS
	.align		4
.L_921:
        /*00f8*/ 	.byte	0x04, 0x05
        /*00fa*/ 	.short	(.L_923 - .L_922)
.L_922:
        /*00fc*/ 	.word	0x00000400
        /*0100*/ 	.word	0x00000001
        /*0104*/ 	.word	0x00000001


	//----- nvinfo : EIATTR_CRS_STACK_SIZE
	.align		4
.L_923:
        /*0108*/ 	.byte	0x04, 0x1e
        /*010a*/ 	.short	(.L_925 - .L_924)
.L_924:
        /*010c*/ 	.word	0x00000000


	//----- nvinfo : EIATTR_CBANK_PARAM_SIZE
	.align		4
.L_925:
        /*0110*/ 	.byte	0x03, 0x19
        /*0112*/ 	.short	0x005c


	//----- nvinfo : EIATTR_PARAM_CBANK
	.align		4
        /*0114*/ 	.byte	0x04, 0x0a
        /*0116*/ 	.short	(.L_927 - .L_926)
	.align		4
.L_926:
        /*0118*/ 	.word	index@(.nv.constant0._ZN2at6native53_GLOBAL__N__069e5665_20_UpSampleNearest3d_cu_ab8a35b428upsample_nearest3d_out_frameIN3c108BFloat16EXadL_ZNS0_37nearest_neighbor_compute_source_indexEfiiEEEEvPKT_mmmmmmmmPS5_fff)
        /*011c*/ 	.short	0x0210
        /*011e*/ 	.short	0x005c


	//----- nvinfo : EIATTR_SW_WAR
	.align		4
.L_927:
        /*0120*/ 	.byte	0x04, 0x36
        /*0122*/ 	.short	(.L_929 - .L_928)
.L_928:
        /*0124*/ 	.word	0x00000008
.L_929:


//--------------------- .nv.info._ZN2at6native53_GLOBAL__N__069e5665_20_UpSampleNearest3d_cu_ab8a35b428upsample_nearest3d_out_frameIN3c104HalfEXadL_ZNS0_37nearest_neighbor_compute_source_indexEfiiEEEEvPKT_mmmmmmmmPS5_fff --------------------------
	.section	.nv.info._ZN2at6native53_GLOBAL__N__069e5665_20_UpSampleNearest3d_cu_ab8a35b428upsample_nearest3d_out_frameIN3c104HalfEXadL_ZNS0_37nearest_neighbor_compute_source_indexEfiiEEEEvPKT_mmmmmmmmPS5_fff,"",@"SHT_CUDA_INFO"
	.sectionflags	@""
	.align	4


	//----- nvinfo : EIATTR_CUDA_API_VERSION
	.align		4
        /*0000*/ 	.byte	0x04, 0x37
        /*0002*/ 	.short	(.L_931 - .L_930)
.L_930:
        /*0004*/ 	.word	0x00000082


	//----- nvinfo : EIATTR_KPARAM_INFO
	.align		4
.L_931:
        /*0008*/ 	.byte	0x04, 0x17
        /*000a*/ 	.short	(.L_933 - .L_932)
.L_932:
        /*000c*/ 	.word	0x00000000
        /*0010*/ 	.short	0x000c
        /*0012*/ 	.short	0x0058
        /*0014*/ 	.byte	0x00, 0xf0, 0x11, 0x00


	//----- nvinfo : EIATTR_KPARAM_INFO
	.align		4
.L_933:
        /*0018*/ 	.byte	0x04, 0x17
        /*001a*/ 	.short	(.L_935 - .L_934)
.L_934:
        /*001c*/ 	.word	0x00000000
        /*0020*/ 	.short	0x000b
        /*0022*/ 	.short	0x0054
        /*0024*/ 	.byte	0x00, 0xf0, 0x11, 0x00


	//----- nvinfo : EIATTR_KPARAM_INFO
	.align		4
.L_935:
        /*0028*/ 	.byte	0x04, 0x17
        /*002a*/ 	.short	(.L_937 - .L_936)
.L_936:
        /*002c*/ 	.word	0x00000000
        /*0030*/ 	.short	0x000a
        /*0032*/ 	.short	0x0050
        /*0034*/ 	.byte	0x00, 0xf0, 0x11, 0x00


	//----- nvinfo : EIATTR_KPARAM_INFO
	.align		4
.L_937:
        /*0038*/ 	.byte	0x04, 0x17
        /*003a*/ 	.short	(.L_939 - .L_938)
.L_938:
        /*003c*/ 	.word	0x00000000
        /*0040*/ 	.short	0x0009
        /*0042*/ 	.short	0x0048
        /*0044*/ 	.byte	0x00, 0xf0, 0x21, 0x00


	//----- nvinfo : EIATTR_KPARAM_INFO
	.align		4
.L_939:
        /*0048*/ 	.byte	0x04, 0x17
        /*004a*/ 	.short	(.L_941 - .L_940)
.L_940:
        /*004c*/ 	.word	0x00000000
        /*0050*/ 	.short	0x0008
        /*0052*/ 	.short	0x0040
        /*0054*/ 	.byte	0x00, 0xf0, 0x21, 0x00


	//----- nvinfo : EIATTR_KPARAM_INFO
	.align		4
.L_941:
        /*0058*/ 	.byte	0x04, 0x17
        /*005a*/ 	.short	(.L_943 - .L_942)
.L_942:
        /*005c*/ 	.word	0x00000000
        /*0060*/ 	.short	0x0007
        /*0062*/ 	.short	0x0038
        /*0064*/ 	.byte	0x00, 0xf0, 0x21, 0x00


	//----- nvinfo : EIATTR_KPARAM_INFO
	.align		4
.L_943:
        /*0068*/ 	.byte	0x04, 0x17
        /*006a*/ 	.short	(.L_945 - .L_944)
.L_944:
        /*006c*/ 	.word	0x00000000
        /*0070*/ 	.short	0x0006
        /*0072*/ 	.short	0x0030
        /*0074*/ 	.byte	0x00, 0xf0, 0x21, 0x00


	//----- nvinfo : EIATTR_KPARAM_INFO
	.align		4
.L_945:
        /*0078*/ 	.byte	0x04, 0x17
        /*007a*/ 	.short	(.L_947 - .L_946)
.L_946:
        /*007c*/ 	.word	0x00000000
        /*0080*/ 	.short	0x0005
        /*0082*/ 	.short	0x0028
        /*0084*/ 	.byte	0x00, 0xf0, 0x21, 0x00


	//----- nvinfo : EIATTR_KPARAM_INFO
	.align		4
.L_947:
        /*0088*/ 	.byte	0x04, 0x17
        /*008a*/ 	.short	(.L_949 - .L_948)
.L_948:
        /*008c*/ 	.word	0x00000000
        /*0090*/ 	.short	0x0004
        /*0092*/ 	.short	0x0020
        /*0094*/ 	.byte	0x00, 0xf0, 0x21, 0x00


	//----- nvinfo : EIATTR_KPARAM_INFO
	.align		4
.L_949:
        /*0098*/ 	.byte	0x04, 0x17
        /*009a*/ 	.short	(.L_951 - .L_950)
.L_950:
        /*009c*/ 	.word	0x00000000
        /*00a0*/ 	.short	0x0003
        /*00a2*/ 	.short	0x0018
        /*00a4*/ 	.byte	0x00, 0xf0, 0x21, 0x00


	//----- nvinfo : EIATTR_KPARAM_INFO
	.align		4
.L_951:
        /*00a8*/ 	.byte	0x04, 0x17
        /*00aa*/ 	.short	(.L_953 - .L_952)
.L_952:
        /*00ac*/ 	.word	0x00000000
        /*00b0*/ 	.short	0x0002
        /*00b2*/ 	.short	0x0010
        /*00b4*/ 	.byte	0x00, 0xf0, 0x21, 0x00


	//----- nvinfo : EIATTR_KPARAM_INFO
	.align		4
.L_953:
        /*00b8*/ 	.byte	0x04, 0x17
        /*00ba*/ 	.short	(.L_955 - .L_954)
.L_954:
        /*00bc*/ 	.word	0x00000000
        /*00c0*/ 	.short	0x0001
        /*00c2*/ 	.short	0x0008
        /*00c4*/ 	.byte	0x00, 0xf0, 0x21, 0x00


	//----- nvinfo : EIATTR_KPARAM_INFO
	.align		4
.L_955:
        /*00c8*/ 	.byte	0x04, 0x17
        /*00ca*/ 	.short	(.L_957 - .L_956)
.L_956:
        /*00cc*/ 	.word	0x00000000
        /*00d0*/ 	.short	0x0000
        /*00d2*/ 	.short	0x0000
        /*00d4*/ 	.byte	0x00, 0xf0, 0x21, 0x00


	//----- nvinfo : EIATTR_SPARSE_MMA_MASK
	.align		4
.L_957:
        /*00d8*/ 	.byte	0x03, 0x50
        /*00da*/ 	.short	0x0000


	//----- nvinfo : EIATTR_MAXREG_COUNT
	.align		4
        /*00dc*/ 	.byte	0x03, 0x1b
        /*00de*/ 	.short	0x0040


	//----- nvinfo : EIATTR_MERCURY_ISA_VERSION
	.align		4
        /*00e0*/ 	.byte	0x03, 0x5f
        /*00e2*/ 	.short	0x0101


	//----- nvinfo : EIATTR_EXIT_INSTR_OFFSETS
	.align		4
        /*00e4*/ 	.byte	0x04, 0x1c
        /*00e6*/ 	.short	(.L_959 - .L_958)


	//   ....[0]....
.L_958:
        /*00e8*/ 	.word	0x00000180


	//   ....[1]....
        /*00ec*/ 	.word	0x00001340


	//   ....[2]....
        /*00f0*/ 	.word	0x00002d30


	//   ....[3]....
        /*00f4*/ 	.word	0x000030d0


	//----- nvinfo : EIATTR_MAX_THREADS
	.align		4
.L_959:
        /*00f8*/ 	.byte	0x04, 0x05
        /*00fa*/ 	.short	(.L_961 - .L_960)
.L_960:
        /*00fc*/ 	.word	0x00000400
        /*0100*/ 	.word	0x00000001
        /*0104*/ 	.word	0x00000001


	//----- nvinfo : EIATTR_CRS_STACK_SIZE
	.align		4
.L_961:
        /*0108*/ 	.byte	0x04, 0x1e
        /*010a*/ 	.short	(.L_963 - .L_962)
.L_962:
        /*010c*/ 	.word	0x00000000


	//----- nvinfo : EIATTR_CBANK_PARAM_SIZE
	.align		4
.L_963:
        /*0110*/ 	.byte	0x03, 0x19
        /*0112*/ 	.short	0x005c


	//----- nvinfo : EIATTR_PARAM_CBANK
	.align		4
        /*0114*/ 	.byte	0x04, 0x0a
        /*0116*/ 	.short	(.L_965 - .L_964)
	.align		4
.L_964:
        /*0118*/ 	.word	index@(.nv.constant0._ZN2at6native53_GLOBAL__N__069e5665_20_UpSampleNearest3d_cu_ab8a35b428upsample_nearest3d_out_frameIN3c104HalfEXadL_ZNS0_37nearest_neighbor_compute_source_indexEfiiEEEEvPKT_mmmmmmmmPS5_fff)
        /*011c*/ 	.short	0x0210
        /*011e*/ 	.short	0x005c


	//----- nvinfo : EIATTR_SW_WAR
	.align		4
.L_965:
        /*0120*/ 	.byte	0x04, 0x36
        /*0122*/ 	.short	(.L_967 - .L_966)
.L_966:
        /*0124*/ 	.word	0x00000008
.L_967:


//--------------------- .nv.info._ZN2at6native53_GLOBAL__N__069e5665_20_UpSampleNearest3d_cu_ab8a35b428upsample_nearest3d_out_frameIfXadL_ZNS0_37nearest_neighbor_compute_source_indexEfiiEEEEvPKT_mmmmmmmmPS3_fff --------------------------
	.section	.nv.info._ZN2at6native53_GLOBAL__N__069e5665_20_UpSampleNearest3d_cu_ab8a35b428upsample_nearest3d_out_frameIfXadL_ZNS0_37nearest_neighbor_compute_source_indexEfiiEEEEvPKT_mmmmmmmmPS3_fff,"",@"SHT_CUDA_INFO"
	.sectionflags	@""
	.align	4


	//----- nvinfo : EIATTR_CUDA_API_VERSION
	.align		4
        /*0000*/ 	.byte	0x04, 0x37
        /*0002*/ 	.short	(.L_969 - .L_968)
.L_968:
        /*0004*/ 	.word	0x00000082


	//----- nvinfo : EIATTR_KPARAM_INFO
	.align		4
.L_969:
        /*0008*/ 	.byte	0x04, 0x17
        /*000a*/ 	.short	(.L_971 - .L_970)
.L_970:
        /*000c*/ 	.word	0x00000000
        /*0010*/ 	.short	0x000c
        /*0012*/ 	.short	0x0058
        /*0014*/ 	.byte	0x00, 0xf0, 0x11, 0x00


	//----- nvinfo : EIATTR_KPARAM_INFO
	.align		4
.L_971:
        /*0018*/ 	.byte	0x04, 0x17
        /*001a*/ 	.short	(.L_973 - .L_972)
.L_972:
        /*001c*/ 	.word	0x00000000
        /*0020*/ 	.short	0x000b
        /*0022*/ 	.short	0x0054
        /*0024*/ 	.byte	0x00, 0xf0, 0x11, 0x00


	//----- nvinfo : EIATTR_KPARAM_INFO
	.align		4
.L_973:
        /*0028*/ 	.byte	0x04, 0x17
        /*002a*/ 	.short	(.L_975 - .L_974)
.L_974:
        /*002c*/ 	.word	0x00000000
        /*0030*/ 	.short	0x000a
        /*0032*/ 	.short	0x0050
        /*0034*/ 	.byte	0x00, 0xf0, 0x11, 0x00


	//----- nvinfo : EIATTR_KPARAM_INFO
	.align		4
.L_975:
        /*0038*/ 	.byte	0x04, 0x17
        /*003a*/ 	.short	(.L_977 - .L_976)
.L_976:
        /*003c*/ 	.word	0x00000000
        /*0040*/ 	.short	0x0009
        /*0042*/ 	.short	0x0048
        /*0044*/ 	.byte	0x00, 0xf0, 0x21, 0x00


	//----- nvinfo : EIATTR_KPARAM_INFO
	.align		4
.L_977:
        /*0048*/ 	.byte	0x04, 0x17
        /*004a*/ 	.short	(.L_979 - .L_978)
.L_978:
        /*004c*/ 	.word	0x00000000
        /*0050*/ 	.short	0x0008
        /*0052*/ 	.short	0x0040
        /*0054*/ 	.byte	0x00, 0xf0, 0x21, 0x00


	//----- nvinfo : EIATTR_KPARAM_INFO
	.align		4
.L_979:
        /*0058*/ 	.byte	0x04, 0x17
        /*005a*/ 	.short	(.L_981 - .L_980)
.L_980:
        /*005c*/ 	.word	0x00000000
        /*0060*/ 	.short	0x0007
        /*0062*/ 	.short	0x0038
        /*0064*/ 	.byte	0x00, 0xf0, 0x21, 0x00


	//----- nvinfo : EIATTR_KPARAM_INFO
	.align		4
.L_981:
        /*0068*/ 	.byte	0x04, 0x17
        /*006a*/ 	.short	(.L_983 - .L_982)
.L_982:
        /*006c*/ 	.word	0x00000000
        /*0070*/ 	.short	0x0006
        /*0072*/ 	.short	0x0030
        /*0074*/ 	.byte	0x00, 0xf0, 0x21, 0x00


	//----- nvinfo : EIATTR_KPARAM_INFO
	.align		4
.L_983:
        /*0078*/ 	.byte	0x04, 0x17
        /*007a*/ 	.short	(.L_985 - .L_984)
.L_984:
        /*007c*/ 	.word	0x00000000
        /*0080*/ 	.short	0x0005
        /*0082*/ 	.short	0x0028
        /*0084*/ 	.byte	0x00, 0xf0, 0x21, 0x00


	//----- nvinfo : EIATTR_KPARAM_INFO
	.align		4
.L_985:
        /*0088*/ 	.byte	0x04, 0x17
        /*008a*/ 	.short	(.L_987 - .L_986)
.L_986:
        /*008c*/ 	.word	0x00000000
        /*0090*/ 	.short	0x0004
        /*0092*/ 	.short	0x0020
        /*0094*/ 	.byte	0x00, 0xf0, 0x21, 0x00


	//----- nvinfo : EIATTR_KPARAM_INFO
	.align		4
.L_987:
        /*0098*/ 	.byte	0x04, 0x17
        /*009a*/ 	.short	(.L_989 - .L_988)
.L_988:
        /*009c*/ 	.word	0x00000000
        /*00a0*/ 	.short	0x0003
        /*00a2*/ 	.short	0x0018
        /*00a4*/ 	.byte	0x00, 0xf0, 0x21, 0x00


	//----- nvinfo : EIATTR_KPARAM_INFO
	.align		4
.L_989:
        /*00a8*/ 	.byte	0x04, 0x17
        /*00aa*/ 	.short	(.L_991 - .L_990)
.L_990:
        /*00ac*/ 	.word	0x00000000
        /*00b0*/ 	.short	0x0002
        /*00b2*/ 	.short	0x0010
        /*00b4*/ 	.byte	0x00, 0xf0, 0x21, 0x00


	//----- nvinfo : EIATTR_KPARAM_INFO
	.align		4
.L_991:
        /*00b8*/ 	.byte	0x04, 0x17
        /*00ba*/ 	.short	(.L_993 - .L_992)
.L_992:
        /*00bc*/ 	.word	0x00000000
        /*00c0*/ 	.short	0x0001
        /*00c2*/ 	.short	0x0008
        /*00c4*/ 	.byte	0x00, 0xf0, 0x21, 0x00


	//----- nvinfo : EIATTR_KPARAM_INFO
	.align		4
.L_993:
        /*00c8*/ 	.byte	0x04, 0x17
        /*00ca*/ 	.short	(.L_995 - .L_994)
.L_994:
        /*00cc*/ 	.word	0x00000000
        /*00d0*/ 	.short	0x0000
        /*00d2*/ 	.short	0x0000
        /*00d4*/ 	.byte	0x00, 0xf0, 0x21, 0x00


	//----- nvinfo : EIATTR_SPARSE_MMA_MASK
	.align		4
.L_995:
        /*00d8*/ 	.byte	0x03, 0x50
        /*00da*/ 	.short	0x0000


	//----- nvinfo : EIATTR_MAXREG_COUNT
	.align		4
        /*00dc*/ 	.byte	0x03, 0x1b
        /*00de*/ 	.short	0x0040


	//----- nvinfo : EIATTR_MERCURY_ISA_VERSION
	.align		4
        /*00e0*/ 	.byte	0x03, 0x5f
        /*00e2*/ 	.short	0x0101


	//----- nvinfo : EIATTR_EXIT_INSTR_OFFSETS
	.align		4
        /*00e4*/ 	.byte	0x04, 0x1c
        /*00e6*/ 	.short	(.L_997 - .L_996)


	//   ....[0]....
.L_996:
        /*00e8*/ 	.word	0x00000180


	//   ....[1]....
        /*00ec*/ 	.word	0x00001320


	//   ....[2]....
        /*00f0*/ 	.word	0x00002c90


	//   ....[3]....
        /*00f4*/ 	.word	0x00003030


	//----- nvinfo : EIATTR_MAX_THREADS
	.align		4
.L_997:
        /*00f8*/ 	.byte	0x04, 0x05
        /*00fa*/ 	.short	(.L_999 - .L_998)
.L_998:
        /*00fc*/ 	.word	0x00000400
        /*0100*/ 	.word	0x00000001
        /*0104*/ 	.word	0x00000001


	//----- nvinfo : EIATTR_CRS_STACK_SIZE
	.align		4
.L_999:
        /*0108*/ 	.byte	0x04, 0x1e
        /*010a*/ 	.short	(.L_1001 - .L_1000)
.L_1000:
        /*010c*/ 	.word	0x00000000


	//----- nvinfo : EIATTR_CBANK_PARAM_SIZE
	.align		4
.L_1001:
        /*0110*/ 	.byte	0x03, 0x19
        /*0112*/ 	.short	0x005c


	//----- nvinfo : EIATTR_PARAM_CBANK
	.align		4
        /*0114*/ 	.byte	0x04, 0x0a
        /*0116*/ 	.short	(.L_1003 - .L_1002)
	.align		4
.L_1002:
        /*0118*/ 	.word	index@(.nv.constant0._ZN2at6native53_GLOBAL__N__069e5665_20_UpSampleNearest3d_cu_ab8a35b428upsample_nearest3d_out_frameIfXadL_ZNS0_37nearest_neighbor_compute_source_indexEfiiEEEEvPKT_mmmmmmmmPS3_fff)
        /*011c*/ 	.short	0x0210
        /*011e*/ 	.short	0x005c


	//----- nvinfo : EIATTR_SW_WAR
	.align		4
.L_1003:
        /*0120*/ 	.byte	0x04, 0x36
        /*0122*/ 	.short	(.L_1005 - .L_1004)
.L_1004:
        /*0124*/ 	.word	0x00000008
.L_1005:


//--------------------- .nv.info._ZN2at6native53_GLOBAL__N__069e5665_20_UpSampleNearest3d_cu_ab8a35b428upsample_nearest3d_out_frameIdXadL_ZNS0_37nearest_neighbor_compute_source_indexEfiiEEEEvPKT_mmmmmmmmPS3_fff --------------------------
	.section	.nv.info._ZN2at6native53_GLOBAL__N__069e5665_20_UpSampleNearest3d_cu_ab8a35b428upsample_nearest3d_out_frameIdXadL_ZNS0_37nearest_neighbor_compute_source_indexEfiiEEEEvPKT_mmmmmmmmPS3_fff,"",@"SHT_CUDA_INFO"
	.sectionflags	@""
	.align	4


	//----- nvinfo : EIATTR_CUDA_API_VERSION
	.align		4
        /*0000*/ 	.byte	0x04, 0x37
        /*0002*/ 	.short	(.L_1007 - .L_1006)
.L_1006:
        /*0004*/ 	.word	0x00000082


	//----- nvinfo : EIATTR_KPARAM_INFO
	.align		4
.L_1007:
        /*0008*/ 	.byte	0x04, 0x17
        /*000a*/ 	.short	(.L_1009 - .L_1008)
.L_1008:
        /*000c*/ 	.word	0x00000000
        /*0010*/ 	.short	0x000c
        /*0012*/ 	.short	0x0058
        /*0014*/ 	.byte	0x00, 0xf0, 0x11, 0x00


	//----- nvinfo : EIATTR_KPARAM_INFO
	.align		4
.L_1009:
        /*0018*/ 	.byte	0x04, 0x17
        /*001a*/ 	.short	(.L_1011 - .L_1010)
.L_1010:
        /*001c*/ 	.word	0x00000000
        /*0020*/ 	.short	0x000b
        /*0022*/ 	.short	0x0054
        /*0024*/ 	.byte	0x00, 0xf0, 0x11, 0x00


	//----- nvinfo : EIATTR_KPARAM_INFO
	.align		4
.L_1011:
        /*0028*/ 	.byte	0x04, 0x17
        /*002a*/ 	.short	(.L_1013 - .L_1012)
.L_1012:
        /*002c*/ 	.word	0x00000000
        /*0030*/ 	.short	0x000a
        /*0032*/ 	.short	0x0050
        /*0034*/ 	.byte	0x00, 0xf0, 0x11, 0x00


	//----- nvinfo : EIATTR_KPARAM_INFO
	.align		4
.L_1013:
        /*0038*/ 	.byte	0x04, 0x17
        /*003a*/ 	.short	(.L_1015 - .L_1014)
.L_1014:
        /*003c*/ 	.word	0x00000000
        /*0040*/ 	.short	0x0009
        /*0042*/ 	.short	0x0048
        /*0044*/ 	.byte	0x00, 0xf0, 0x21, 0x00


	//----- nvinfo : EIATTR_KPARAM_INFO
	.align		4
.L_1015:
        /*0048*/ 	.byte	0x04, 0x17
        /*004a*/ 	.short	(.L_1017 - .L_1016)
.L_1016:
        /*004c*/ 	.word	0x00000000
        /*0050*/ 	.short	0x0008
        /*0052*/ 	.short	0x0040
        /*0054*/ 	.byte	0x00, 0xf0, 0x21, 0x00


	//----- nvinfo : EIATTR_KPARAM_INFO
	.align		4
.L_1017:
        /*0058*/ 	.byte	0x04, 0x17
        /*005a*/ 	.short	(.L_1019 - .L_1018)
.L_1018:
        /*005c*/ 	.word	0x00000000
        /*0060*/ 	.short	0x0007
        /*0062*/ 	.short	0x0038
        /*0064*/ 	.byte	0x00, 0xf0, 0x21, 0x00


	//----- nvinfo : EIATTR_KPARAM_INFO
	.align		4
.L_1019:
        /*0068*/ 	.byte	0x04, 0x17
        /*006a*/ 	.short	(.L_1021 - .L_1020)
.L_1020:
        /*006c*/ 	.word	0x00000000
        /*0070*/ 	.short	0x0006
        /*0072*/ 	.short	0x0030
        /*0074*/ 	.byte	0x00, 0xf0, 0x21, 0x00


	//----- nvinfo : EIATTR_KPARAM_INFO
	.align		4
.L_1021:
        /*0078*/ 	.byte	0x04, 0x17
        /*007a*/ 	.short	(.L_1023 - .L_1022)
.L_1022:
        /*007c*/ 	.word	0x00000000
        /*0080*/ 	.short	0x0005
        /*0082*/ 	.short	0x0028
        /*0084*/ 	.byte	0x00, 0xf0, 0x21, 0x00


	//----- nvinfo : EIATTR_KPARAM_INFO
	.align		4
.L_1023:
        /*0088*/ 	.byte	0x04, 0x17
        /*008a*/ 	.short	(.L_1025 - .L_1024)
.L_1024:
        /*008c*/ 	.word	0x00000000
        /*0090*/ 	.short	0x0004
        /*0092*/ 	.short	0x0020
        /*0094*/ 	.byte	0x00, 0xf0, 0x21, 0x00


	//----- nvinfo : EIATTR_KPARAM_INFO
	.align		4
.L_1025:
        /*0098*/ 	.byte	0x04, 0x17
        /*009a*/ 	.short	(.L_1027 - .L_1026)
.L_1026:
        /*009c*/ 	.word	0x00000000
        /*00a0*/ 	.short	0x0003
        /*00a2*/ 	.short	0x0018
        /*00a4*/ 	.byte	0x00, 0xf0, 0x21, 0x00


	//----- nvinfo : EIATTR_KPARAM_INFO
	.align		4
.L_1027:
        /*00a8*/ 	.byte	0x04, 0x17
        /*00aa*/ 	.short	(.L_1029 - .L_1028)
.L_1028:
        /*00ac*/ 	.word	0x00000000
        /*00b0*/ 	.short	0x0002
        /*00b2*/ 	.short	0x0010
        /*00b4*/ 	.byte	0x00, 0xf0, 0x21, 0x00


	//----- nvinfo : EIATTR_KPARAM_INFO
	.align		4
.L_1029:
        /*00b8*/ 	.byte	0x04, 0x17
        /*00ba*/ 	.short	(.L_1031 - .L_1030)
.L_1030:
        /*00bc*/ 	.word	0x00000000
        /*00c0*/ 	.short	0x0001
        /*00c2*/ 	.short	0x0008
        /*00c4*/ 	.byte	0x00, 0xf0, 0x21, 0x00


	//----- nvinfo : EIATTR_KPARAM_INFO
	.align		4
.L_1031:
        /*00c8*/ 	.byte	0x04, 0x17
        /*00ca*/ 	.short	(.L_1033 - .L_1032)
.L_1032:
        /*00cc*/ 	.word	0x00000000
        /*00d0*/ 	.short	0x0000
        /*00d2*/ 	.short	0x0000
        /*00d4*/ 	.byte	0x00, 0xf0, 0x21, 0x00


	//----- nvinfo : EIATTR_SPARSE_MMA_MASK
	.align		4
.L_1033:
        /*00d8*/ 	.byte	0x03, 0x50
        /*00da*/ 	.short	0x0000


	//----- nvinfo : EIATTR_MAXREG_COUNT
	.align		4
        /*00dc*/ 	.byte	0x03, 0x1b
        /*00de*/ 	.short	0x0040


	//----- nvinfo : EIATTR_MERCURY_ISA_VERSION
	.align		4
        /*00e0*/ 	.byte	0x03, 0x5f
        /*00e2*/ 	.short	0x0101


	//----- nvinfo : EIATTR_EXIT_INSTR_OFFSETS
	.align		4
        /*00e4*/ 	.byte	0x04, 0x1c
        /*00e6*/ 	.short	(.L_1035 - .L_1034)


	//   ....[0]....
.L_1034:
        /*00e8*/ 	.word	0x00000180


	//   ....[1]....
        /*00ec*/ 	.word	0x00001390


	//   ....[2]....
        /*00f0*/ 	.word	0x00002d80


	//   ....[3]....
        /*00f4*/ 	.word	0x000030f0


	//----- nvinfo : EIATTR_MAX_THREADS
	.align		4
.L_1035:
        /*00f8*/ 	.byte	0x04, 0x05
        /*00fa*/ 	.short	(.L_1037 - .L_1036)
.L_1036:
        /*00fc*/ 	.word	0x00000400
        /*0100*/ 	.word	0x00000001
        /*0104*/ 	.word	0x00000001


	//----- nvinfo : EIATTR_CRS_STACK_SIZE
	.align		4
.L_1037:
        /*0108*/ 	.byte	0x04, 0x1e
        /*010a*/ 	.short	(.L_1039 - .L_1038)
.L_1038:
        /*010c*/ 	.word	0x00000000


	//----- nvinfo : EIATTR_CBANK_PARAM_SIZE
	.align		4
.L_1039:
        /*0110*/ 	.byte	0x03, 0x19
        /*0112*/ 	.short	0x005c


	//----- nvinfo : EIATTR_PARAM_CBANK
	.align		4
        /*0114*/ 	.byte	0x04, 0x0a
        /*0116*/ 	.short	(.L_1041 - .L_1040)
	.align		4
.L_1040:
        /*0118*/ 	.word	index@(.nv.constant0._ZN2at6native53_GLOBAL__N__069e5665_20_UpSampleNearest3d_cu_ab8a35b428upsample_nearest3d_out_frameIdXadL_ZNS0_37nearest_neighbor_compute_source_indexEfiiEEEEvPKT_mmmmmmmmPS3_fff)
        /*011c*/ 	.short	0x0210
        /*011e*/ 	.short	0x005c


	//----- nvinfo : EIATTR_SW_WAR
	.align		4
.L_1041:
        /*0120*/ 	.byte	0x04, 0x36
        /*0122*/ 	.short	(.L_1043 - .L_1042)
.L_1042:
        /*0124*/ 	.word	0x00000008
.L_1043:


//--------------------- .nv.callgraph             --------------------------
	.section	.nv.callgraph,"",@"SHT_CUDA_CALLGRAPH"
	.align	4
	.sectionentsize	8
	.align		4
        /*0000*/ 	.word	0x00000000
	.align		4
        /*0004*/ 	.word	0xffffffff
	.align		4
        /*0008*/ 	.word	0x00000000
	.align		4
        /*000c*/ 	.word	0xfffffffe
	.align		4
        /*0010*/ 	.word	0x00000000
	.align		4
        /*0014*/ 	.word	0xfffffffd
	.align		4
        /*0018*/ 	.word	0x00000000
	.align		4
        /*001c*/ 	.word	0xfffffffc


//--------------------- .nv.constant4             --------------------------
	.section	.nv.constant4,"a",@progbits
	.align	8
	.align		8
.nv.constant4:
        /*0000*/ 	.dword	_ZN51_INTERNAL_069e5665_20_UpSampleNearest3d_cu_ab8a35b44cuda3std3__45__cpo5beginE
	.align		8
        /*0008*/ 	.dword	_ZN51_INTERNAL_069e5665_20_UpSampleNearest3d_cu_ab8a35b44cuda3std3__45__cpo3endE
	.align		8
        /*0010*/ 	.dword	_ZN51_INTERNAL_069e5665_20_UpSampleNearest3d_cu_ab8a35b44cuda3std3__45__cpo6cbeginE
	.align		8
        /*0018*/ 	.dword	_ZN51_INTERNAL_069e5665_20_UpSampleNearest3d_cu_ab8a35b44cuda3std3__45__cpo4cendE
	.align		8
        /*0020*/ 	.dword	_ZN51_INTERNAL_069e5665_20_UpSampleNearest3d_cu_ab8a35b44cuda3std3__45__cpo6rbeginE
	.align		8
        /*0028*/ 	.dword	_ZN51_INTERNAL_069e5665_20_UpSampleNearest3d_cu_ab8a35b44cuda3std3__45__cpo4rendE
	.align		8
        /*0030*/ 	.dword	_ZN51_INTERNAL_069e5665_20_UpSampleNearest3d_cu_ab8a35b44cuda3std3__45__cpo7crbeginE
	.align		8
        /*0038*/ 	.dword	_ZN51_INTERNAL_069e5665_20_UpSampleNearest3d_cu_ab8a35b44cuda3std3__45__cpo5crendE
	.align		8
        /*0040*/ 	.dword	_ZN51_INTERNAL_069e5665_20_UpSampleNearest3d_cu_ab8a35b44cuda3std3__453_GLOBAL__N__069e5665_20_UpSampleNearest3d_cu_ab8a35b46ignoreE
	.align		8
        /*0048*/ 	.dword	_ZN51_INTERNAL_069e5665_20_UpSampleNearest3d_cu_ab8a35b44cuda3std3__419piecewise_constructE
	.align		8
        /*0050*/ 	.dword	_ZN51_INTERNAL_069e5665_20_UpSampleNearest3d_cu_ab8a35b44cuda3std3__48in_placeE
	.align		8
        /*0058*/ 	.dword	_ZN51_INTERNAL_069e5665_20_UpSampleNearest3d_cu_ab8a35b44cuda3std3__420unreachable_sentinelE
	.align		8
        /*0060*/ 	.dword	_ZN51_INTERNAL_069e5665_20_UpSampleNearest3d_cu_ab8a35b44cuda3std6ranges3__45__cpo4swapE
	.align		8
        /*0068*/ 	.dword	_ZN51_INTERNAL_069e5665_20_UpSampleNearest3d_cu_ab8a35b44cuda3std6ranges3__45__cpo9iter_moveE
	.align		8
        /*0070*/ 	.dword	_ZN51_INTERNAL_069e5665_20_UpSampleNearest3d_cu_ab8a35b44cuda3std6ranges3__45__cpo5beginE
	.align		8
        /*0078*/ 	.dword	_ZN51_INTERNAL_069e5665_20_UpSampleNearest3d_cu_ab8a35b44cuda3std6ranges3__45__cpo3endE
	.align		8
        /*0080*/ 	.dword	_ZN51_INTERNAL_069e5665_20_UpSampleNearest3d_cu_ab8a35b44cuda3std6ranges3__45__cpo6cbeginE
	.align		8
        /*0088*/ 	.dword	_ZN51_INTERNAL_069e5665_20_UpSampleNearest3d_cu_ab8a35b44cuda3std6ranges3__45__cpo4cendE
	.align		8
        /*0090*/ 	.dword	_ZN51_INTERNAL_069e5665_20_UpSampleNearest3d_cu_ab8a35b44cuda3std6ranges3__45__cpo7advanceE
	.align		8
        /*0098*/ 	.dword	_ZN51_INTERNAL_069e5665_20_UpSampleNearest3d_cu_ab8a35b44cuda3std6ranges3__45__cpo9iter_swapE
	.align		8
        /*00a0*/ 	.dword	_ZN51_INTERNAL_069e5665_20_UpSampleNearest3d_cu_ab8a35b44cuda3std6ranges3__45__cpo4nextE
	.align		8
        /*00a8*/ 	.dword	_ZN51_INTERNAL_069e5665_20_UpSampleNearest3d_cu_ab8a35b44cuda3std6ranges3__45__cpo4prevE
	.align		8
        /*00b0*/ 	.dword	_ZN51_INTERNAL_069e5665_20_UpSampleNearest3d_cu_ab8a35b44cuda3std6ranges3__45__cpo4dataE
	.align		8
        /*00b8*/ 	.dword	_ZN51_INTERNAL_069e5665_20_UpSampleNearest3d_cu_ab8a35b44cuda3std6ranges3__45__cpo5cdataE
	.align		8
        /*00c0*/ 	.dword	_ZN51_INTERNAL_069e5665_20_UpSampleNearest3d_cu_ab8a35b44cuda3std6ranges3__45__cpo4sizeE
	.align		8
        /*00c8*/ 	.dword	_ZN51_INTERNAL_069e5665_20_UpSampleNearest3d_cu_ab8a35b44cuda3std6ranges3__45__cpo5ssizeE
	.align		8
        /*00d0*/ 	.dword	_ZN51_INTERNAL_069e5665_20_UpSampleNearest3d_cu_ab8a35b44cuda3std6ranges3__45__cpo8distanceE
	.align		8
        /*00d8*/ 	.dword	_ZN51_INTERNAL_069e5665_20_UpSampleNearest3d_cu_ab8a35b46thrust23THRUST_300001_SM_900_NS6system6detail10sequential3seqE


//--------------------- .text._ZN2at6native53_GLOBAL__N__069e5665_20_UpSampleNearest3d_cu_ab8a35b437upsample_nearest3d_backward_out_frameIhlXadL_ZNS0_46nearest_neighbor_exact_bw_compute_source_indexEfiiEEEEvPKT_mmmmmmmmPS3_fff --------------------------
	.section	.text._ZN2at6native53_GLOBAL__N__069e5665_20_UpSampleNearest3d_cu_ab8a35b437upsample_nearest3d_backward_out_frameIhlXadL_ZNS0_46nearest_neighbor_exact_bw_compute_source_indexEfiiEEEEvPKT_mmmmmmmmPS3_fff,"ax",@progbits
	.align	128
.text._ZN2at6native53_GLOBAL__N__069e5665_20_UpSampleNearest3d_cu_ab8a35b437upsample_nearest3d_backward_out_frameIhlXadL_ZNS0_46nearest_neighbor_exact_bw_compute_source_indexEfiiEEEEvPKT_mmmmmmmmPS3_fff:
        .type           _ZN2at6native53_GLOBAL__N__069e5665_20_UpSampleNearest3d_cu_ab8a35b437upsample_nearest3d_backward_out_frameIhlXadL_ZNS0_46nearest_neighbor_exact_bw_compute_source_indexEfiiEEEEvPKT_mmmmmmmmPS3_fff,@function
        .size           _ZN2at6native53_GLOBAL__N__069e5665_20_UpSampleNearest3d_cu_ab8a35b437upsample_nearest3d_backward_out_frameIhlXadL_ZNS0_46nearest_neighbor_exact_bw_compute_source_indexEfiiEEEEvPKT_mmmmmmmmPS3_fff,(.L_x_660 - _ZN2at6native53_GLOBAL__N__069e5665_20_UpSampleNearest3d_cu_ab8a35b437upsample_nearest3d_backward_out_frameIhlXadL_ZNS0_46nearest_neighbor_exact_bw_compute_source_indexEfiiEEEEvPKT_mmmmmmmmPS3_fff)
        .other          _ZN2at6native53_GLOBAL__N__069e5665_20_UpSampleNearest3d_cu_ab8a35b437upsample_nearest3d_backward_out_frameIhlXadL_ZNS0_46nearest_neighbor_exact_bw_compute_source_indexEfiiEEEEvPKT_mmmmmmmmPS3_fff,@"STO_CUDA_ENTRY STV_DEFAULT"
_ZN2at6native53_GLOBAL__N__069e5665_20_UpSampleNearest3d_cu_ab8a35b437upsample_nearest3d_backward_out_frameIhlXadL_ZNS0_46nearest_neighbor_exact_bw_compute_source_indexEfiiEEEEvPKT_mmmmmmmmPS3_fff:
[----:B------:R-:W0:Y:S01]  /*0000*/  LDC R1, c[0x0][0x28] ;  /* 0x00000a00ff017b82 */ /* 0x000e220000000800 */
[----:B------:R-:W1:Y:S01]  /*0010*/  S2R R2, SR_TID.X ;  /* 0x0000000000027919 */ /* 0x000e620000002100 */
[----:B------:R-:W-:Y:S01]  /*0020*/  ULDC.64 UR8, c[0x0][0x240] ;  /* 0x0000900000087ab9 */ /* 0x000fe20000000a00 */
[----:B------:R-:W-:-:S05]  /*0030*/  ULDC.64 UR10, c[0x0][0x220] ;  /* 0x00008800000a7ab9 */ /* 0x000fca0000000a00 */
[----:B------:R-:W1:Y:S01]  /*0040*/  S2UR UR14, SR_CTAID.X ;  /* 0x00000000000e79c3 */ /* 0x000e620000002500 */
[----:B------:R-:W-:Y:S01]  /*0050*/  UIMAD UR6, UR9, UR10, URZ ;  /* 0x0000000a090672a4 */ /* 0x000fe2000f8e023f */
[----:B------:R-:W-:Y:S01]  /*0060*/  IMAD.MOV.U32 R3, RZ, RZ, RZ ;  /* 0x000000ffff037224 */ /* 0x000fe200078e00ff */
[----:B------:R-:W-:Y:S01]  /*0070*/  UIMAD.WIDE.U32 UR4, UR8, UR10, URZ ;  /* 0x0000000a080472a5 */ /* 0x000fe2000f8e003f */
[----:B0-----:R-:W-:Y:S01]  /*0080*/  VIADD R1, R1, 0xfffffff8 ;  /* 0xfffffff801017836 */ /* 0x001fe20000000000 */
[----:B------:R-:W-:Y:S01]  /*0090*/  UIMAD UR6, UR8, UR11, UR6 ;  /* 0x0000000b080672a4 */ /* 0x000fe2000f8e0206 */
[----:B------:R-:W-:Y:S02]  /*00a0*/  ULDC.64 UR12, c[0x0][0x250] ;  /* 0x00009400000c7ab9 */ /* 0x000fe40000000a00 */
[----:B------:R-:W1:Y:S01]  /*00b0*/  LDC R27, c[0x0][RZ] ;  /* 0x00000000ff1b7b82 */ /* 0x000e620000000800 */
[----:B------:R-:W-:Y:S01]  /*00c0*/  UIADD3 UR5, UR5, UR6, URZ ;  /* 0x0000000605057290 */ /* 0x000fe2000fffe03f */
[----:B------:R-:W-:-:S03]  /*00d0*/  ULDC.64 UR10, c[0x0][0x248] ;  /* 0x00009200000a7ab9 */ /* 0x000fc60000000a00 */
[----:B------:R-:W-:Y:S02]  /*00e0*/  UIMAD UR5, UR5, UR10, URZ ;  /* 0x0000000a050572a4 */ /* 0x000fe4000f8e023f */
[----:B------:R-:W-:Y:S02]  /*00f0*/  UIMAD.WIDE.U32 UR6, UR4, UR10, URZ ;  /* 0x0000000a040672a5 */ /* 0x000fe4000f8e003f */
[----:B------:R-:W-:Y:S02]  /*0100*/  UIMAD UR4, UR4, UR11, UR5 ;  /* 0x0000000b040472a4 */ /* 0x000fe4000f8e0205 */
[----:B------:R-:W-:Y:S02]  /*0110*/  UIMAD.WIDE.U32 UR16, UR6, UR12, URZ ;  /* 0x0000000c061072a5 */ /* 0x000fe4000f8e003f */
[----:B------:R-:W-:-:S04]  /*0120*/  UIADD3 UR4, UR7, UR4, URZ ;  /* 0x0000000407047290 */ /* 0x000fc8000fffe03f */
[----:B------:R-:W-:-:S04]  /*0130*/  UIMAD UR4, UR4, UR12, URZ ;  /* 0x0000000c040472a4 */ /* 0x000fc8000f8e023f */
[----:B------:R-:W-:Y:S01]  /*0140*/  UIMAD UR4, UR6, UR13, UR4 ;  /* 0x0000000d060472a4 */ /* 0x000fe2000f8e0204 */
[----:B-1----:R-:W-:-:S03]  /*0150*/  IMAD.WIDE.U32 R26, R27, UR14, R2 ;  /* 0x0000000e1b1a7c25 */ /* 0x002fc6000f8e0002 */
[----:B------:R-:W-:Y:S01]  /*0160*/  UIADD3 UR4, UR17, UR4, URZ ;  /* 0x0000000411047290 */ /* 0x000fe2000fffe03f */
[----:B------:R-:W-:-:S05]  /*0170*/  ISETP.GE.U32.AND P0, PT, R26, UR16, PT ;  /* 0x000000101a007c0c */ /* 0x000fca000bf06070 */
[----:B------:R-:W-:-:S13]  /*0180*/  ISETP.GE.U32.AND.EX P0, PT, R27, UR4, PT, P0 ;  /* 0x000000041b007c0c */ /* 0x000fda000bf06100 */
[----:B------:R-:W-:Y:S05]  /*0190*/  @P0 EXIT ;  /* 0x000000000000094d */ /* 0x000fea0003800000 */
[----:B------:R-:W-:Y:S01]  /*01a0*/  UIMAD UR6, UR11, UR8, URZ ;  /* 0x000000080b0672a4 */ /* 0x000fe2000f8e023f */
[----:B------:R-:W-:Y:S01]  /*01b0*/  BSSY B0, `(.L_x_0) ;  /* 0x0000021000007945 */ /* 0x000fe20003800000 */
[----:B------:R-:W-:Y:S02]  /*01c0*/  UIMAD.WIDE.U32 UR4, UR10, UR8, URZ ;  /* 0x000000080a0472a5 */ /* 0x000fe4000f8e003f */
[----:B------:R-:W-:-:S04]  /*01d0*/  UIMAD UR6, UR9, UR10, UR6 ;  /* 0x0000000a090672a4 */ /* 0x000fc8000f8e0206 */
[----:B------:R-:W-:Y:S02]  /*01e0*/  UIADD3 UR5, UR5, UR6, URZ ;  /* 0x0000000605057290 */ /* 0x000fe4000fffe03f */
[----:B------:R-:W-:Y:S02]  /*01f0*/  UIMAD.WIDE.U32 UR6, UR4, UR12, URZ ;  /* 0x0000000c040672a5 */ /* 0x000fe4000f8e003f */
[----:B------:R-:W-:-:S04]  /*0200*/  UIMAD UR5, UR5, UR12, URZ ;  /* 0x0000000c050572a4 */ /* 0x000fc8000f8e023f */
[----:B------:R-:W-:-:S04]  /*0210*/  UIMAD UR5, UR4, UR13, UR5 ;  /* 0x0000000d040572a4 */ /* 0x000fc8000f8e0205 */
[----:B------:R-:W-:-:S06]  /*0220*/  UIADD3 UR8, UR7, UR5, URZ ;  /* 0x0000000507087290 */ /* 0x000fcc000fffe03f */
[----:B------:R-:W-:-:S04]  /*0230*/  LOP3.LUT R0, R27, UR8, RZ, 0xfc, !PT ;  /* 0x000000081b007c12 */ /* 0x000fc8000f8efcff */
[----:B------:R-:W-:-:S13]  /*0240*/  ISETP.NE.U32.AND P0, PT, R0, RZ, PT ;  /* 0x000000ff0000720c */ /* 0x000fda0003f05070 */
[----:B------:R-:W-:Y:S05]  /*0250*/  @!P0 BRA `(.L_x_1) ;  /* 0x00000000000c8947 */ /* 0x000fea0003800000 */
[----:B------:R-:W-:-:S07]  /*0260*/  MOV R0, 0x280 ;  /* 0x0000028000007802 */ /* 0x000fce0000000f00 */
[----:B------:R-:W-:Y:S05]  /*0270*/  CALL.REL.NOINC `($__internal_0_$__cuda_sm20_div_s64) ;  /* 0x0000001c00747944 */ /* 0x000fea0003c00000 */
[----:B------:R-:W-:Y:S05]  /*0280*/  BRA `(.L_x_2) ;  /* 0x00000000004c7947 */ /* 0x000fea0003800000 */
.L_x_1:
[----:B------:R-:W0:Y:S01]  /*0290*/  I2F.U32.RP R0, UR6 ;  /* 0x0000000600007d06 */ /* 0x000e220008209000 */
[----:B------:R-:W-:Y:S01]  /*02a0*/  ISETP.NE.U32.AND P2, PT, RZ, UR6, PT ;  /* 0x00000006ff007c0c */ /* 0x000fe2000bf45070 */
[----:B------:R-:W-:-:S06]  /*02b0*/  IMAD.MOV.U32 R9, RZ, RZ, RZ ;  /* 0x000000ffff097224 */ /* 0x000fcc00078e00ff */
[----:B0-----:R-:W0:Y:S02]  /*02c0*/  MUFU.RCP R0, R0 ;  /* 0x0000000000007308 */ /* 0x001e240000001000 */
[----:B0-----:R-:W-:-:S06]  /*02d0*/  VIADD R2, R0, 0xffffffe ;  /* 0x0ffffffe00027836 */ /* 0x001fcc0000000000 */
[----:B------:R0:W1:Y:S02]  /*02e0*/  F2I.FTZ.U32.TRUNC.NTZ R3, R2 ;  /* 0x0000000200037305 */ /* 0x000064000021f000 */
[----:B0-----:R-:W-:Y:S01]  /*02f0*/  IMAD.MOV.U32 R2, RZ, RZ, RZ ;  /* 0x000000ffff027224 */ /* 0x001fe200078e00ff */
[----:B-1----:R-:W-:-:S05]  /*0300*/  IADD3 R5, RZ, -R3, RZ ;  /* 0x80000003ff057210 */ /* 0x002fca0007ffe0ff */
[----:B------:R-:W-:-:S04]  /*0310*/  IMAD R5, R5, UR6, RZ ;  /* 0x0000000605057c24 */ /* 0x000fc8000f8e02ff */
[----:B------:R-:W-:-:S06]  /*0320*/  IMAD.HI.U32 R3, R3, R5, R2 ;  /* 0x0000000503037227 */ /* 0x000fcc00078e0002 */
[----:B------:R-:W-:-:S04]  /*0330*/  IMAD.HI.U32 R8, R3, R26, RZ ;  /* 0x0000001a03087227 */ /* 0x000fc800078e00ff */
[----:B------:R-:W-:-:S04]  /*0340*/  IMAD.MOV R3, RZ, RZ, -R8 ;  /* 0x000000ffff037224 */ /* 0x000fc800078e0a08 */
[----:B------:R-:W-:-:S05]  /*0350*/  IMAD R3, R3, UR6, R26 ;  /* 0x0000000603037c24 */ /* 0x000fca000f8e021a */
[----:B------:R-:W-:-:S13]  /*0360*/  ISETP.GE.U32.AND P0, PT, R3, UR6, PT ;  /* 0x0000000603007c0c */ /* 0x000fda000bf06070 */
[----:B------:R-:W-:Y:S01]  /*0370*/  @P0 VIADD R3, R3, -UR6 ;  /* 0x8000000603030c36 */ /* 0x000fe20008000000 */
[----:B------:R-:W-:-:S04]  /*0380*/  @P0 IADD3 R8, R8, 0x1, RZ ;  /* 0x0000000108080810 */ /* 0x000fc80007ffe0ff */
[----:B------:R-:W-:-:S13]  /*0390*/  ISETP.GE.U32.AND P1, PT, R3, UR6, PT ;  /* 0x0000000603007c0c */ /* 0x000fda000bf26070 */
[----:B------:R-:W-:Y:S01]  /*03a0*/  @P1 VIADD R8, R8, 0x1 ;  /* 0x0000000108081836 */ /* 0x000fe20000000000 */
[----:B------:R-:W-:-:S07]  /*03b0*/  @!P2 LOP3.LUT R8, RZ, UR6, RZ, 0x33, !PT ;  /* 0x00000006ff08ac12 */ /* 0x000fce000f8e33ff */
.L_x_2:
[----:B------:R-:W-:Y:S05]  /*03c0*/  BSYNC B0 ;  /* 0x0000000000007941 */ /* 0x000fea0003800000 */
.L_x_0:
[----:B------:R-:W-:Y:S01]  /*03d0*/  ULDC UR4, c[0x0][0x224] ;  /* 0x0000890000047ab9 */ /* 0x000fe20000000800 */
[----:B------:R-:W-:Y:S01]  /*03e0*/  BSSY B0, `(.L_x_3) ;  /* 0x000001e000007945 */ /* 0x000fe20003800000 */
[----:B------:R-:W-:-:S04]  /*03f0*/  LOP3.LUT R0, R9, UR4, RZ, 0xfc, !PT ;  /* 0x0000000409007c12 */ /* 0x000fc8000f8efcff */
[----:B------:R-:W-:-:S13]  /*0400*/  ISETP.NE.U32.AND P0, PT, R0, RZ, PT ;  /* 0x000000ff0000720c */ /* 0x000fda0003f05070 */
[----:B------:R-:W-:Y:S05]  /*0410*/  @!P0 BRA `(.L_x_4) ;  /* 0x0000000000208947 */ /* 0x000fea0003800000 */
[----:B------:R-:W-:Y:S01]  /*0420*/  ULDC.64 UR4, c[0x0][0x220] ;  /* 0x0000880000047ab9 */ /* 0x000fe20000000a00 */
[----:B------:R-:W-:Y:S01]  /*0430*/  IMAD.MOV.U32 R0, RZ, RZ, R8 ;  /* 0x000000ffff007224 */ /* 0x000fe200078e0008 */
[----:B------:R-:W-:Y:S01]  /*0440*/  MOV R5, UR4 ;  /* 0x0000000400057c02 */ /* 0x000fe20008000f00 */
[----:B------:R-:W-:Y:S01]  /*0450*/  IMAD.U32 R7, RZ, RZ, UR5 ;  /* 0x00000005ff077e24 */ /* 0x000fe2000f8e00ff */
[----:B------:R-:W-:-:S07]  /*0460*/  MOV R6, 0x480 ;  /* 0x0000048000067802 */ /* 0x000fce0000000f00 */
[----:B------:R-:W-:Y:S05]  /*0470*/  CALL.REL.NOINC `($__internal_2_$__cuda_sm20_rem_u64) ;  /* 0x0000002400587944 */ /* 0x000fea0003c00000 */
[----:B------:R-:W-:Y:S01]  /*0480*/  IMAD.MOV.U32 R24, RZ, RZ, R0 ;  /* 0x000000ffff187224 */ /* 0x000fe200078e0000 */
[----:B------:R-:W-:Y:S06]  /*0490*/  BRA `(.L_x_5) ;  /* 0x0000000000487947 */ /* 0x000fec0003800000 */
.L_x_4:
[----:B------:R-:W-:Y:S02]  /*04a0*/  ULDC UR4, c[0x0][0x220] ;  /* 0x0000880000047ab9 */ /* 0x000fe40000000800 */
[----:B------:R-:W0:Y:S01]  /*04b0*/  I2F.U32.RP R0, UR4 ;  /* 0x0000000400007d06 */ /* 0x000e220008209000 */
[----:B------:R-:W-:-:S07]  /*04c0*/  ISETP.NE.U32.AND P1, PT, RZ, UR4, PT ;  /* 0x00000004ff007c0c */ /* 0x000fce000bf25070 */
        /* <DEDUP_REMOVED lines=11> */
[----:B------:R-:W-:-:S05]  /*0580*/  @P0 VIADD R24, R24, -UR4 ;  /* 0x8000000418180c36 */ /* 0x000fca0008000000 */
[----:B------:R-:W-:-:S13]  /*0590*/  ISETP.GE.U32.AND P0, PT, R24, UR4, PT ;  /* 0x0000000418007c0c */ /* 0x000fda000bf06070 */
[----:B------:R-:W-:Y:S02]  /*05a0*/  @P0 IADD3 R24, R24, -UR4, RZ ;  /* 0x8000000418180c10 */ /* 0x000fe4000fffe0ff */
[----:B------:R-:W-:-:S07]  /*05b0*/  @!P1 LOP3.LUT R24, RZ, UR4, RZ, 0x33, !PT ;  /* 0x00000004ff189c12 */ /* 0x000fce000f8e33ff */
.L_x_5:
[----:B------:R-:W-:Y:S05]  /*05c0*/  BSYNC B0 ;  /* 0x0000000000007941 */ /* 0x000fea0003800000 */
.L_x_3:
[----:B------:R-:W-:Y:S01]  /*05d0*/  ULDC UR4, c[0x0][0x24c] ;  /* 0x0000930000047ab9 */ /* 0x000fe20000000800 */
[----:B------:R-:W-:Y:S01]  /*05e0*/  BSSY B0, `(.L_x_6) ;  /* 0x0000022000007945 */ /* 0x000fe20003800000 */
[----:B------:R-:W-:-:S04]  /*05f0*/  LOP3.LUT R0, R27, UR4, RZ, 0xfc, !PT ;  /* 0x000000041b007c12 */ /* 0x000fc8000f8efcff */
[----:B------:R-:W-:-:S13]  /*0600*/  ISETP.NE.U32.AND P0, PT, R0, RZ, PT ;  /* 0x000000ff0000720c */ /* 0x000fda0003f05070 */
[----:B------:R-:W-:Y:S05]  /*0610*/  @!P0 BRA `(.L_x_7) ;  /* 0x0000000000288947 */ /* 0x000fea0003800000 */
[----:B------:R-:W-:Y:S01]  /*0620*/  ULDC.64 UR4, c[0x0][0x248] ;  /* 0x0000920000047ab9 */ /* 0x000fe20000000a00 */
[----:B------:R-:W-:Y:S01]  /*0630*/  IMAD.MOV.U32 R0, RZ, RZ, R26 ;  /* 0x000000ffff007224 */ /* 0x000fe200078e001a */
[----:B------:R-:W-:Y:S01]  /*0640*/  MOV R7, R27 ;  /* 0x0000001b00077202 */ /* 0x000fe20000000f00 */
[----:B------:R-:W-:Y:S01]  /*0650*/  IMAD.U32 R6, RZ, RZ, UR4 ;  /* 0x00000004ff067e24 */ /* 0x000fe2000f8e00ff */
[----:B------:R-:W-:Y:S01]  /*0660*/  MOV R4, 0x690 ;  /* 0x0000069000047802 */ /* 0x000fe20000000f00 */
[----:B------:R-:W-:-:S07]  /*0670*/  IMAD.U32 R5, RZ, RZ, UR5 ;  /* 0x00000005ff057e24 */ /* 0x000fce000f8e00ff */
[----:B------:R-:W-:Y:S05]  /*0680*/  CALL.REL.NOINC `($__internal_1_$__cuda_sm20_div_u64) ;  /* 0x0000001c00c07944 */ /* 0x000fea0003c00000 */
[----:B------:R-:W-:Y:S02]  /*0690*/  IMAD.MOV.U32 R6, RZ, RZ, R8 ;  /* 0x000000ffff067224 */ /* 0x000fe400078e0008 */
[----:B------:R-:W-:Y:S01]  /*06a0*/  IMAD.MOV.U32 R7, RZ, RZ, R9 ;  /* 0x000000ffff077224 */ /* 0x000fe200078e0009 */
[----:B------:R-:W-:Y:S06]  /*06b0*/  BRA `(.L_x_8) ;  /* 0x0000000000507947 */ /* 0x000fec0003800000 */
.L_x_7:
[----:B------:R-:W-:Y:S01]  /*06c0*/  ULDC UR4, c[0x0][0x248] ;  /* 0x0000920000047ab9 */ /* 0x000fe20000000800 */
[----:B------:R-:W-:Y:S01]  /*06d0*/  IMAD.MOV.U32 R7, RZ, RZ, RZ ;  /* 0x000000ffff077224 */ /* 0x000fe200078e00ff */
        /* <DEDUP_REMOVED lines=18> */
.L_x_8:
[----:B------:R-:W-:Y:S05]  /*0800*/  BSYNC B0 ;  /* 0x0000000000007941 */ /* 0x000fea0003800000 */
.L_x_6:
        /* <DEDUP_REMOVED lines=10> */
[----:B------:R-:W-:Y:S05]  /*08b0*/  CALL.REL.NOINC `($__internal_1_$__cuda_sm20_div_u64) ;  /* 0x0000001c00347944 */ /* 0x000fea0003c00000 */
[----:B------:R-:W-:Y:S05]  /*08c0*/  BRA `(.L_x_11) ;  /* 0x0000000000507947 */ /* 0x000fea0003800000 */
.L_x_10:
[----:B------:R-:W-:Y:S01]  /*08d0*/  ULDC UR4, c[0x0][0x250] ;  /* 0x0000940000047ab9 */ /* 0x000fe20000000800 */
[----:B------:R-:W-:Y:S01]  /*08e0*/  IMAD.MOV.U32 R9, RZ, RZ, RZ ;  /* 0x000000ffff097224 */ /* 0x000fe200078e00ff */
[----:B------:R-:W0:Y:S01]  /*08f0*/  I2F.U32.RP R0, UR4 ;  /* 0x0000000400007d06 */ /* 0x000e220008209000 */
[----:B------:R-:W-:-:S07]  /*0900*/  ISETP.NE.U32.AND P2, PT, RZ, UR4, PT ;  /* 0x00000004ff007c0c */ /* 0x000fce000bf45070 */
[----:B0-----:R-:W0:Y:S02]  /*0910*/  MUFU.RCP R0, R0 ;  /* 0x0000000000007308 */ /* 0x001e240000001000 */
[----:B0-----:R-:W-:-:S06]  /*0920*/  VIADD R2, R0, 0xffffffe ;  /* 0x0ffffffe00027836 */ /* 0x001fcc0000000000 */
[----:B------:R0:W1:Y:S02]  /*0930*/  F2I.FTZ.U32.TRUNC.NTZ R3, R2 ;  /* 0x0000000200037305 */ /* 0x000064000021f000 */
[----:B0-----:R-:W-:Y:S01]  /*0940*/  HFMA2.MMA R2, -RZ, RZ, 0, 0 ;  /* 0x00000000ff027435 */ /* 0x001fe200000001ff */
[----:B-1----:R-:W-:-:S04]  /*0950*/  IMAD.MOV R5, RZ, RZ, -R3 ;  /* 0x000000ffff057224 */ /* 0x002fc800078e0a03 */
[----:B------:R-:W-:-:S05]  /*0960*/  IMAD R5, R5, UR4, RZ ;  /* 0x0000000405057c24 */ /* 0x000fca000f8e02ff */
[----:B------:R-:W-:-:S06]  /*0970*/  IMAD.HI.U32 R3, R3, R5, R2 ;  /* 0x0000000503037227 */ /* 0x000fcc00078e0002 */
[----:B------:R-:W-:-:S04]  /*0980*/  IMAD.HI.U32 R8, R3, R6, RZ ;  /* 0x0000000603087227 */ /* 0x000fc800078e00ff */
[----:B------:R-:W-:-:S04]  /*0990*/  IMAD.MOV R3, RZ, RZ, -R8 ;  /* 0x000000ffff037224 */ /* 0x000fc800078e0a08 */
[----:B------:R-:W-:-:S05]  /*09a0*/  IMAD R6, R3, UR4, R6 ;  /* 0x0000000403067c24 */ /* 0x000fca000f8e0206 */
[----:B------:R-:W-:-:S13]  /*09b0*/  ISETP.GE.U32.AND P0, PT, R6, UR4, PT ;  /* 0x0000000406007c0c */ /* 0x000fda000bf06070 */
[----:B------:R-:W-:Y:S02]  /*09c0*/  @P0 VIADD R6, R6, -UR4 ;  /* 0x8000000406060c36 */ /* 0x000fe40008000000 */
[----:B------:R-:W-:-:S03]  /*09d0*/  @P0 VIADD R8, R8, 0x1 ;  /* 0x0000000108080836 */ /* 0x000fc60000000000 */
[----:B------:R-:W-:-:S13]  /*09e0*/  ISETP.GE.U32.AND P1, PT, R6, UR4, PT ;  /* 0x0000000406007c0c */ /* 0x000fda000bf26070 */
[----:B------:R-:W-:Y:S02]  /*09f0*/  @P1 IADD3 R8, R8, 0x1, RZ ;  /* 0x0000000108081810 */ /* 0x000fe40007ffe0ff */
[----:B------:R-:W-:-:S07]  /*0a00*/  @!P2 LOP3.LUT R8, RZ, UR4, RZ, 0x33, !PT ;  /* 0x00000004ff08ac12 */ /* 0x000fce000f8e33ff */
.L_x_11:
[----:B------:R-:W-:Y:S05]  /*0a10*/  BSYNC B0 ;  /* 0x0000000000007941 */ /* 0x000fea0003800000 */
.L_x_9:
        /* <DEDUP_REMOVED lines=11> */
[----:B------:R-:W-:Y:S05]  /*0ad0*/  BRA `(.L_x_14) ;  /* 0x0000000000487947 */ /* 0x000fea0003800000 */
.L_x_13:
[----:B------:R-:W-:Y:S02]  /*0ae0*/  ULDC UR4, c[0x0][0x240] ;  /* 0x0000900000047ab9 */ /* 0x000fe40000000800 */
[----:B------:R-:W0:Y:S01]  /*0af0*/  I2F.U32.RP R0, UR4 ;  /* 0x0000000400007d06 */ /* 0x000e220008209000 */
[----:B------:R-:W-:-:S07]  /*0b00*/  ISETP.NE.U32.AND P1, PT, RZ, UR4, PT ;  /* 0x00000004ff007c0c */ /* 0x000fce000bf25070 */
[----:B0-----:R-:W0:Y:S02]  /*0b10*/  MUFU.RCP R0, R0 ;  /* 0x0000000000007308 */ /* 0x001e240000001000 */
[----:B0-----:R-:W-:-:S06]  /*0b20*/  VIADD R2, R0, 0xffffffe ;  /* 0x0ffffffe00027836 */ /* 0x001fcc0000000000 */
[----:B------:R0:W1:Y:S02]  /*0b30*/  F2I.FTZ.U32.TRUNC.NTZ R3, R2 ;  /* 0x0000000200037305 */ /* 0x000064000021f000 */
[----:B0-----:R-:W-:Y:S02]  /*0b40*/  IMAD.MOV.U32 R2, RZ, RZ, RZ ;  /* 0x000000ffff027224 */ /* 0x001fe400078e00ff */
[----:B-1----:R-:W-:-:S04]  /*0b50*/  IMAD.MOV R5, RZ, RZ, -R3 ;  /* 0x000000ffff057224 */ /* 0x002fc800078e0a03 */
[----:B------:R-:W-:-:S04]  /*0b60*/  IMAD R5, R5, UR4, RZ ;  /* 0x0000000405057c24 */ /* 0x000fc8000f8e02ff */
[----:B------:R-:W-:-:S06]  /*0b70*/  IMAD.HI.U32 R3, R3, R5, R2 ;  /* 0x0000000503037227 */ /* 0x000fcc00078e0002 */
[----:B------:R-:W-:-:S05]  /*0b80*/  IMAD.HI.U32 R3, R3, R8, RZ ;  /* 0x0000000803037227 */ /* 0x000fca00078e00ff */
[----:B------:R-:W-:-:S05]  /*0b90*/  IADD3 R3, -R3, RZ, RZ ;  /* 0x000000ff03037210 */ /* 0x000fca0007ffe1ff */
[----:B------:R-:W-:-:S05]  /*0ba0*/  IMAD R0, R3, UR4, R8 ;  /* 0x0000000403007c24 */ /* 0x000fca000f8e0208 */
[----:B------:R-:W-:-:S13]  /*0bb0*/  ISETP.GE.U32.AND P0, PT, R0, UR4, PT ;  /* 0x0000000400007c0c */ /* 0x000fda000bf06070 */
[----:B------:R-:W-:-:S05]  /*0bc0*/  @P0 VIADD R0, R0, -UR4 ;  /* 0x8000000400000c36 */ /* 0x000fca0008000000 */
[----:B------:R-:W-:-:S13]  /*0bd0*/  ISETP.GE.U32.AND P0, PT, R0, UR4, PT ;  /* 0x0000000400007c0c */ /* 0x000fda000bf06070 */
[----:B------:R-:W-:Y:S01]  /*0be0*/  @P0 VIADD R0, R0, -UR4 ;  /* 0x8000000400000c36 */ /* 0x000fe20008000000 */
[----:B------:R-:W-:-:S07]  /*0bf0*/  @!P1 LOP3.LUT R0, RZ, UR4, RZ, 0x33, !PT ;  /* 0x00000004ff009c12 */ /* 0x000fce000f8e33ff */
.L_x_14:
[----:B------:R-:W-:Y:S05]  /*0c00*/  BSYNC B0 ;  /* 0x0000000000007941 */ /* 0x000fea0003800000 */
.L_x_12:
[----:B------:R-:W0:Y:S01]  /*0c10*/  LDC R3, c[0x0][0x260] ;  /* 0x00009800ff037b82 */ /* 0x000e220000000800 */
[----:B------:R-:W-:Y:S01]  /*0c20*/  I2FP.F32.S32 R2, R0 ;  /* 0x0000000000027245 */ /* 0x000fe20000201400 */
[----:B------:R-:W-:Y:S01]  /*0c30*/  VIADD R0, R0, 0x1 ;  /* 0x0000000100007836 */ /* 0x000fe20000000000 */
[----:B------:R-:W-:Y:S01]  /*0c40*/  ULDC UR4, c[0x0][0x254] ;  /* 0x0000950000047ab9 */ /* 0x000fe20000000800 */
[----:B------:R-:W-:Y:S03]  /*0c50*/  BSSY B0, `(.L_x_15) ;  /* 0x000002e000007945 */ /* 0x000fe60003800000 */
[----:B------:R-:W-:Y:S01]  /*0c60*/  I2FP.F32.S32 R0, R0 ;  /* 0x0000000000007245 */ /* 0x000fe20000201400 */
[----:B0-----:R-:W-:-:S04]  /*0c70*/  FFMA.FTZ R2, R2, R3, -0.5 ;  /* 0xbf00000002027423 */ /* 0x001fc80000010003 */
[----:B------:R-:W-:Y:S01]  /*0c80*/  FFMA.FTZ R0, R0, R3, -0.5 ;  /* 0xbf00000000007423 */ /* 0x000fe20000010003 */
[----:B------:R-:W-:Y:S01]  /*0c90*/  LOP3.LUT R3, R27, UR4, RZ, 0xfc, !PT ;  /* 0x000000041b037c12 */ /* 0x000fe2000f8efcff */
[----:B------:R-:W-:Y:S01]  /*0ca0*/  ULDC UR4, c[0x0][0x228] ;  /* 0x00008a0000047ab9 */ /* 0x000fe20000000800 */
[----:B------:R-:W0:Y:S02]  /*0cb0*/  F2I.FTZ.CEIL.NTZ R2, R2 ;  /* 0x0000000200027305 */ /* 0x000e24000021b100 */
[----:B------:R-:W-:-:S06]  /*0cc0*/  ISETP.NE.U32.AND P0, PT, R3, RZ, PT ;  /* 0x000000ff0300720c */ /* 0x000fcc0003f05070 */
[----:B------:R-:W1:Y:S01]  /*0cd0*/  F2I.FTZ.CEIL.NTZ R0, R0 ;  /* 0x0000000000007305 */ /* 0x000e62000021b100 */
[----:B0-----:R-:W-:-:S05]  /*0ce0*/  VIMNMX R2, R2, UR4, PT ;  /* 0x0000000402027c48 */ /* 0x001fca000bfe0100 */
[----:B------:R0:W-:Y:S01]  /*0cf0*/  STL [R1], R2 ;  /* 0x0000000201007387 */ /* 0x0001e20000100800 */
[----:B-1----:R-:W-:Y:S01]  /*0d00*/  VIMNMX R23, R0, UR4, PT ;  /* 0x0000000400177c48 */ /* 0x002fe2000bfe0100 */
[----:B------:R-:W-:Y:S06]  /*0d10*/  @!P0 BRA `(.L_x_16) ;  /* 0x00000000002c8947 */ /* 0x000fec0003800000 */
[----:B------:R-:W-:Y:S01]  /*0d20*/  ULDC.64 UR4, c[0x0][0x250] ;  /* 0x0000940000047ab9 */ /* 0x000fe20000000a00 */
[----:B------:R-:W-:Y:S01]  /*0d30*/  MOV R0, R26 ;  /* 0x0000001a00007202 */ /* 0x000fe20000000f00 */
[----:B------:R-:W-:Y:S01]  /*0d40*/  IMAD.U32 R6, RZ, RZ, UR4 ;  /* 0x00000004ff067e24 */ /* 0x000fe2000f8e00ff */
[----:B------:R-:W-:Y:S01]  /*0d50*/  MOV R4, 0xd90 ;  /* 0x00000d9000047802 */ /* 0x000fe20000000f00 */
[----:B------:R-:W-:Y:S02]  /*0d60*/  IMAD.U32 R5, RZ, RZ, UR5 ;  /* 0x00000005ff057e24 */ /* 0x000fe4000f8e00ff */
[----:B------:R-:W-:-:S07]  /*0d70*/  IMAD.MOV.U32 R7, RZ, RZ, R27 ;  /* 0x000000ffff077224 */ /* 0x000fce00078e001b */
[----:B0-----:R-:W-:Y:S05]  /*0d80*/  CALL.REL.NOINC `($__internal_1_$__cuda_sm20_div_u64) ;  /* 0x0000001800007944 */ /* 0x001fea0003c00000 */
[----:B------:R-:W-:Y:S01]  /*0d90*/  IADD3 R3, -R8, RZ, RZ ;  /* 0x000000ff08037210 */ /* 0x000fe20007ffe1ff */
[----:B------:R-:W-:-:S04]  /*0da0*/  ULDC UR4, c[0x0][0x250] ;  /* 0x0000940000047ab9 */ /* 0x000fc80000000800 */
[----:B------:R-:W-:Y:S01]  /*0db0*/  IMAD R4, R3, UR4, R26 ;  /* 0x0000000403047c24 */ /* 0x000fe2000f8e021a */
[----:B------:R-:W-:Y:S06]  /*0dc0*/  BRA `(.L_x_17) ;  /* 0x0000000000587947 */ /* 0x000fec0003800000 */
.L_x_16:
[----:B------:R-:W-:Y:S01]  /*0dd0*/  ULDC UR4, c[0x0][0x250] ;  /* 0x0000940000047ab9 */ /* 0x000fe20000000800 */
[----:B------:R-:W-:Y:S01]  /*0de0*/  IMAD.MOV.U32 R9, RZ, RZ, RZ ;  /* 0x000000ffff097224 */ /* 0x000fe200078e00ff */
[----:B------:R-:W1:Y:S01]  /*0df0*/  I2F.U32.RP R4, UR4 ;  /* 0x0000000400047d06 */ /* 0x000e620008209000 */
[----:B------:R-:W-:-:S07]  /*0e00*/  ISETP.NE.U32.AND P2, PT, RZ, UR4, PT ;  /* 0x00000004ff007c0c */ /* 0x000fce000bf45070 */
[----:B-1----:R-:W0:Y:S02]  /*0e10*/  MUFU.RCP R4, R4 ;  /* 0x0000000400047308 */ /* 0x002e240000001000 */
        /* <DEDUP_REMOVED lines=10> */
[----:B------:R-:W-:Y:S02]  /*0ec0*/  @P0 VIADD R0, R0, -UR4 ;  /* 0x8000000400000c36 */ /* 0x000fe40008000000 */
[----:B------:R-:W-:-:S03]  /*0ed0*/  @P0 VIADD R8, R8, 0x1 ;  /* 0x0000000108080836 */ /* 0x000fc60000000000 */
[----:B------:R-:W-:-:S13]  /*0ee0*/  ISETP.GE.U32.AND P1, PT, R0, UR4, PT ;  /* 0x0000000400007c0c */ /* 0x000fda000bf26070 */
[----:B------:R-:W-:Y:S01]  /*0ef0*/  @P1 VIADD R8, R8, 0x1 ;  /* 0x0000000108081836 */ /* 0x000fe20000000000 */
[----:B------:R-:W-:-:S04]  /*0f00*/  @!P2 LOP3.LUT R8, RZ, UR4, RZ, 0x33, !PT ;  /* 0x00000004ff08ac12 */ /* 0x000fc8000f8e33ff */
[----:B------:R-:W-:-:S05]  /*0f10*/  IADD3 R3, -R8, RZ, RZ ;  /* 0x000000ff08037210 */ /* 0x000fca0007ffe1ff */
[----:B------:R-:W-:-:S07]  /*0f20*/  IMAD R4, R3, UR4, R26 ;  /* 0x0000000403047c24 */ /* 0x000fce000f8e021a */
.L_x_17:
[----:B------:R-:W-:Y:S05]  /*0f30*/  BSYNC B0 ;  /* 0x0000000000007941 */ /* 0x000fea0003800000 */
.L_x_15:
        /* <DEDUP_REMOVED lines=12> */
.L_x_19:
        /* <DEDUP_REMOVED lines=18> */
.L_x_20:
[----:B------:R-:W-:Y:S05]  /*1120*/  BSYNC B0 ;  /* 0x0000000000007941 */ /* 0x000fea0003800000 */
.L_x_18:
[----:B------:R-:W0:Y:S01]  /*1130*/  LDC R7, c[0x0][0x268] ;  /* 0x00009a00ff077b82 */ /* 0x000e220000000800 */
[----:B------:R-:W-:Y:S01]  /*1140*/  I2FP.F32.S32 R2, R4 ;  /* 0x0000000400027245 */ /* 0x000fe20000201400 */
[----:B------:R-:W-:Y:S01]  /*1150*/  VIADD R4, R4, 0x1 ;  /* 0x0000000104047836 */ /* 0x000fe20000000000 */
[----:B------:R-:W-:Y:S02]  /*1160*/  ULDC.64 UR4, c[0x0][0x218] ;  /* 0x0000860000047ab9 */ /* 0x000fe40000000a00 */
[----:B------:R-:W-:Y:S01]  /*1170*/  ISETP.NE.U32.AND P0, PT, RZ, UR4, PT ;  /* 0x00000004ff007c0c */ /* 0x000fe2000bf05070 */
[----:B------:R-:W-:Y:S01]  /*1180*/  ULDC UR4, c[0x0][0x238] ;  /* 0x00008e0000047ab9 */ /* 0x000fe20000000800 */
[----:B------:R-:W-:Y:S01]  /*1190*/  I2FP.F32.S32 R4, R4 ;  /* 0x0000000400047245 */ /* 0x000fe20000201400 */
[----:B------:R-:W1:Y:S01]  /*11a0*/  LDC R5, c[0x0][0x264] ;  /* 0x00009900ff057b82 */ /* 0x000e620000000800 */
[----:B------:R-:W-:Y:S01]  /*11b0*/  ISETP.NE.AND.EX P0, PT, RZ, UR5, PT, P0 ;  /* 0x00000005ff007c0c */ /* 0x000fe2000bf05300 */
[-C--:B0-----:R-:W-:Y:S01]  /*11c0*/  FFMA.FTZ R3, R2, R7.reuse, -0.5 ;  /* 0xbf00000002037423 */ /* 0x081fe20000010007 */
[----:B------:R-:W-:Y:S01]  /*11d0*/  I2FP.F32.S32 R2, R0 ;  /* 0x0000000000027245 */ /* 0x000fe20000201400 */
[----:B------:R-:W-:Y:S01]  /*11e0*/  FFMA.FTZ R4, R4, R7, -0.5 ;  /* 0xbf00000004047423 */ /* 0x000fe20000010007 */
[----:B------:R-:W-:Y:S01]  /*11f0*/  IADD3 R0, R0, 0x1, RZ ;  /* 0x0000000100007810 */ /* 0x000fe20007ffe0ff */
[----:B------:R0:W2:Y:S03]  /*1200*/  F2I.FTZ.CEIL.NTZ R12, R3 ;  /* 0x00000003000c7305 */ /* 0x0000a6000021b100 */
[----:B------:R-:W-:Y:S01]  /*1210*/  I2FP.F32.S32 R0, R0 ;  /* 0x0000000000007245 */ /* 0x000fe20000201400 */
[----:B-1----:R-:W-:-:S04]  /*1220*/  FFMA.FTZ R2, R2, R5, -0.5 ;  /* 0xbf00000002027423 */ /* 0x002fc80000010005 */
[----:B------:R-:W1:Y:S01]  /*1230*/  F2I.FTZ.CEIL.NTZ R4, R4 ;  /* 0x0000000400047305 */ /* 0x000e62000021b100 */
[----:B0-----:R-:W-:Y:S01]  /*1240*/  FFMA.FTZ R3, R0, R5, -0.5 ;  /* 0xbf00000000037423 */ /* 0x001fe20000010005 */
[----:B--2---:R-:W-:-:S06]  /*1250*/  VIMNMX R12, R12, UR4, PT ;  /* 0x000000040c0c7c48 */ /* 0x004fcc000bfe0100 */
[----:B------:R-:W0:Y:S01]  /*1260*/  F2I.FTZ.CEIL.NTZ R2, R2 ;  /* 0x0000000200027305 */ /* 0x000e22000021b100 */
[----:B-1----:R-:W-:-:S07]  /*1270*/  VIMNMX R0, R4, UR4, PT ;  /* 0x0000000404007c48 */ /* 0x002fce000bfe0100 */
[----:B------:R-:W1:Y:S01]  /*1280*/  F2I.FTZ.CEIL.NTZ R3, R3 ;  /* 0x0000000300037305 */ /* 0x000e62000021b100 */
[----:B------:R-:W-:Y:S05]  /*1290*/  @!P0 EXIT ;  /* 0x000000000000894d */ /* 0x000fea0003800000 */
[----:B------:R-:W-:Y:S01]  /*12a0*/  LOP3.LUT R5, RZ, R0, RZ, 0x33, !PT ;  /* 0x00000000ff057212 */ /* 0x000fe200078e33ff */
[--C-:B------:R-:W-:Y:S01]  /*12b0*/  IMAD.IADD R4, R0, 0x1, -R12.reuse ;  /* 0x0000000100047824 */ /* 0x100fe200078e0a0c */
[----:B------:R-:W-:Y:S01]  /*12c0*/  ULDC UR4, c[0x0][0x230] ;  /* 0x00008c0000047ab9 */ /* 0x000fe20000000800 */
[C---:B------:R-:W-:Y:S01]  /*12d0*/  VIADD R21, R12.reuse, 0x2 ;  /* 0x000000020c157836 */ /* 0x040fe20000000000 */
[----:B------:R-:W-:Y:S01]  /*12e0*/  IADD3 R5, -R5, -0x2, -R12 ;  /* 0xfffffffe05057810 */ /* 0x000fe20007ffe90c */
[----:B------:R-:W-:Y:S01]  /*12f0*/  VIADD R11, R12, 0x3 ;  /* 0x000000030c0b7836 */ /* 0x000fe20000000000 */
[----:B0-----:R-:W-:Y:S01]  /*1300*/  VIMNMX R22, R2, UR4, PT ;  /* 0x0000000402167c48 */ /* 0x001fe2000bfe0100 */
[----:B------:R-:W-:Y:S01]  /*1310*/  ULDC.64 UR12, c[0x0][0x208] ;  /* 0x00008200000c7ab9 */ /* 0x000fe20000000a00 */
[----:B-1----:R-:W-:Y:S01]  /*1320*/  VIMNMX R2, R3, UR4, PT ;  /* 0x0000000403027c48 */ /* 0x002fe2000bfe0100 */
[----:B------:R-:W-:Y:S01]  /*1330*/  UMOV UR4, URZ ;  /* 0x0000003f00047c82 */ /* 0x000fe20008000000 */
[----:B------:R-:W-:-:S02]  /*1340*/  ISETP.GE.U32.AND P1, PT, R5, 0x3, PT ;  /* 0x000000030500780c */ /* 0x000fc40003f26070 */
[----:B------:R-:W-:-:S11]  /*1350*/  LOP3.LUT R3, R4, 0x3, RZ, 0xc0, !PT ;  /* 0x0000000304037812 */ /* 0x000fd600078ec0ff */
.L_x_36:
[----:B------:R-:W2:Y:S01]  /*1360*/  LDL R4, [R1] ;  /* 0x0000000001047983 */ /* 0x000ea20000100800 */
[----:B------:R-:W-:Y:S01]  /*1370*/  BSSY B2, `(.L_x_21) ;  /* 0x00000b3000027945 */ /* 0x000fe20003800000 */
[----:B------:R-:W-:Y:S01]  /*1380*/  HFMA2.MMA R20, -RZ, RZ, 0, 0 ;  /* 0x00000000ff147435 */ /* 0x000fe200000001ff */
[----:B--2---:R-:W-:-:S13]  /*1390*/  ISETP.GE.AND P0, PT, R4, R23, PT ;  /* 0x000000170400720c */ /* 0x004fda0003f06270 */
[----:B------:R-:W-:Y:S05]  /*13a0*/  @P0 BRA `(.L_x_22) ;  /* 0x0000000800bc0947 */ /* 0x000fea0003800000 */
[----:B------:R-:W-:Y:S01]  /*13b0*/  SHF.R.S32.HI R25, RZ, 0x1f, R24 ;  /* 0x0000001fff197819 */ /* 0x000fe20000011418 */
[----:B------:R-:W-:Y:S02]  /*13c0*/  IMAD.MOV.U32 R20, RZ, RZ, RZ ;  /* 0x000000ffff147224 */ /* 0x000fe400078e00ff */
[----:B------:R-:W-:-:S07]  /*13d0*/  IMAD.MOV.U32 R5, RZ, RZ, R4 ;  /* 0x000000ffff057224 */ /* 0x000fce00078e0004 */
.L_x_35:
[----:B------:R-:W-:Y:S01]  /*13e0*/  ISETP.GE.AND P0, PT, R22, R2, PT ;  /* 0x000000021600720c */ /* 0x000fe20003f06270 */
[----:B------:R-:W-:-:S12]  /*13f0*/  BSSY B1, `(.L_x_23) ;  /* 0x00000a7000017945 */ /* 0x000fd80003800000 */
[----:B------:R-:W-:Y:S05]  /*1400*/  @P0 BRA `(.L_x_24) ;  /* 0x0000000800940947 */ /* 0x000fea0003800000 */
[----:B------:R-:W0:Y:S01]  /*1410*/  LDC.64 R6, c[0x0][0x220] ;  /* 0x00008800ff067b82 */ /* 0x000e220000000a00 */
[----:B------:R-:W-:Y:S01]  /*1420*/  USHF.R.S32.HI UR5, URZ, 0x1f, UR4 ;  /* 0x0000001f3f057899 */ /* 0x000fe20008011404 */
[----:B------:R-:W-:Y:S01]  /*1430*/  MOV R8, R24 ;  /* 0x0000001800087202 */ /* 0x000fe20000000f00 */
[----:B------:R-:W-:-:S04]  /*1440*/  IMAD.MOV.U32 R9, RZ, RZ, R25 ;  /* 0x000000ffff097224 */ /* 0x000fc800078e0019 */
[C---:B0-----:R-:W-:Y:S02]  /*1450*/  IMAD R4, R6.reuse, UR5, RZ ;  /* 0x0000000506047c24 */ /* 0x041fe4000f8e02ff */
[----:B------:R-:W-:-:S04]  /*1460*/  IMAD.WIDE.U32 R14, R6, UR4, R8 ;  /* 0x00000004060e7c25 */ /* 0x000fc8000f8e0008 */
[----:B------:R-:W-:Y:S02]  /*1470*/  IMAD R7, R7, UR4, R4 ;  /* 0x0000000407077c24 */ /* 0x000fe4000f8e0204 */
[----:B------:R-:W-:-:S03]  /*1480*/  IMAD.MOV.U32 R6, RZ, RZ, R22 ;  /* 0x000000ffff067224 */ /* 0x000fc600078e0016 */
[----:B------:R-:W-:-:S07]  /*1490*/  IADD3 R7, R15, R7, RZ ;  /* 0x000000070f077210 */ /* 0x000fce0007ffe0ff */
.L_x_34:
[----:B------:R-:W-:Y:S01]  /*14a0*/  ISETP.GT.AND P0, PT, R0, R12, PT ;  /* 0x0000000c0000720c */ /* 0x000fe20003f04270 */
[----:B------:R-:W-:-:S12]  /*14b0*/  BSSY B0, `(.L_x_25) ;  /* 0x0000097000007945 */ /* 0x000fd80003800000 */
[----:B------:R-:W-:Y:S05]  /*14c0*/  @!P0 BRA `(.L_x_26) ;  /* 0x0000000800548947 */ /* 0x000fea0003800000 */
[----:B------:R-:W-:Y:S01]  /*14d0*/  ULDC.64 UR6, c[0x0][0x228] ;  /* 0x00008a0000067ab9 */ /* 0x000fe20000000a00 */
[--C-:B------:R-:W-:Y:S01]  /*14e0*/  SHF.R.S32.HI R9, RZ, 0x1f, R5.reuse ;  /* 0x0000001fff097819 */ /* 0x100fe20000011405 */
[----:B------:R-:W-:Y:S01]  /*14f0*/  IMAD R17, R7, UR6, RZ ;  /* 0x0000000607117c24 */ /* 0x000fe2000f8e02ff */
[----:B------:R-:W-:Y:S01]  /*1500*/  ISETP.NE.AND P0, PT, R3, RZ, PT ;  /* 0x000000ff0300720c */ /* 0x000fe20003f05270 */
[----:B------:R-:W-:Y:S01]  /*1510*/  IMAD.MOV.U32 R8, RZ, RZ, R5 ;  /* 0x000000ffff087224 */ /* 0x000fe200078e0005 */
[----:B------:R-:W-:Y:S01]  /*1520*/  MOV R16, R6 ;  /* 0x0000000600107202 */ /* 0x000fe20000000f00 */
[C---:B------:R-:W-:Y:S01]  /*1530*/  IMAD R17, R14.reuse, UR7, R17 ;  /* 0x000000070e117c24 */ /* 0x040fe2000f8e0211 */
[----:B------:R-:W-:Y:S01]  /*1540*/  BSSY B3, `(.L_x_27) ;  /* 0x000001f000037945 */ /* 0x000fe20003800000 */
[----:B------:R-:W-:Y:S01]  /*1550*/  IMAD.WIDE.U32 R8, R14, UR6, R8 ;  /* 0x000000060e087c25 */ /* 0x000fe2000f8e0008 */
[----:B------:R-:W-:-:S03]  /*1560*/  ULDC.64 UR6, c[0x0][0x230] ;  /* 0x00008c0000067ab9 */ /* 0x000fc60000000a00 */
[----:B------:R-:W-:Y:S01]  /*1570*/  IMAD.IADD R9, R9, 0x1, R17 ;  /* 0x0000000109097824 */ /* 0x000fe200078e0211 */
[----:B------:R-:W-:Y:S01]  /*1580*/  SHF.R.S32.HI R17, RZ, 0x1f, R6 ;  /* 0x0000001fff117819 */ /* 0x000fe20000011406 */
[----:B------:R-:W-:Y:S02]  /*1590*/  IMAD.MOV.U32 R10, RZ, RZ, R12 ;  /* 0x000000ffff0a7224 */ /* 0x000fe400078e000c */
[----:B------:R-:W-:Y:S02]  /*15a0*/  IMAD R9, R9, UR6, RZ ;  /* 0x0000000609097c24 */ /* 0x000fe4000f8e02ff */
[----:B------:R-:W-:-:S04]  /*15b0*/  IMAD.WIDE.U32 R16, R8, UR6, R16 ;  /* 0x0000000608107c25 */ /* 0x000fc8000f8e0010 */
[----:B------:R-:W-:-:S04]  /*15c0*/  IMAD R9, R8, UR7, R9 ;  /* 0x0000000708097c24 */ /* 0x000fc8000f8e0209 */
[----:B------:R-:W-:Y:S01]  /*15d0*/  IMAD.IADD R9, R17, 0x1, R9 ;  /* 0x0000000111097824 */ /* 0x000fe200078e0209 */
[----:B------:R-:W-:Y:S06]  /*15e0*/  @!P0 BRA `(.L_x_28) ;  /* 0x0000000000508947 */ /* 0x000fec0003800000 */
[--C-:B------:R-:W-:Y:S01]  /*15f0*/  SHF.R.S32.HI R13, RZ, 0x1f, R12.reuse ;  /* 0x0000001fff0d7819 */ /* 0x100fe2000001140c */
[----:B------:R-:W-:Y:S01]  /*1600*/  ULDC.64 UR8, c[0x0][0x238] ;  /* 0x00008e0000087ab9 */ /* 0x000fe20000000a00 */
[----:B------:R-:W-:Y:S01]  /*1610*/  ULDC.64 UR6, c[0x0][0x210] ;  /* 0x0000840000067ab9 */ /* 0x000fe20000000a00 */
[----:B------:R-:W-:Y:S02]  /*1620*/  IMAD R29, R9, UR8, RZ ;  /* 0x00000008091d7c24 */ /* 0x000fe4000f8e02ff */
[----:B------:R-:W-:-:S04]  /*1630*/  IMAD.WIDE.U32 R18, R16, UR8, R12 ;  /* 0x0000000810127c25 */ /* 0x000fc8000f8e000c */
[----:B------:R-:W-:Y:S01]  /*1640*/  IMAD R29, R16, UR9, R29 ;  /* 0x00000009101d7c24 */ /* 0x000fe2000f8e021d */
[----:B------:R-:W-:-:S04]  /*1650*/  IADD3 R18, P0, R18, UR6, RZ ;  /* 0x0000000612127c10 */ /* 0x000fc8000ff1e0ff */
[----:B------:R-:W-:-:S05]  /*1660*/  IADD3.X R19, R19, UR7, R29, P0, !PT ;  /* 0x0000000713137c10 */ /* 0x000fca00087fe41d */
[----:B------:R-:W2:Y:S01]  /*1670*/  LDG.E.U8 R29, desc[UR12][R18.64] ;  /* 0x0000000c121d7981 */ /* 0x000ea2000c1e1100 */
[----:B------:R-:W-:Y:S01]  /*1680*/  ISETP.NE.AND P0, PT, R3, 0x1, PT ;  /* 0x000000010300780c */ /* 0x000fe20003f05270 */
[----:B------:R-:W-:Y:S01]  /*1690*/  VIADD R10, R12, 0x1 ;  /* 0x000000010c0a7836 */ /* 0x000fe20000000000 */
[----:B--2---:R-:W-:-:S11]  /*16a0*/  IADD3 R20, R29, R20, RZ ;  /* 0x000000141d147210 */ /* 0x004fd60007ffe0ff */
[----:B------:R-:W-:Y:S05]  /*16b0*/  @!P0 BRA `(.L_x_28) ;  /* 0x00000000001c8947 */ /* 0x000fea0003800000 */
[----:B------:R-:W-:Y:S01]  /*16c0*/  ISETP.NE.AND P0, PT, R3, 0x2, PT ;  /* 0x000000020300780c */ /* 0x000fe20003f05270 */
[----:B------:R-:W2:-:S12]  /*16d0*/  LDG.E.U8 R29, desc[UR12][R18.64+0x1] ;  /* 0x0000010c121d7981 */ /* 0x000e98000c1e1100 */
[----:B------:R-:W3:Y:S01]  /*16e0*/  @P0 LDG.E.U8 R4, desc[UR12][R18.64+0x2] ;  /* 0x0000020c12040981 */ /* 0x000ee2000c1e1100 */
[----:B------:R-:W-:Y:S01]  /*16f0*/  MOV R10, R21 ;  /* 0x00000015000a7202 */ /* 0x000fe20000000f00 */
[----:B------:R-:W-:Y:S02]  /*1700*/  @P0 IMAD.MOV.U32 R10, RZ, RZ, R11 ;  /* 0x000000ffff0a0224 */ /* 0x000fe400078e000b */
[----:B--2---:R-:W-:-:S04]  /*1710*/  IMAD.IADD R20, R29, 0x1, R20 ;  /* 0x000000011d147824 */ /* 0x004fc800078e0214 */
[----:B---3--:R-:W-:-:S07]  /*1720*/  @P0 IMAD.IADD R20, R4, 0x1, R20 ;  /* 0x0000000104140824 */ /* 0x008fce00078e0214 */
.L_x_28:
[----:B------:R-:W-:Y:S05]  /*1730*/  BSYNC B3 ;  /* 0x0000000000037941 */ /* 0x000fea0003800000 */
.L_x_27:
[----:B------:R-:W-:Y:S05]  /*1740*/  @!P1 BRA `(.L_x_26) ;  /* 0x0000000400b49947 */ /* 0x000fea0003800000 */
[----:B------:R-:W-:Y:S01]  /*1750*/  IADD3 R4, R0, -R10, RZ ;  /* 0x8000000a00047210 */ /* 0x000fe20007ffe0ff */
[----:B------:R-:W-:Y:S01]  /*1760*/  BSSY B3, `(.L_x_29) ;  /* 0x0000039000037945 */ /* 0x000fe20003800000 */
[----:B------:R-:W-:Y:S02]  /*1770*/  PLOP3.LUT P0, PT, PT, PT, PT, 0x80, 0x0 ;  /* 0x000000000000781c */ /* 0x000fe40003f0f070 */
[----:B------:R-:W-:-:S13]  /*1780*/  ISETP.GT.AND P2, PT, R4, 0xc, PT ;  /* 0x0000000c0400780c */ /* 0x000fda0003f44270 */
[----:B------:R-:W-:Y:S05]  /*1790*/  @!P2 BRA `(.L_x_30) ;  /* 0x0000000000d4a947 */ /* 0x000fea0003800000 */
[----:B------:R-:W-:Y:S01]  /*17a0*/  PLOP3.LUT P0, PT, PT, PT, PT, 0x8, 0x0 ;  /* 0x000000000000781c */ /* 0x000fe20003f0e170 */
[----:B------:R-:W-:-:S12]  /*17b0*/  VIADD R4, R0, 0xfffffff4 ;  /* 0xfffffff400047836 */ /* 0x000fd80000000000 */
.L_x_31:
[--C-:B------:R-:W-:Y:S01]  /*17c0*/  SHF.R.S32.HI R19, RZ, 0x1f, R10.reuse ;  /* 0x0000001fff137819 */ /* 0x100fe2000001140a */
[----:B------:R-:W-:Y:S01]  /*17d0*/  IMAD.MOV.U32 R18, RZ, RZ, R10 ;  /* 0x000000ffff127224 */ /* 0x000fe200078e000a */
[----:B------:R-:W-:Y:S01]  /*17e0*/  ULDC.64 UR6, c[0x0][0x238] ;  /* 0x00008e0000067ab9 */ /* 0x000fe20000000a00 */
[----:B------:R-:W-:Y:S01]  /*17f0*/  ULDC.64 UR8, c[0x0][0x210] ;  /* 0x0000840000087ab9 */ /* 0x000fe20000000a00 */
[----:B------:R-:W-:Y:S02]  /*1800*/  IMAD R29, R9, UR6, RZ ;  /* 0x00000006091d7c24 */ /* 0x000fe4000f8e02ff */
[----:B------:R-:W-:-:S04]  /*1810*/  IMAD.WIDE.U32 R18, R16, UR6, R18 ;  /* 0x0000000610127c25 */ /* 0x000fc8000f8e0012 */
[----:B------:R-:W-:Y:S01]  /*1820*/  IMAD R8, R16, UR7, R29 ;  /* 0x0000000710087c24 */ /* 0x000fe2000f8e021d */
[----:B------:R-:W-:-:S04]  /*1830*/  IADD3 R18, P2, R18, UR8, RZ ;  /* 0x0000000812127c10 */ /* 0x000fc8000ff5e0ff */
[----:B------:R-:W-:-:S05]  /*1840*/  IADD3.X R19, R8, UR9, R19, P2, !PT ;  /* 0x0000000908137c10 */ /* 0x000fca00097fe413 */
[----:B------:R-:W2:Y:S04]  /*1850*/  LDG.E.U8 R28, desc[UR12][R18.64] ;  /* 0x0000000c121c7981 */ /* 0x000ea8000c1e1100 */
[----:B------:R-:W2:Y:S02]  /*1860*/  LDG.E.U8 R29, desc[UR12][R18.64+0x1] ;  /* 0x0000010c121d7981 */ /* 0x000ea4000c1e1100 */
[----:B--2---:R-:W-:Y:S02]  /*1870*/  IADD3 R20, R29, R20, R28 ;  /* 0x000000141d147210 */ /* 0x004fe40007ffe01c */
[----:B------:R-:W2:Y:S04]  /*1880*/  LDG.E.U8 R29, desc[UR12][R18.64+0x2] ;  /* 0x0000020c121d7981 */ /* 0x000ea8000c1e1100 */
[----:B------:R0:W2:Y:S02]  /*1890*/  LDG.E.U8 R28, desc[UR12][R18.64+0x3] ;  /* 0x0000030c121c7981 */ /* 0x0000a4000c1e1100 */
[----:B0-----:R-:W-:-:S04]  /*18a0*/  IADD3 R18, R10, 0x4, RZ ;  /* 0x000000040a127810 */ /* 0x001fc80007ffe0ff */
[----:B------:R-:W-:-:S03]  /*18b0*/  SHF.R.S32.HI R19, RZ, 0x1f, R18 ;  /* 0x0000001fff137819 */ /* 0x000fc60000011412 */
[----:B------:R-:W-:-:S03]  /*18c0*/  IMAD.WIDE.U32 R18, R16, UR6, R18 ;  /* 0x0000000610127c25 */ /* 0x000fc6000f8e0012 */
[----:B------:R-:W-:-:S04]  /*18d0*/  IADD3 R18, P2, R18, UR8, RZ ;  /* 0x0000000812127c10 */ /* 0x000fc8000ff5e0ff */
[----:B------:R-:W-:Y:S02]  /*18e0*/  IADD3.X R19, R8, UR9, R19, P2, !PT ;  /* 0x0000000908137c10 */ /* 0x000fe400097fe413 */
[----:B--2---:R-:W-:-:S03]  /*18f0*/  IADD3 R20, R28, R20, R29 ;  /* 0x000000141c147210 */ /* 0x004fc60007ffe01d */
[----:B------:R-:W2:Y:S04]  /*1900*/  LDG.E.U8 R28, desc[UR12][R18.64] ;  /* 0x0000000c121c7981 */ /* 0x000ea8000c1e1100 */
[----:B------:R-:W2:Y:S02]  /*1910*/  LDG.E.U8 R29, desc[UR12][R18.64+0x1] ;  /* 0x0000010c121d7981 */ /* 0x000ea4000c1e1100 */
[----:B--2---:R-:W-:Y:S02]  /*1920*/  IADD3 R20, R29, R20, R28 ;  /* 0x000000141d147210 */ /* 0x004fe40007ffe01c */
[----:B------:R-:W2:Y:S04]  /*1930*/  LDG.E.U8 R29, desc[UR12][R18.64+0x2] ;  /* 0x0000020c121d7981 */ /* 0x000ea8000c1e1100 */
[----:B------:R0:W2:Y:S02]  /*1940*/  LDG.E.U8 R28, desc[UR12][R18.64+0x3] ;  /* 0x0000030c121c7981 */ /* 0x0000a4000c1e1100 */
[----:B0-----:R-:W-:-:S05]  /*1950*/  VIADD R18, R10, 0x8 ;  /* 0x000000080a127836 */ /* 0x001fca0000000000 */
        /* <DEDUP_REMOVED lines=14> */
[----:B------:R-:W-:-:S05]  /*1a40*/  IADD3.X R19, R8, UR9, R19, P2, !PT ;  /* 0x0000000908137c10 */ /* 0x000fca00097fe413 */
[----:B------:R-:W3:Y:S01]  /*1a50*/  LDG.E.U8 R8, desc[UR12][R18.64+0x1] ;  /* 0x0000010c12087981 */ /* 0x000ee2000c1e1100 */
[----:B--2---:R-:W-:-:S03]  /*1a60*/  IADD3 R20, R28, R20, R29 ;  /* 0x000000141c147210 */ /* 0x004fc60007ffe01d */
[----:B------:R-:W3:Y:S01]  /*1a70*/  LDG.E.U8 R29, desc[UR12][R18.64] ;  /* 0x0000000c121d7981 */ /* 0x000ee2000c1e1100 */
[----:B------:R-:W-:-:S04]  /*1a80*/  IADD3 R10, R10, 0x10, RZ ;  /* 0x000000100a0a7810 */ /* 0x000fc80007ffe0ff */
[----:B------:R-:W-:Y:S02]  /*1a90*/  ISETP.GE.AND P2, PT, R10, R4, PT ;  /* 0x000000040a00720c */ /* 0x000fe40003f46270 */
[----:B---3--:R-:W-:Y:S02]  /*1aa0*/  IADD3 R8, R8, R20, R29 ;  /* 0x0000001408087210 */ /* 0x008fe40007ffe01d */
[----:B------:R-:W2:Y:S04]  /*1ab0*/  LDG.E.U8 R20, desc[UR12][R18.64+0x2] ;  /* 0x0000020c12147981 */ /* 0x000ea8000c1e1100 */
[----:B------:R-:W2:Y:S02]  /*1ac0*/  LDG.E.U8 R29, desc[UR12][R18.64+0x3] ;  /* 0x0000030c121d7981 */ /* 0x000ea4000c1e1100 */
[----:B--2---:R-:W-:-:S03]  /*1ad0*/  IADD3 R20, R29, R8, R20 ;  /* 0x000000081d147210 */ /* 0x004fc60007ffe014 */
[----:B------:R-:W-:Y:S05]  /*1ae0*/  @!P2 BRA `(.L_x_31) ;  /* 0xfffffffc0034a947 */ /* 0x000fea000383ffff */
.L_x_30:
[----:B------:R-:W-:Y:S05]  /*1af0*/  BSYNC B3 ;  /* 0x0000000000037941 */ /* 0x000fea0003800000 */
.L_x_29:
[----:B------:R-:W-:Y:S01]  /*1b00*/  IMAD.IADD R4, R0, 0x1, -R10 ;  /* 0x0000000100047824 */ /* 0x000fe200078e0a0a */
[----:B------:R-:W-:Y:S04]  /*1b10*/  BSSY B3, `(.L_x_32) ;  /* 0x000001f000037945 */ /* 0x000fe80003800000 */
[----:B------:R-:W-:-:S13]  /*1b20*/  ISETP.GT.AND P2, PT, R4, 0x4, PT ;  /* 0x000000040400780c */ /* 0x000fda0003f44270 */
[----:B------:R-:W-:Y:S05]  /*1b30*/  @!P2 BRA `(.L_x_33) ;  /* 0x000000000070a947 */ /* 0x000fea0003800000 */
        /* <DEDUP_REMOVED lines=18> */
[----:B------:R-:W-:-:S05]  /*1c60*/  IADD3.X R19, R4, UR9, R19, P0, !PT ;  /* 0x0000000904137c10 */ /* 0x000fca00087fe413 */
[----:B------:R-:W3:Y:S01]  /*1c70*/  LDG.E.U8 R4, desc[UR12][R18.64+0x1] ;  /* 0x0000010c12047981 */ /* 0x000ee2000c1e1100 */
[----:B--2---:R-:W-:-:S03]  /*1c80*/  IADD3 R8, R29, R20, R8 ;  /* 0x000000141d087210 */ /* 0x004fc60007ffe008 */
[----:B------:R-:W3:Y:S04]  /*1c90*/  LDG.E.U8 R29, desc[UR12][R18.64] ;  /* 0x0000000c121d7981 */ /* 0x000ee8000c1e1100 */
[----:B------:R-:W2:Y:S01]  /*1ca0*/  LDG.E.U8 R20, desc[UR12][R18.64+0x2] ;  /* 0x0000020c12147981 */ /* 0x000ea2000c1e1100 */
[----:B---3--:R-:W-:-:S03]  /*1cb0*/  IADD3 R4, R4, R8, R29 ;  /* 0x0000000804047210 */ /* 0x008fc60007ffe01d */
[----:B------:R-:W2:Y:S01]  /*1cc0*/  LDG.E.U8 R29, desc[UR12][R18.64+0x3] ;  /* 0x0000030c121d7981 */ /* 0x000ea2000c1e1100 */
[----:B------:R-:W-:Y:S01]  /*1cd0*/  PLOP3.LUT P0, PT, PT, PT, PT, 0x8, 0x0 ;  /* 0x000000000000781c */ /* 0x000fe20003f0e170 */
[----:B------:R-:W-:Y:S01]  /*1ce0*/  VIADD R10, R10, 0x8 ;  /* 0x000000080a0a7836 */ /* 0x000fe20000000000 */
[----:B--2---:R-:W-:-:S11]  /*1cf0*/  IADD3 R20, R29, R4, R20 ;  /* 0x000000041d147210 */ /* 0x004fd60007ffe014 */
.L_x_33:
[----:B------:R-:W-:Y:S05]  /*1d00*/  BSYNC B3 ;  /* 0x0000000000037941 */ /* 0x000fea0003800000 */
.L_x_32:
[----:B------:R-:W-:-:S13]  /*1d10*/  ISETP.LT.OR P0, PT, R10, R0, P0 ;  /* 0x000000000a00720c */ /* 0x000fda0000701670 */
        /* <DEDUP_REMOVED lines=11> */
[----:B------:R-:W2:Y:S04]  /*1dd0*/  LDG.E.U8 R4, desc[UR12][R8.64+0x1] ;  /* 0x0000010c08047981 */ /* 0x000ea8000c1e1100 */
[----:B------:R-:W3:Y:S04]  /*1de0*/  LDG.E.U8 R10, desc[UR12][R8.64+0x2] ;  /* 0x0000020c080a7981 */ /* 0x000ee8000c1e1100 */
[----:B------:R-:W3:Y:S01]  /*1df0*/  LDG.E.U8 R19, desc[UR12][R8.64+0x3] ;  /* 0x0000030c08137981 */ /* 0x000ee2000c1e1100 */
[----:B--2---:R-:W-:-:S04]  /*1e00*/  IADD3 R4, R4, R20, R17 ;  /* 0x0000001404047210 */ /* 0x004fc80007ffe011 */
[----:B---3--:R-:W-:-:S07]  /*1e10*/  IADD3 R20, R19, R4, R10 ;  /* 0x0000000413147210 */ /* 0x008fce0007ffe00a */
.L_x_26:
[----:B------:R-:W-:Y:S05]  /*1e20*/  BSYNC B0 ;  /* 0x0000000000007941 */ /* 0x000fea0003800000 */
.L_x_25:
[----:B------:R-:W-:-:S04]  /*1e30*/  IADD3 R6, R6, 0x1, RZ ;  /* 0x0000000106067810 */ /* 0x000fc80007ffe0ff */
[----:B------:R-:W-:-:S13]  /*1e40*/  ISETP.GE.AND P0, PT, R6, R2, PT ;  /* 0x000000020600720c */ /* 0x000fda0003f06270 */
[----:B------:R-:W-:Y:S05]  /*1e50*/  @!P0 BRA `(.L_x_34) ;  /* 0xfffffff400908947 */ /* 0x000fea000383ffff */
.L_x_24:
[----:B------:R-:W-:Y:S05]  /*1e60*/  BSYNC B1 ;  /* 0x0000000000017941 */ /* 0x000fea0003800000 */
.L_x_23:
[----:B------:R-:W-:-:S05]  /*1e70*/  VIADD R5, R5, 0x1 ;  /* 0x0000000105057836 */ /* 0x000fca0000000000 */
[----:B------:R-:W-:-:S13]  /*1e80*/  ISETP.GE.AND P0, PT, R5, R23, PT ;  /* 0x000000170500720c */ /* 0x000fda0003f06270 */
[----:B------:R-:W-:Y:S05]  /*1e90*/  @!P0 BRA `(.L_x_35) ;  /* 0xfffffff400508947 */ /* 0x000fea000383ffff */
.L_x_22:
[----:B------:R-:W-:Y:S05]  /*1ea0*/  BSYNC B2 ;  /* 0x0000000000027941 */ /* 0x000fea0003800000 */
.L_x_21:
[----:B------:R-:W0:Y:S01]  /*1eb0*/  LDC.64 R4, c[0x0][0x218] ;  /* 0x00008600ff047b82 */ /* 0x000e220000000a00 */
[----:B------:R-:W-:Y:S01]  /*1ec0*/  ULDC.64 UR8, c[0x0][0x240] ;  /* 0x0000900000087ab9 */ /* 0x000fe20000000a00 */
[----:B------:R-:W-:Y:S01]  /*1ed0*/  ULDC.64 UR10, c[0x0][0x248] ;  /* 0x00009200000a7ab9 */ /* 0x000fe20000000a00 */
[----:B------:R-:W-:Y:S01]  /*1ee0*/  ULDC.64 UR14, c[0x0][0x258] ;  /* 0x00009600000e7ab9 */ /* 0x000fe20000000a00 */
[----:B------:R-:W-:Y:S01]  /*1ef0*/  UIMAD UR11, UR11, UR8, URZ ;  /* 0x000000080b0b72a4 */ /* 0x000fe2000f8e023f */
[----:B------:R-:W-:Y:S01]  /*1f00*/  IADD3 R8, P0, R26, UR14, RZ ;  /* 0x0000000e1a087c10 */ /* 0x000fe2000ff1e0ff */
[----:B------:R-:W-:Y:S02]  /*1f10*/  UIMAD.WIDE.U32 UR6, UR10, UR8, URZ ;  /* 0x000000080a0672a5 */ /* 0x000fe4000f8e003f */
[----:B------:R-:W1:Y:S01]  /*1f20*/  LDC.64 R6, c[0x0][0x220] ;  /* 0x00008800ff067b82 */ /* 0x000e620000000a00 */
[----:B------:R-:W-:Y:S01]  /*1f30*/  UIMAD UR9, UR9, UR10, UR11 ;  /* 0x0000000a090972a4 */ /* 0x000fe2000f8e020b */
[----:B------:R-:W-:Y:S01]  /*1f40*/  IADD3.X R9, R27, UR15, RZ, P0, !PT ;  /* 0x0000000f1b097c10 */ /* 0x000fe200087fe4ff */
[----:B------:R-:W-:-:S02]  /*1f50*/  UIADD3 UR4, UR4, 0x1, URZ ;  /* 0x0000000104047890 */ /* 0x000fc4000fffe03f */
[----:B------:R-:W-:Y:S01]  /*1f60*/  UIADD3 UR9, UR7, UR9, URZ ;  /* 0x0000000907097290 */ /* 0x000fe2000fffe03f */
[----:B------:R-:W-:Y:S01]  /*1f70*/  ULDC.64 UR10, c[0x0][0x250] ;  /* 0x00009400000a7ab9 */ /* 0x000fe20000000a00 */
[----:B------:R2:W-:Y:S02]  /*1f80*/  STG.E.U8 desc[UR12][R8.64], R20 ;  /* 0x0000001408007986 */ /* 0x0005e4000c10110c */
[----:B------:R-:W-:Y:S02]  /*1f90*/  UIMAD UR5, UR9, UR10, URZ ;  /* 0x0000000a090572a4 */ /* 0x000fe4000f8e023f */
[----:B------:R-:W-:Y:S02]  /*1fa0*/  UIMAD.WIDE.U32 UR8, UR6, UR10, URZ ;  /* 0x0000000a060872a5 */ /* 0x000fe4000f8e003f */
[----:B------:R-:W-:Y:S01]  /*1fb0*/  UIMAD UR5, UR6, UR11, UR5 ;  /* 0x0000000b060572a4 */ /* 0x000fe2000f8e0205 */
[----:B0-----:R-:W-:-:S03]  /*1fc0*/  ISETP.LE.U32.AND P0, PT, R4, UR4, PT ;  /* 0x0000000404007c0c */ /* 0x001fc6000bf03070 */
[----:B------:R-:W-:Y:S01]  /*1fd0*/  UIADD3 UR5, UR9, UR5, URZ ;  /* 0x0000000509057290 */ /* 0x000fe2000fffe03f */
[----:B------:R-:W-:-:S05]  /*1fe0*/  ISETP.GE.U32.AND.EX P0, PT, RZ, R5, PT, P0 ;  /* 0x00000005ff00720c */ /* 0x000fca0003f06100 */
[C---:B-1----:R-:W-:Y:S02]  /*1ff0*/  IMAD R4, R6.reuse, UR5, RZ ;  /* 0x0000000506047c24 */ /* 0x042fe4000f8e02ff */
[----:B------:R-:W-:-:S04]  /*2000*/  IMAD.WIDE.U32 R26, R6, UR8, R26 ;  /* 0x00000008061a7c25 */ /* 0x000fc8000f8e001a */
[----:B------:R-:W-:-:S04]  /*2010*/  IMAD R7, R7, UR8, R4 ;  /* 0x0000000807077c24 */ /* 0x000fc8000f8e0204 */
[----:B------:R-:W-:Y:S01]  /*2020*/  IMAD.IADD R27, R27, 0x1, R7 ;  /* 0x000000011b1b7824 */ /* 0x000fe200078e0207 */
[----:B--2---:R-:W-:Y:S06]  /*2030*/  @!P0 BRA `(.L_x_36) ;  /* 0xfffffff000c88947 */ /* 0x004fec000383ffff */
[----:B------:R-:W-:Y:S05]  /*2040*/  EXIT ;  /* 0x000000000000794d */ /* 0x000fea0003800000 */
        .weak           $__internal_0_$__cuda_sm20_div_s64
        .type           $__internal_0_$__cuda_sm20_div_s64,@function
        .size           $__internal_0_$__cuda_sm20_div_s64,($__internal_1_$__cuda_sm20_div_u64 - $__internal_0_$__cuda_sm20_div_s64)
$__internal_0_$__cuda_sm20_div_s64:
[----:B------:R-:W-:Y:S01]  /*2050*/  UIADD3 UR4, UP1, URZ, -UR6, URZ ;  /* 0x800000063f047290 */ /* 0x000fe2000ff3e03f */
[----:B------:R-:W-:Y:S01]  /*2060*/  ISETP.GE.AND P3, PT, R27, RZ, PT ;  /* 0x000000ff1b00720c */ /* 0x000fe20003f66270 */
[----:B------:R-:W-:Y:S02]  /*2070*/  UISETP.GE.AND UP0, UPT, UR8, URZ, UPT ;  /* 0x0000003f0800728c */ /* 0x000fe4000bf06270 */
[----:B------:R-:W-:Y:S02]  /*2080*/  UIADD3.X UR5, URZ, ~UR8, URZ, UP1, !UPT ;  /* 0x800000083f057290 */ /* 0x000fe40008ffe43f */
[----:B------:R-:W-:Y:S02]  /*2090*/  USEL UR4, UR4, UR6, !UP0 ;  /* 0x0000000604047287 */ /* 0x000fe4000c000000 */
[----:B------:R-:W-:-:S09]  /*20a0*/  USEL UR5, UR5, UR8, !UP0 ;  /* 0x0000000805057287 */ /* 0x000fd2000c000000 */
[----:B------:R-:W0:Y:S08]  /*20b0*/  I2F.U64.RP R6, UR4 ;  /* 0x0000000400067d12 */ /* 0x000e300008309000 */
[----:B0-----:R-:W0:Y:S02]  /*20c0*/  MUFU.RCP R6, R6 ;  /* 0x0000000600067308 */ /* 0x001e240000001000 */
[----:B0-----:R-:W-:-:S06]  /*20d0*/  IADD3 R2, R6, 0x1ffffffe, RZ ;  /* 0x1ffffffe06027810 */ /* 0x001fcc0007ffe0ff */
[----:B------:R-:W0:Y:S02]  /*20e0*/  F2I.U64.TRUNC R2, R2 ;  /* 0x0000000200027311 */ /* 0x000e24000020d800 */
[----:B0-----:R-:W-:-:S04]  /*20f0*/  IMAD.WIDE.U32 R4, R2, UR4, RZ ;  /* 0x0000000402047c25 */ /* 0x001fc8000f8e00ff */
[----:B------:R-:W-:Y:S01]  /*2100*/  IMAD R5, R2, UR5, R5 ;  /* 0x0000000502057c24 */ /* 0x000fe2000f8e0205 */
[----:B------:R-:W-:-:S03]  /*2110*/  IADD3 R7, P0, RZ, -R4, RZ ;  /* 0x80000004ff077210 */ /* 0x000fc60007f1e0ff */
[----:B------:R-:W-:Y:S02]  /*2120*/  IMAD R5, R3, UR4, R5 ;  /* 0x0000000403057c24 */ /* 0x000fe4000f8e0205 */
[----:B------:R-:W-:-:S04]  /*2130*/  IMAD.HI.U32 R4, R2, R7, RZ ;  /* 0x0000000702047227 */ /* 0x000fc800078e00ff */
[----:B------:R-:W-:Y:S02]  /*2140*/  IMAD.X R9, RZ, RZ, ~R5, P0 ;  /* 0x000000ffff097224 */ /* 0x000fe400000e0e05 */
[----:B------:R-:W-:Y:S02]  /*2150*/  IMAD.MOV.U32 R5, RZ, RZ, R2 ;  /* 0x000000ffff057224 */ /* 0x000fe400078e0002 */
[-C--:B------:R-:W-:Y:S02]  /*2160*/  IMAD R11, R3, R9.reuse, RZ ;  /* 0x00000009030b7224 */ /* 0x080fe400078e02ff */
[----:B------:R-:W-:-:S04]  /*2170*/  IMAD.WIDE.U32 R4, P0, R2, R9, R4 ;  /* 0x0000000902047225 */ /* 0x000fc80007800004 */
[----:B------:R-:W-:-:S04]  /*2180*/  IMAD.HI.U32 R9, R3, R9, RZ ;  /* 0x0000000903097227 */ /* 0x000fc800078e00ff */
[----:B------:R-:W-:-:S05]  /*2190*/  IMAD.HI.U32 R4, P1, R3, R7, R4 ;  /* 0x0000000703047227 */ /* 0x000fca0007820004 */
[----:B------:R-:W-:Y:S02]  /*21a0*/  IADD3 R5, P2, R11, R4, RZ ;  /* 0x000000040b057210 */ /* 0x000fe40007f5e0ff */
[----:B------:R-:W-:Y:S02]  /*21b0*/  IADD3.X R4, R9, R3, RZ, P0, !PT ;  /* 0x0000000309047210 */ /* 0x000fe400007fe4ff */
[-C--:B------:R-:W-:Y:S01]  /*21c0*/  IADD3 R9, P4, RZ, -R26.reuse, RZ ;  /* 0x8000001aff097210 */ /* 0x080fe20007f9e0ff */
[----:B------:R-:W-:Y:S01]  /*21d0*/  IMAD.WIDE.U32 R2, R5, UR4, RZ ;  /* 0x0000000405027c25 */ /* 0x000fe2000f8e00ff */
[----:B------:R-:W-:Y:S02]  /*21e0*/  IADD3.X R7, RZ, RZ, R4, P2, P1 ;  /* 0x000000ffff077210 */ /* 0x000fe400017e2404 */
[----:B------:R-:W-:Y:S01]  /*21f0*/  SEL R9, R9, R26, !P3 ;  /* 0x0000001a09097207 */ /* 0x000fe20005800000 */
[----:B------:R-:W-:Y:S01]  /*2200*/  IMAD R4, R5, UR5, R3 ;  /* 0x0000000505047c24 */ /* 0x000fe2000f8e0203 */
[----:B------:R-:W-:Y:S01]  /*2210*/  IADD3 R3, P0, RZ, -R2, RZ ;  /* 0x80000002ff037210 */ /* 0x000fe20007f1e0ff */
[----:B------:R-:W-:-:S02]  /*2220*/  IMAD.X R8, RZ, RZ, ~R27, P4 ;  /* 0x000000ffff087224 */ /* 0x000fc400020e0e1b */
[----:B------:R-:W-:Y:S02]  /*2230*/  IMAD R2, R7, UR4, R4 ;  /* 0x0000000407027c24 */ /* 0x000fe4000f8e0204 */
[----:B------:R-:W-:Y:S01]  /*2240*/  IMAD.HI.U32 R4, R5, R3, RZ ;  /* 0x0000000305047227 */ /* 0x000fe200078e00ff */
[----:B------:R-:W-:-:S03]  /*2250*/  SEL R8, R8, R27, !P3 ;  /* 0x0000001b08087207 */ /* 0x000fc60005800000 */
[----:B------:R-:W-:-:S04]  /*2260*/  IMAD.X R2, RZ, RZ, ~R2, P0 ;  /* 0x000000ffff027224 */ /* 0x000fc800000e0e02 */
[----:B------:R-:W-:-:S04]  /*2270*/  IMAD.WIDE.U32 R4, P0, R5, R2, R4 ;  /* 0x0000000205047225 */ /* 0x000fc80007800004 */
[----:B------:R-:W-:-:S04]  /*2280*/  IMAD.HI.U32 R5, P1, R7, R3, R4 ;  /* 0x0000000307057227 */ /* 0x000fc80007820004 */
[CC--:B------:R-:W-:Y:S02]  /*2290*/  IMAD R4, R7.reuse, R2.reuse, RZ ;  /* 0x0000000207047224 */ /* 0x0c0fe400078e02ff */
[----:B------:R-:W-:-:S03]  /*22a0*/  IMAD.HI.U32 R2, R7, R2, RZ ;  /* 0x0000000207027227 */ /* 0x000fc600078e00ff */
[----:B------:R-:W-:Y:S01]  /*22b0*/  IADD3 R5, P2, R4, R5, RZ ;  /* 0x0000000504057210 */ /* 0x000fe20007f5e0ff */
[----:B------:R-:W-:Y:S01]  /*22c0*/  IMAD.MOV.U32 R3, RZ, RZ, RZ ;  /* 0x000000ffff037224 */ /* 0x000fe200078e00ff */
[----:B------:R-:W-:-:S03]  /*22d0*/  IADD3.X R7, R2, R7, RZ, P0, !PT ;  /* 0x0000000702077210 */ /* 0x000fc600007fe4ff */
[----:B------:R-:W-:Y:S01]  /*22e0*/  IMAD.HI.U32 R2, R5, R9, RZ ;  /* 0x0000000905027227 */ /* 0x000fe200078e00ff */
[----:B------:R-:W-:-:S03]  /*22f0*/  IADD3.X R7, RZ, RZ, R7, P2, P1 ;  /* 0x000000ffff077210 */ /* 0x000fc600017e2407 */
[----:B------:R-:W-:-:S04]  /*2300*/  IMAD.WIDE.U32 R2, R5, R8, R2 ;  /* 0x0000000805027225 */ /* 0x000fc800078e0002 */
[C---:B------:R-:W-:Y:S02]  /*2310*/  IMAD R5, R7.reuse, R8, RZ ;  /* 0x0000000807057224 */ /* 0x040fe400078e02ff */
[----:B------:R-:W-:-:S04]  /*2320*/  IMAD.HI.U32 R2, P0, R7, R9, R2 ;  /* 0x0000000907027227 */ /* 0x000fc80007800002 */
[----:B------:R-:W-:Y:S01]  /*2330*/  IMAD.HI.U32 R4, R7, R8, RZ ;  /* 0x0000000807047227 */ /* 0x000fe200078e00ff */
[----:B------:R-:W-:-:S03]  /*2340*/  IADD3 R5, P1, R5, R2, RZ ;  /* 0x0000000205057210 */ /* 0x000fc60007f3e0ff */
[----:B------:R-:W-:Y:S02]  /*2350*/  IMAD.X R4, RZ, RZ, R4, P0 ;  /* 0x000000ffff047224 */ /* 0x000fe400000e0604 */
[----:B------:R-:W-:-:S03]  /*2360*/  IMAD.WIDE.U32 R2, R5, UR4, RZ ;  /* 0x0000000405027c25 */ /* 0x000fc6000f8e00ff */
[----:B------:R-:W-:Y:S01]  /*2370*/  IADD3.X R4, RZ, R4, RZ, P1, !PT ;  /* 0x00000004ff047210 */ /* 0x000fe20000ffe4ff */
[C---:B------:R-:W-:Y:S01]  /*2380*/  IMAD R3, R5.reuse, UR5, R3 ;  /* 0x0000000505037c24 */ /* 0x040fe2000f8e0203 */
[----:B------:R-:W-:Y:S02]  /*2390*/  IADD3 R9, P1, -R2, R9, RZ ;  /* 0x0000000902097210 */ /* 0x000fe40007f3e1ff */
[----:B------:R-:W-:Y:S01]  /*23a0*/  IADD3 R2, P2, R5, 0x1, RZ ;  /* 0x0000000105027810 */ /* 0x000fe20007f5e0ff */
[----:B------:R-:W-:Y:S01]  /*23b0*/  IMAD R3, R4, UR4, R3 ;  /* 0x0000000404037c24 */ /* 0x000fe2000f8e0203 */
[----:B------:R-:W-:-:S03]  /*23c0*/  ISETP.GE.U32.AND P0, PT, R9, UR4, PT ;  /* 0x0000000409007c0c */ /* 0x000fc6000bf06070 */
[----:B------:R-:W-:Y:S01]  /*23d0*/  IMAD.X R8, R8, 0x1, ~R3, P1 ;  /* 0x0000000108087824 */ /* 0x000fe200008e0e03 */
[----:B------:R-:W-:Y:S01]  /*23e0*/  IADD3 R6, P1, R9, -UR4, RZ ;  /* 0x8000000409067c10 */ /* 0x000fe2000ff3e0ff */
[----:B------:R-:W-:-:S03]  /*23f0*/  IMAD.X R3, RZ, RZ, R4, P2 ;  /* 0x000000ffff037224 */ /* 0x000fc600010e0604 */
[C---:B------:R-:W-:Y:S02]  /*2400*/  ISETP.GE.U32.AND.EX P0, PT, R8.reuse, UR5, PT, P0 ;  /* 0x0000000508007c0c */ /* 0x040fe4000bf06100 */
[----:B------:R-:W-:Y:S02]  /*2410*/  IADD3.X R7, R8, ~UR5, RZ, P1, !PT ;  /* 0x8000000508077c10 */ /* 0x000fe40008ffe4ff */
[----:B------:R-:W-:Y:S02]  /*2420*/  SEL R6, R6, R9, P0 ;  /* 0x0000000906067207 */ /* 0x000fe40000000000 */
[----:B------:R-:W-:Y:S02]  /*2430*/  SEL R7, R7, R8, P0 ;  /* 0x0000000807077207 */ /* 0x000fe40000000000 */
[----:B------:R-:W-:Y:S02]  /*2440*/  SEL R5, R2, R5, P0 ;  /* 0x0000000502057207 */ /* 0x000fe40000000000 */
[----:B------:R-:W-:-:S02]  /*2450*/  ISETP.GE.U32.AND P1, PT, R6, UR4, PT ;  /* 0x0000000406007c0c */ /* 0x000fc4000bf26070 */
[----:B------:R-:W-:Y:S02]  /*2460*/  SEL R4, R3, R4, P0 ;  /* 0x0000000403047207 */ /* 0x000fe40000000000 */
[----:B------:R-:W-:Y:S02]  /*2470*/  IADD3 R8, P2, R5, 0x1, RZ ;  /* 0x0000000105087810 */ /* 0x000fe40007f5e0ff */
[----:B------:R-:W-:Y:S02]  /*2480*/  ISETP.GE.U32.AND.EX P0, PT, R7, UR5, PT, P1 ;  /* 0x0000000507007c0c */ /* 0x000fe4000bf06110 */
[----:B------:R-:W-:Y:S02]  /*2490*/  IADD3.X R9, RZ, R4, RZ, P2, !PT ;  /* 0x00000004ff097210 */ /* 0x000fe400017fe4ff */
[----:B------:R-:W-:Y:S02]  /*24a0*/  SEL R8, R8, R5, P0 ;  /* 0x0000000508087207 */ /* 0x000fe40000000000 */
[----:B------:R-:W-:-:S02]  /*24b0*/  LOP3.LUT R2, R27, UR8, RZ, 0x3c, !PT ;  /* 0x000000081b027c12 */ /* 0x000fc4000f8e3cff */
[----:B------:R-:W-:Y:S02]  /*24c0*/  SEL R9, R9, R4, P0 ;  /* 0x0000000409097207 */ /* 0x000fe40000000000 */
[-C--:B------:R-:W-:Y:S02]  /*24d0*/  IADD3 R3, P2, RZ, -R8.reuse, RZ ;  /* 0x80000008ff037210 */ /* 0x080fe40007f5e0ff */
[----:B------:R-:W-:Y:S02]  /*24e0*/  ISETP.GE.AND P1, PT, R2, RZ, PT ;  /* 0x000000ff0200720c */ /* 0x000fe40003f26270 */
[----:B------:R-:W-:Y:S01]  /*24f0*/  ISETP.NE.U32.AND P0, PT, RZ, UR6, PT ;  /* 0x00000006ff007c0c */ /* 0x000fe2000bf05070 */
[----:B------:R-:W-:Y:S01]  /*2500*/  IMAD.X R2, RZ, RZ, ~R9, P2 ;  /* 0x000000ffff027224 */ /* 0x000fe200010e0e09 */
[----:B------:R-:W-:Y:S01]  /*2510*/  SEL R8, R3, R8, !P1 ;  /* 0x0000000803087207 */ /* 0x000fe20004800000 */
[----:B------:R-:W-:Y:S01]  /*2520*/  HFMA2.MMA R3, -RZ, RZ, 0, 0 ;  /* 0x00000000ff037435 */ /* 0x000fe200000001ff */
[----:B------:R-:W-:-:S02]  /*2530*/  ISETP.NE.AND.EX P0, PT, RZ, UR8, PT, P0 ;  /* 0x00000008ff007c0c */ /* 0x000fc4000bf05300 */
[----:B------:R-:W-:Y:S01]  /*2540*/  SEL R9, R2, R9, !P1 ;  /* 0x0000000902097207 */ /* 0x000fe20004800000 */
[----:B------:R-:W-:Y:S01]  /*2550*/  IMAD.MOV.U32 R2, RZ, RZ, R0 ;  /* 0x000000ffff027224 */ /* 0x000fe200078e0000 */
[----:B------:R-:W-:Y:S02]  /*2560*/  SEL R8, R8, 0xffffffff, P0 ;  /* 0xffffffff08087807 */ /* 0x000fe40000000000 */
[----:B------:R-:W-:Y:S01]  /*2570*/  SEL R9, R9, 0xffffffff, P0 ;  /* 0xffffffff09097807 */ /* 0x000fe20000000000 */
[----:B------:R-:W-:Y:S06]  /*2580*/  RET.REL.NODEC R2 `(_ZN2at6native53_GLOBAL__N__069e5665_20_UpSampleNearest3d_cu_ab8a35b437upsample_nearest3d_backward_out_frameIhlXadL_ZNS0_46nearest_neighbor_exact_bw_compute_source_indexEfiiEEEEvPKT_mmmmmmmmPS3_fff) ;  /* 0xffffffd8029c7950 */ /* 0x000fec0003c3ffff */
        .weak           $__internal_1_$__cuda_sm20_div_u64
        .type           $__internal_1_$__cuda_sm20_div_u64,@function
        .size           $__internal_1_$__cuda_sm20_div_u64,($__internal_2_$__cuda_sm20_rem_u64 - $__internal_1_$__cuda_sm20_div_u64)
$__internal_1_$__cuda_sm20_div_u64:
[----:B------:R-:W-:Y:S02]  /*2590*/  IMAD.MOV.U32 R10, RZ, RZ, R6 ;  /* 0x000000ffff0a7224 */ /* 0x000fe400078e0006 */
[----:B------:R-:W-:-:S04]  /*25a0*/  IMAD.MOV.U32 R11, RZ, RZ, R5 ;  /* 0x000000ffff0b7224 */ /* 0x000fc800078e0005 */
[----:B------:R-:W0:Y:S08]  /*25b0*/  I2F.U64.RP R10, R10 ;  /* 0x0000000a000a7312 */ /* 0x000e300000309000 */
[----:B0-----:R-:W0:Y:S02]  /*25c0*/  MUFU.RCP R2, R10 ;  /* 0x0000000a00027308 */ /* 0x001e240000001000 */
[----:B0-----:R-:W-:-:S06]  /*25d0*/  IADD3 R2, R2, 0x1ffffffe, RZ ;  /* 0x1ffffffe02027810 */ /* 0x001fcc0007ffe0ff */
[----:B------:R-:W0:Y:S02]  /*25e0*/  F2I.U64.TRUNC R2, R2 ;  /* 0x0000000200027311 */ /* 0x000e24000020d800 */
[----:B0-----:R-:W-:-:S04]  /*25f0*/  IMAD.WIDE.U32 R8, R2, R6, RZ ;  /* 0x0000000602087225 */ /* 0x001fc800078e00ff */
[----:B------:R-:W-:Y:S01]  /*2600*/  IMAD R9, R2, R5, R9 ;  /* 0x0000000502097224 */ /* 0x000fe200078e0209 */
[----:B------:R-:W-:-:S03]  /*2610*/  IADD3 R13, P0, RZ, -R8, RZ ;  /* 0x80000008ff0d7210 */ /* 0x000fc60007f1e0ff */
[----:B------:R-:W-:Y:S02]  /*2620*/  IMAD R9, R3, R6, R9 ;  /* 0x0000000603097224 */ /* 0x000fe400078e0209 */
        /* <DEDUP_REMOVED lines=8> */
[----:B------:R-:W-:-:S03]  /*26b0*/  IADD3.X R8, R15, R3, RZ, P0, !PT ;  /* 0x000000030f087210 */ /* 0x000fc600007fe4ff */
[----:B------:R-:W-:Y:S01]  /*26c0*/  IMAD.WIDE.U32 R2, R9, R6, RZ ;  /* 0x0000000609027225 */ /* 0x000fe200078e00ff */
[----:B------:R-:W-:-:S03]  /*26d0*/  IADD3.X R11, RZ, RZ, R8, P2, P1 ;  /* 0x000000ffff0b7210 */ /* 0x000fc600017e2408 */
[----:B------:R-:W-:Y:S01]  /*26e0*/  IMAD R3, R9, R5, R3 ;  /* 0x0000000509037224 */ /* 0x000fe200078e0203 */
[----:B------:R-:W-:-:S03]  /*26f0*/  IADD3 R13, P0, RZ, -R2, RZ ;  /* 0x80000002ff0d7210 */ /* 0x000fc60007f1e0ff */
[----:B------:R-:W-:Y:S02]  /*2700*/  IMAD R3, R11, R6, R3 ;  /* 0x000000060b037224 */ /* 0x000fe400078e0203 */
[----:B------:R-:W-:-:S04]  /*2710*/  IMAD.HI.U32 R8, R9, R13, RZ ;  /* 0x0000000d09087227 */ /* 0x000fc800078e00ff */
[----:B------:R-:W-:Y:S01]  /*2720*/  IMAD.X R2, RZ, RZ, ~R3, P0 ;  /* 0x000000ffff027224 */ /* 0x000fe200000e0e03 */
[----:B------:R-:W-:-:S03]  /*2730*/  MOV R3, RZ ;  /* 0x000000ff00037202 */ /* 0x000fc60000000f00 */
[----:B------:R-:W-:-:S04]  /*2740*/  IMAD.WIDE.U32 R8, P0, R9, R2, R8 ;  /* 0x0000000209087225 */ /* 0x000fc80007800008 */
[C---:B------:R-:W-:Y:S02]  /*2750*/  IMAD R10, R11.reuse, R2, RZ ;  /* 0x000000020b0a7224 */ /* 0x040fe400078e02ff */
[----:B------:R-:W-:-:S04]  /*2760*/  IMAD.HI.U32 R9, P1, R11, R13, R8 ;  /* 0x0000000d0b097227 */ /* 0x000fc80007820008 */
[----:B------:R-:W-:Y:S01]  /*2770*/  IMAD.HI.U32 R2, R11, R2, RZ ;  /* 0x000000020b027227 */ /* 0x000fe200078e00ff */
[----:B------:R-:W-:-:S03]  /*2780*/  IADD3 R9, P2, R10, R9, RZ ;  /* 0x000000090a097210 */ /* 0x000fc60007f5e0ff */
[----:B------:R-:W-:Y:S02]  /*2790*/  IMAD.X R11, R2, 0x1, R11, P0 ;  /* 0x00000001020b7824 */ /* 0x000fe400000e060b */
[----:B------:R-:W-:-:S03]  /*27a0*/  IMAD.HI.U32 R2, R9, R0, RZ ;  /* 0x0000000009027227 */ /* 0x000fc600078e00ff */
[----:B------:R-:W-:Y:S01]  /*27b0*/  IADD3.X R11, RZ, RZ, R11, P2, P1 ;  /* 0x000000ffff0b7210 */ /* 0x000fe200017e240b */
[----:B------:R-:W-:-:S04]  /*27c0*/  IMAD.WIDE.U32 R2, R9, R7, R2 ;  /* 0x0000000709027225 */ /* 0x000fc800078e0002 */
[C---:B------:R-:W-:Y:S02]  /*27d0*/  IMAD R9, R11.reuse, R7, RZ ;  /* 0x000000070b097224 */ /* 0x040fe400078e02ff */
[----:B------:R-:W-:-:S04]  /*27e0*/  IMAD.HI.U32 R2, P0, R11, R0, R2 ;  /* 0x000000000b027227 */ /* 0x000fc80007800002 */
[----:B------:R-:W-:Y:S01]  /*27f0*/  IMAD.HI.U32 R8, R11, R7, RZ ;  /* 0x000000070b087227 */ /* 0x000fe200078e00ff */
[----:B------:R-:W-:-:S03]  /*2800*/  IADD3 R9, P1, R9, R2, RZ ;  /* 0x0000000209097210 */ /* 0x000fc60007f3e0ff */
[----:B------:R-:W-:Y:S02]  /*2810*/  IMAD.X R8, RZ, RZ, R8, P0 ;  /* 0x000000ffff087224 */ /* 0x000fe400000e0608 */
[----:B------:R-:W-:-:S04]  /*2820*/  IMAD.WIDE.U32 R2, R9, R6, RZ ;  /* 0x0000000609027225 */ /* 0x000fc800078e00ff */
[----:B------:R-:W-:Y:S01]  /*2830*/  IMAD.X R11, RZ, RZ, R8, P1 ;  /* 0x000000ffff0b7224 */ /* 0x000fe200008e0608 */
[----:B------:R-:W-:Y:S01]  /*2840*/  IADD3 R13, P1, -R2, R0, RZ ;  /* 0x00000000020d7210 */ /* 0x000fe20007f3e1ff */
[----:B------:R-:W-:-:S03]  /*2850*/  IMAD R3, R9, R5, R3 ;  /* 0x0000000509037224 */ /* 0x000fc600078e0203 */
[-C--:B------:R-:W-:Y:S01]  /*2860*/  ISETP.GE.U32.AND P0, PT, R13, R6.reuse, PT ;  /* 0x000000060d00720c */ /* 0x080fe20003f06070 */
[----:B------:R-:W-:-:S05]  /*2870*/  IMAD R0, R11, R6, R3 ;  /* 0x000000060b007224 */ /* 0x000fca00078e0203 */
[----:B------:R-:W-:Y:S02]  /*2880*/  IADD3.X R8, ~R0, R7, RZ, P1, !PT ;  /* 0x0000000700087210 */ /* 0x000fe40000ffe5ff */
[----:B------:R-:W-:Y:S02]  /*2890*/  IADD3 R7, P1, -R6, R13, RZ ;  /* 0x0000000d06077210 */ /* 0x000fe40007f3e1ff */
[----:B------:R-:W-:Y:S02]  /*28a0*/  IADD3 R0, P2, R9, 0x1, RZ ;  /* 0x0000000109007810 */ /* 0x000fe40007f5e0ff */
[C---:B------:R-:W-:Y:S01]  /*28b0*/  ISETP.GE.U32.AND.EX P0, PT, R8.reuse, R5, PT, P0 ;  /* 0x000000050800720c */ /* 0x040fe20003f06100 */
[----:B------:R-:W-:Y:S01]  /*28c0*/  IMAD.X R10, R8, 0x1, ~R5, P1 ;  /* 0x00000001080a7824 */ /* 0x000fe200008e0e05 */
[----:B------:R-:W-:Y:S01]  /*28d0*/  ISETP.NE.U32.AND P1, PT, R6, RZ, PT ;  /* 0x000000ff0600720c */ /* 0x000fe20003f25070 */
[----:B------:R-:W-:Y:S01]  /*28e0*/  IMAD.X R2, RZ, RZ, R11, P2 ;  /* 0x000000ffff027224 */ /* 0x000fe200010e060b */
[----:B------:R-:W-:-:S02]  /*28f0*/  SEL R7, R7, R13, P0 ;  /* 0x0000000d07077207 */ /* 0x000fc40000000000 */
[----:B------:R-:W-:Y:S02]  /*2900*/  SEL R3, R0, R9, P0 ;  /* 0x0000000900037207 */ /* 0x000fe40000000000 */
[----:B------:R-:W-:Y:S02]  /*2910*/  SEL R10, R10, R8, P0 ;  /* 0x000000080a0a7207 */ /* 0x000fe40000000000 */
[----:B------:R-:W-:Y:S02]  /*2920*/  SEL R0, R2, R11, P0 ;  /* 0x0000000b02007207 */ /* 0x000fe40000000000 */
[----:B------:R-:W-:Y:S02]  /*2930*/  ISETP.GE.U32.AND P0, PT, R7, R6, PT ;  /* 0x000000060700720c */ /* 0x000fe40003f06070 */
[----:B------:R-:W-:Y:S02]  /*2940*/  IADD3 R8, P2, R3, 0x1, RZ ;  /* 0x0000000103087810 */ /* 0x000fe40007f5e0ff */
[----:B------:R-:W-:-:S02]  /*2950*/  ISETP.GE.U32.AND.EX P0, PT, R10, R5, PT, P0 ;  /* 0x000000050a00720c */ /* 0x000fc40003f06100 */
[-C--:B------:R-:W-:Y:S02]  /*2960*/  IADD3.X R9, RZ, R0.reuse, RZ, P2, !PT ;  /* 0x00000000ff097210 */ /* 0x080fe400017fe4ff */
[----:B------:R-:W-:Y:S01]  /*2970*/  ISETP.NE.AND.EX P1, PT, R5, RZ, PT, P1 ;  /* 0x000000ff0500720c */ /* 0x000fe20003f25310 */
[----:B------:R-:W-:Y:S01]  /*2980*/  IMAD.MOV.U32 R5, RZ, RZ, 0x0 ;  /* 0x00000000ff057424 */ /* 0x000fe200078e00ff */
[----:B------:R-:W-:Y:S02]  /*2990*/  SEL R8, R8, R3, P0 ;  /* 0x0000000308087207 */ /* 0x000fe40000000000 */
[----:B------:R-:W-:Y:S02]  /*29a0*/  SEL R9, R9, R0, P0 ;  /* 0x0000000009097207 */ /* 0x000fe40000000000 */
[----:B------:R-:W-:Y:S02]  /*29b0*/  SEL R8, R8, 0xffffffff, P1 ;  /* 0xffffffff08087807 */ /* 0x000fe40000800000 */
[----:B------:R-:W-:Y:S01]  /*29c0*/  SEL R9, R9, 0xffffffff, P1 ;  /* 0xffffffff09097807 */ /* 0x000fe20000800000 */
[----:B------:R-:W-:Y:S06]  /*29d0*/  RET.REL.NODEC R4 `(_ZN2at6native53_GLOBAL__N__069e5665_20_UpSampleNearest3d_cu_ab8a35b437upsample_nearest3d_backward_out_frameIhlXadL_ZNS0_46nearest_neighbor_exact_bw_compute_source_indexEfiiEEEEvPKT_mmmmmmmmPS3_fff) ;  /* 0xffffffd404887950 */ /* 0x000fec0003c3ffff */
        .weak           $__internal_2_$__cuda_sm20_rem_u64
        .type           $__internal_2_$__cuda_sm20_rem_u64,@function
        .size           $__internal_2_$__cuda_sm20_rem_u64,(.L_x_660 - $__internal_2_$__cuda_sm20_rem_u64)
$__internal_2_$__cuda_sm20_rem_u64:
[----:B------:R-:W-:Y:S01]  /*29e0*/  IMAD.MOV.U32 R12, RZ, RZ, R5 ;  /* 0x000000ffff0c7224 */ /* 0x000fe200078e0005 */
[----:B------:R-:W-:-:S04]  /*29f0*/  MOV R13, R7 ;  /* 0x00000007000d7202 */ /* 0x000fc80000000f00 */
[----:B------:R-:W0:Y:S08]  /*2a00*/  I2F.U64.RP R8, R12 ;  /* 0x0000000c00087312 */ /* 0x000e300000309000 */
[----:B0-----:R-:W0:Y:S02]  /*2a10*/  MUFU.RCP R8, R8 ;  /* 0x0000000800087308 */ /* 0x001e240000001000 */
[----:B0-----:R-:W-:-:S06]  /*2a20*/  VIADD R2, R8, 0x1ffffffe ;  /* 0x1ffffffe08027836 */ /* 0x001fcc0000000000 */
[----:B------:R-:W0:Y:S02]  /*2a30*/  F2I.U64.TRUNC R2, R2 ;  /* 0x0000000200027311 */ /* 0x000e24000020d800 */
[----:B0-----:R-:W-:-:S04]  /*2a40*/  IMAD.WIDE.U32 R10, R2, R5, RZ ;  /* 0x00000005020a7225 */ /* 0x001fc800078e00ff */
[----:B------:R-:W-:Y:S01]  /*2a50*/  IMAD R11, R2, R7, R11 ;  /* 0x00000007020b7224 */ /* 0x000fe200078e020b */
[----:B------:R-:W-:-:S03]  /*2a60*/  IADD3 R15, P0, RZ, -R10, RZ ;  /* 0x8000000aff0f7210 */ /* 0x000fc60007f1e0ff */
[----:B------:R-:W-:Y:S02]  /*2a70*/  IMAD R11, R3, R5, R11 ;  /* 0x00000005030b7224 */ /* 0x000fe400078e020b */
[----:B------:R-:W-:-:S04]  /*2a80*/  IMAD.HI.U32 R10, R2, R15, RZ ;  /* 0x0000000f020a7227 */ /* 0x000fc800078e00ff */
[----:B------:R-:W-:Y:S01]  /*2a90*/  IMAD.X R17, RZ, RZ, ~R11, P0 ;  /* 0x000000ffff117224 */ /* 0x000fe200000e0e0b */
[----:B------:R-:W-:-:S03]  /*2aa0*/  MOV R11, R2 ;  /* 0x00000002000b7202 */ /* 0x000fc60000000f00 */
[-C--:B------:R-:W-:Y:S02]  /*2ab0*/  IMAD R13, R3, R17.reuse, RZ ;  /* 0x00000011030d7224 */ /* 0x080fe400078e02ff */
[----:B------:R-:W-:-:S04]  /*2ac0*/  IMAD.WIDE.U32 R10, P0, R2, R17, R10 ;  /* 0x00000011020a7225 */ /* 0x000fc8000780000a */
[----:B------:R-:W-:-:S04]  /*2ad0*/  IMAD.HI.U32 R17, R3, R17, RZ ;  /* 0x0000001103117227 */ /* 0x000fc800078e00ff */
[----:B------:R-:W-:-:S04]  /*2ae0*/  IMAD.HI.U32 R10, P1, R3, R15, R10 ;  /* 0x0000000f030a7227 */ /* 0x000fc8000782000a */
[----:B------:R-:W-:Y:S01]  /*2af0*/  IMAD.X R8, R17, 0x1, R3, P0 ;  /* 0x0000000111087824 */ /* 0x000fe200000e0603 */
[----:B------:R-:W-:-:S04]  /*2b00*/  IADD3 R11, P2, R13, R10, RZ ;  /* 0x0000000a0d0b7210 */ /* 0x000fc80007f5e0ff */
[----:B------:R-:W-:Y:S01]  /*2b10*/  IADD3.X R8, RZ, RZ, R8, P2, P1 ;  /* 0x000000ffff087210 */ /* 0x000fe200017e2408 */
[----:B------:R-:W-:-:S04]  /*2b20*/  IMAD.WIDE.U32 R2, R11, R5, RZ ;  /* 0x000000050b027225 */ /* 0x000fc800078e00ff */
[----:B------:R-:W-:Y:S01]  /*2b30*/  IMAD R3, R11, R7, R3 ;  /* 0x000000070b037224 */ /* 0x000fe200078e0203 */
[----:B------:R-:W-:-:S03]  /*2b40*/  IADD3 R13, P0, RZ, -R2, RZ ;  /* 0x80000002ff0d7210 */ /* 0x000fc60007f1e0ff */
[----:B------:R-:W-:Y:S02]  /*2b50*/  IMAD R3, R8, R5, R3 ;  /* 0x0000000508037224 */ /* 0x000fe400078e0203 */
[----:B------:R-:W-:-:S04]  /*2b60*/  IMAD.HI.U32 R10, R11, R13, RZ ;  /* 0x0000000d0b0a7227 */ /* 0x000fc800078e00ff */
[----:B------:R-:W-:-:S04]  /*2b70*/  IMAD.X R3, RZ, RZ, ~R3, P0 ;  /* 0x000000ffff037224 */ /* 0x000fc800000e0e03 */
[----:B------:R-:W-:-:S04]  /*2b80*/  IMAD.WIDE.U32 R10, P0, R11, R3, R10 ;  /* 0x000000030b0a7225 */ /* 0x000fc8000780000a */
[C---:B------:R-:W-:Y:S02]  /*2b90*/  IMAD R2, R8.reuse, R3, RZ ;  /* 0x0000000308027224 */ /* 0x040fe400078e02ff */
[----:B------:R-:W-:-:S04]  /*2ba0*/  IMAD.HI.U32 R11, P1, R8, R13, R10 ;  /* 0x0000000d080b7227 */ /* 0x000fc8000782000a */
[----:B------:R-:W-:Y:S01]  /*2bb0*/  IMAD.HI.U32 R3, R8, R3, RZ ;  /* 0x0000000308037227 */ /* 0x000fe200078e00ff */
[----:B------:R-:W-:-:S04]  /*2bc0*/  IADD3 R11, P2, R2, R11, RZ ;  /* 0x0000000b020b7210 */ /* 0x000fc80007f5e0ff */
[----:B------:R-:W-:Y:S01]  /*2bd0*/  IADD3.X R8, R3, R8, RZ, P0, !PT ;  /* 0x0000000803087210 */ /* 0x000fe200007fe4ff */
[----:B------:R-:W-:-:S03]  /*2be0*/  IMAD.HI.U32 R2, R11, R0, RZ ;  /* 0x000000000b027227 */ /* 0x000fc600078e00ff */
[----:B------:R-:W-:Y:S01]  /*2bf0*/  IADD3.X R8, RZ, RZ, R8, P2, P1 ;  /* 0x000000ffff087210 */ /* 0x000fe200017e2408 */
[----:B------:R-:W-:Y:S02]  /*2c00*/  IMAD.MOV.U32 R3, RZ, RZ, RZ ;  /* 0x000000ffff037224 */ /* 0x000fe400078e00ff */
[----:B------:R-:W-:-:S04]  /*2c10*/  IMAD.WIDE.U32 R2, R11, R9, R2 ;  /* 0x000000090b027225 */ /* 0x000fc800078e0002 */
[C---:B------:R-:W-:Y:S02]  /*2c20*/  IMAD R11, R8.reuse, R9, RZ ;  /* 0x00000009080b7224 */ /* 0x040fe400078e02ff */
[----:B------:R-:W-:-:S04]  /*2c30*/  IMAD.HI.U32 R2, P0, R8, R0, R2 ;  /* 0x0000000008027227 */ /* 0x000fc80007800002 */
[----:B------:R-:W-:Y:S01]  /*2c40*/  IMAD.HI.U32 R8, R8, R9, RZ ;  /* 0x0000000908087227 */ /* 0x000fe200078e00ff */
[----:B------:R-:W-:-:S03]  /*2c50*/  IADD3 R10, P1, R11, R2, RZ ;  /* 0x000000020b0a7210 */ /* 0x000fc60007f3e0ff */
[----:B------:R-:W-:Y:S02]  /*2c60*/  IMAD.X R8, RZ, RZ, R8, P0 ;  /* 0x000000ffff087224 */ /* 0x000fe400000e0608 */
[----:B------:R-:W-:-:S03]  /*2c70*/  IMAD.WIDE.U32 R2, R10, R5, RZ ;  /* 0x000000050a027225 */ /* 0x000fc600078e00ff */
[----:B------:R-:W-:Y:S01]  /*2c80*/  IADD3.X R8, RZ, R8, RZ, P1, !PT ;  /* 0x00000008ff087210 */ /* 0x000fe20000ffe4ff */
[----:B------:R-:W-:Y:S01]  /*2c90*/  IMAD R10, R10, R7, R3 ;  /* 0x000000070a0a7224 */ /* 0x000fe200078e0203 */
[----:B------:R-:W-:-:S03]  /*2ca0*/  IADD3 R0, P1, -R2, R0, RZ ;  /* 0x0000000002007210 */ /* 0x000fc60007f3e1ff */
[-C--:B------:R-:W-:Y:S01]  /*2cb0*/  IMAD R8, R8, R5.reuse, R10 ;  /* 0x0000000508087224 */ /* 0x080fe200078e020a */
[----:B------:R-:W-:-:S03]  /*2cc0*/  ISETP.GE.U32.AND P0, PT, R0, R5, PT ;  /* 0x000000050000720c */ /* 0x000fc60003f06070 */
[----:B------:R-:W-:Y:S01]  /*2cd0*/  IMAD.X R10, R9, 0x1, ~R8, P1 ;  /* 0x00000001090a7824 */ /* 0x000fe200008e0e08 */
[----:B------:R-:W-:-:S04]  /*2ce0*/  IADD3 R2, P1, -R5, R0, RZ ;  /* 0x0000000005027210 */ /* 0x000fc80007f3e1ff */
[C---:B------:R-:W-:Y:S01]  /*2cf0*/  ISETP.GE.U32.AND.EX P0, PT, R10.reuse, R7, PT, P0 ;  /* 0x000000070a00720c */ /* 0x040fe20003f06100 */
[----:B------:R-:W-:Y:S01]  /*2d00*/  IMAD.X R8, R10, 0x1, ~R7, P1 ;  /* 0x000000010a087824 */ /* 0x000fe200008e0e07 */
[C---:B------:R-:W-:Y:S02]  /*2d10*/  ISETP.NE.U32.AND P1, PT, R5.reuse, RZ, PT ;  /* 0x000000ff0500720c */ /* 0x040fe40003f25070 */
[----:B------:R-:W-:Y:S02]  /*2d20*/  SEL R2, R2, R0, P0 ;  /* 0x0000000002027207 */ /* 0x000fe40000000000 */
[----:B------:R-:W-:Y:S02]  /*2d30*/  SEL R8, R8, R10, P0 ;  /* 0x0000000a08087207 */ /* 0x000fe40000000000 */
[----:B------:R-:W-:Y:S02]  /*2d40*/  ISETP.GE.U32.AND P0, PT, R2, R5, PT ;  /* 0x000000050200720c */ /* 0x000fe40003f06070 */
[----:B------:R-:W-:-:S02]  /*2d50*/  IADD3 R0, -R5, R2, RZ ;  /* 0x0000000205007210 */ /* 0x000fc40007ffe1ff */
[----:B------:R-:W-:Y:S02]  /*2d60*/  ISETP.GE.U32.AND.EX P0, PT, R8, R7, PT, P0 ;  /* 0x000000070800720c */ /* 0x000fe40003f06100 */
[----:B------:R-:W-:Y:S01]  /*2d70*/  ISETP.NE.AND.EX P1, PT, R7, RZ, PT, P1 ;  /* 0x000000ff0700720c */ /* 0x000fe20003f25310 */
[----:B------:R-:W-:Y:S01]  /*2d80*/  IMAD.MOV.U32 R7, RZ, RZ, 0x0 ;  /* 0x00000000ff077424 */ /* 0x000fe200078e00ff */
[----:B------:R-:W-:-:S04]  /*2d90*/  SEL R0, R0, R2, P0 ;  /* 0x0000000200007207 */ /* 0x000fc80000000000 */
[----:B------:R-:W-:Y:S01]  /*2da0*/  SEL R0, R0, 0xffffffff, P1 ;  /* 0xffffffff00007807 */ /* 0x000fe20000800000 */
[----:B------:R-:W-:Y:S06]  /*2db0*/  RET.REL.NODEC R6 `(_ZN2at6native53_GLOBAL__N__069e5665_20_UpSampleNearest3d_cu_ab8a35b437upsample_nearest3d_backward_out_frameIhlXadL_ZNS0_46nearest_neighbor_exact_bw_compute_source_indexEfiiEEEEvPKT_mmmmmmmmPS3_fff) ;  /* 0xffffffd006907950 */ /* 0x000fec0003c3ffff */
.L_x_37:
[----:B------:R-:W-:-:S00]  /*2dc0*/  BRA `(.L_x_37) ;  /* 0xfffffffc00fc7947 */ /* 0x000fc0000383ffff */
[----:B------:R-:W-:-:S00]  /*2dd0*/  NOP ;  /* 0x0000000000007918 */ /* 0x000fc00000000000 */
        /* <DEDUP_REMOVED lines=10> */
.L_x_660:


//--------------------- .text._ZN2at6native53_GLOBAL__N__069e5665_20_UpSampleNearest3d_cu_ab8a35b437upsample_nearest3d_backward_out_frameIN3c108BFloat16EfXadL_ZNS0_46nearest_neighbor_exact_bw_compute_source_indexEfiiEEEEvPKT_mmmmmmmmPS5_fff --------------------------
	.section	.text._ZN2at6native53_GLOBAL__N__069e5665_20_UpSampleNearest3d_cu_ab8a35b437upsample_nearest3d_backward_out_frameIN3c108BFloat16EfXadL_ZNS0_46nearest_neighbor_exact_bw_compute_source_indexEfiiEEEEvPKT_mmmmmmmmPS5_fff,"ax",@progbits
	.align	128
.text._ZN2at6native53_GLOBAL__N__069e5665_20_UpSampleNearest3d_cu_ab8a35b437upsample_nearest3d_backward_out_frameIN3c108BFloat16EfXadL_ZNS0_46nearest_neighbor_exact_bw_compute_source_indexEfiiEEEEvPKT_mmmmmmmmPS5_fff:
        .type           _ZN2at6native53_GLOBAL__N__069e5665_20_UpSampleNearest3d_cu_ab8a35b437upsample_nearest3d_backward_out_frameIN3c108BFloat16EfXadL_ZNS0_46nearest_neighbor_exact_bw_compute_source_indexEfiiEEEEvPKT_mmmmmmmmPS5_fff,@function
        .size           _ZN2at6native53_GLOBAL__N__069e5665_20_UpSampleNearest3d_cu_ab8a35b437upsample_nearest3d_backward_out_frameIN3c108BFloat16EfXadL_ZNS0_46nearest_neighbor_exact_bw_compute_source_indexEfiiEEEEvPKT_mmmmmmmmPS5_fff,(.L_x_664 - _ZN2at6native53_GLOBAL__N__069e5665_20_UpSampleNearest3d_cu_ab8a35b437upsample_nearest3d_backward_out_frameIN3c108BFloat16EfXadL_ZNS0_46nearest_neighbor_exact_bw_compute_source_indexEfiiEEEEvPKT_mmmmmmmmPS5_fff)
        .other          _ZN2at6native53_GLOBAL__N__069e5665_20_UpSampleNearest3d_cu_ab8a35b437upsample_nearest3d_backward_out_frameIN3c108BFloat16EfXadL_ZNS0_46nearest_neighbor_exact_bw_compute_source_indexEfiiEEEEvPKT_mmmmmmmmPS5_fff,@"STO_CUDA_ENTRY STV_DEFAULT"
_ZN2at6native53_GLOBAL__N__069e5665_20_UpSampleNearest3d_cu_ab8a35b437upsample_nearest3d_backward_out_frameIN3c108BFloat16EfXadL_ZNS0_46nearest_neighbor_exact_bw_compute_source_indexEfiiEEEEvPKT_mmmmmmmmPS5_fff:
        /* <DEDUP_REMOVED lines=39> */
[----:B------:R-:W-:Y:S05]  /*0270*/  CALL.REL.NOINC `($__internal_3_$__cuda_sm20_div_s64) ;  /* 0x00000020004c7944 */ /* 0x000fea0003c00000 */
[----:B------:R-:W-:Y:S05]  /*0280*/  BRA `(.L_x_40) ;  /* 0x00000000004c7947 */ /* 0x000fea0003800000 */
.L_x_39:
[----:B------:R-:W0:Y:S01]  /*0290*/  I2F.U32.RP R0, UR6 ;  /* 0x0000000600007d06 */ /* 0x000e220008209000 */
[----:B------:R-:W-:Y:S01]  /*02a0*/  ISETP.NE.U32.AND P2, PT, RZ, UR6, PT ;  /* 0x00000006ff007c0c */ /* 0x000fe2000bf45070 */
[----:B------:R-:W-:-:S06]  /*02b0*/  IMAD.MOV.U32 R9, RZ, RZ, RZ ;  /* 0x000000ffff097224 */ /* 0x000fcc00078e00ff */
[----:B0-----:R-:W0:Y:S02]  /*02c0*/  MUFU.RCP R0, R0 ;  /* 0x0000000000007308 */ /* 0x001e240000001000 */
[----:B0-----:R-:W-:-:S06]  /*02d0*/  IADD3 R2, R0, 0xffffffe, RZ ;  /* 0x0ffffffe00027810 */ /* 0x001fcc0007ffe0ff */
        /* <DEDUP_REMOVED lines=12> */
[----:B------:R-:W-:Y:S02]  /*03a0*/  @P1 IADD3 R8, R8, 0x1, RZ ;  /* 0x0000000108081810 */ /* 0x000fe40007ffe0ff */
[----:B------:R-:W-:-:S07]  /*03b0*/  @!P2 LOP3.LUT R8, RZ, UR6, RZ, 0x33, !PT ;  /* 0x00000006ff08ac12 */ /* 0x000fce000f8e33ff */
.L_x_40:
[----:B------:R-:W-:Y:S05]  /*03c0*/  BSYNC B0 ;  /* 0x0000000000007941 */ /* 0x000fea0003800000 */
.L_x_38:
        /* <DEDUP_REMOVED lines=10> */
[----:B------:R-:W-:Y:S05]  /*0470*/  CALL.REL.NOINC `($__internal_5_$__cuda_sm20_rem_u64) ;  /* 0x0000002800307944 */ /* 0x000fea0003c00000 */
[----:B------:R-:W-:Y:S01]  /*0480*/  IMAD.MOV.U32 R26, RZ, RZ, R0 ;  /* 0x000000ffff1a7224 */ /* 0x000fe200078e0000 */
[----:B------:R-:W-:Y:S06]  /*0490*/  BRA `(.L_x_43) ;  /* 0x0000000000487947 */ /* 0x000fec0003800000 */
.L_x_42:
[----:B------:R-:W-:Y:S02]  /*04a0*/  ULDC UR4, c[0x0][0x220] ;  /* 0x0000880000047ab9 */ /* 0x000fe40000000800 */
[----:B------:R-:W0:Y:S01]  /*04b0*/  I2F.U32.RP R0, UR4 ;  /* 0x0000000400007d06 */ /* 0x000e220008209000 */
[----:B------:R-:W-:-:S07]  /*04c0*/  ISETP.NE.U32.AND P1, PT, RZ, UR4, PT ;  /* 0x00000004ff007c0c */ /* 0x000fce000bf25070 */
        /* <DEDUP_REMOVED lines=15> */
.L_x_43:
[----:B------:R-:W-:Y:S05]  /*05c0*/  BSYNC B0 ;  /* 0x0000000000007941 */ /* 0x000fea0003800000 */
.L_x_41:
[----:B------:R-:W-:Y:S01]  /*05d0*/  ULDC UR4, c[0x0][0x24c] ;  /* 0x0000930000047ab9 */ /* 0x000fe20000000800 */
[----:B------:R-:W-:Y:S01]  /*05e0*/  BSSY B0, `(.L_x_44) ;  /* 0x0000022000007945 */ /* 0x000fe20003800000 */
[----:B------:R-:W-:-:S04]  /*05f0*/  LOP3.LUT R0, R29, UR4, RZ, 0xfc, !PT ;  /* 0x000000041d007c12 */ /* 0x000fc8000f8efcff */
[----:B------:R-:W-:-:S13]  /*0600*/  ISETP.NE.U32.AND P0, PT, R0, RZ, PT ;  /* 0x000000ff0000720c */ /* 0x000fda0003f05070 */
[----:B------:R-:W-:Y:S05]  /*0610*/  @!P0 BRA `(.L_x_45) ;  /* 0x0000000000288947 */ /* 0x000fea0003800000 */
[----:B------:R-:W-:Y:S01]  /*0620*/  ULDC.64 UR4, c[0x0][0x248] ;  /* 0x0000920000047ab9 */ /* 0x000fe20000000a00 */
[----:B------:R-:W-:Y:S01]  /*0630*/  MOV R0, R28 ;  /* 0x0000001c00007202 */ /* 0x000fe20000000f00 */
[----:B------:R-:W-:Y:S01]  /*0640*/  IMAD.U32 R6, RZ, RZ, UR4 ;  /* 0x00000004ff067e24 */ /* 0x000fe2000f8e00ff */
[----:B------:R-:W-:Y:S01]  /*0650*/  MOV R7, R29 ;  /* 0x0000001d00077202 */ /* 0x000fe20000000f00 */
[----:B------:R-:W-:Y:S01]  /*0660*/  IMAD.U32 R5, RZ, RZ, UR5 ;  /* 0x00000005ff057e24 */ /* 0x000fe2000f8e00ff */
[----:B------:R-:W-:-:S07]  /*0670*/  MOV R4, 0x690 ;  /* 0x0000069000047802 */ /* 0x000fce0000000f00 */
[----:B------:R-:W-:Y:S05]  /*0680*/  CALL.REL.NOINC `($__internal_4_$__cuda_sm20_div_u64) ;  /* 0x0000002000987944 */ /* 0x000fea0003c00000 */
[----:B------:R-:W-:Y:S02]  /*0690*/  IMAD.MOV.U32 R6, RZ, RZ, R8 ;  /* 0x000000ffff067224 */ /* 0x000fe400078e0008 */
[----:B------:R-:W-:Y:S01]  /*06a0*/  IMAD.MOV.U32 R7, RZ, RZ, R9 ;  /* 0x000000ffff077224 */ /* 0x000fe200078e0009 */
[----:B------:R-:W-:Y:S06]  /*06b0*/  BRA `(.L_x_46) ;  /* 0x0000000000507947 */ /* 0x000fec0003800000 */
.L_x_45:
[----:B------:R-:W-:Y:S01]  /*06c0*/  ULDC UR4, c[0x0][0x248] ;  /* 0x0000920000047ab9 */ /* 0x000fe20000000800 */
[----:B------:R-:W-:Y:S01]  /*06d0*/  IMAD.MOV.U32 R7, RZ, RZ, RZ ;  /* 0x000000ffff077224 */ /* 0x000fe200078e00ff */
        /* <DEDUP_REMOVED lines=18> */
.L_x_46:
[----:B------:R-:W-:Y:S05]  /*0800*/  BSYNC B0 ;  /* 0x0000000000007941 */ /* 0x000fea0003800000 */
.L_x_44:
        /* <DEDUP_REMOVED lines=10> */
[----:B------:R-:W-:Y:S05]  /*08b0*/  CALL.REL.NOINC `($__internal_4_$__cuda_sm20_div_u64) ;  /* 0x00000020000c7944 */ /* 0x000fea0003c00000 */
[----:B------:R-:W-:Y:S05]  /*08c0*/  BRA `(.L_x_49) ;  /* 0x0000000000507947 */ /* 0x000fea0003800000 */
.L_x_48:
[----:B------:R-:W-:Y:S01]  /*08d0*/  ULDC UR4, c[0x0][0x250] ;  /* 0x0000940000047ab9 */ /* 0x000fe20000000800 */
[----:B------:R-:W-:Y:S01]  /*08e0*/  HFMA2.MMA R9, -RZ, RZ, 0, 0 ;  /* 0x00000000ff097435 */ /* 0x000fe200000001ff */
        /* <DEDUP_REMOVED lines=13> */
[----:B------:R-:W-:Y:S01]  /*09c0*/  @P0 IADD3 R6, R6, -UR4, RZ ;  /* 0x8000000406060c10 */ /* 0x000fe2000fffe0ff */
[----:B------:R-:W-:-:S03]  /*09d0*/  @P0 VIADD R8, R8, 0x1 ;  /* 0x0000000108080836 */ /* 0x000fc60000000000 */
[----:B------:R-:W-:-:S13]  /*09e0*/  ISETP.GE.U32.AND P1, PT, R6, UR4, PT ;  /* 0x0000000406007c0c */ /* 0x000fda000bf26070 */
[----:B------:R-:W-:Y:S01]  /*09f0*/  @P1 VIADD R8, R8, 0x1 ;  /* 0x0000000108081836 */ /* 0x000fe20000000000 */
[----:B------:R-:W-:-:S07]  /*0a00*/  @!P2 LOP3.LUT R8, RZ, UR4, RZ, 0x33, !PT ;  /* 0x00000004ff08ac12 */ /* 0x000fce000f8e33ff */
.L_x_49:
[----:B------:R-:W-:Y:S05]  /*0a10*/  BSYNC B0 ;  /* 0x0000000000007941 */ /* 0x000fea0003800000 */
.L_x_47:
        /* <DEDUP_REMOVED lines=11> */
[----:B------:R-:W-:Y:S05]  /*0ad0*/  BRA `(.L_x_52) ;  /* 0x0000000000487947 */ /* 0x000fea0003800000 */
.L_x_51:
[----:B------:R-:W-:Y:S02]  /*0ae0*/  ULDC UR4, c[0x0][0x240] ;  /* 0x0000900000047ab9 */ /* 0x000fe40000000800 */
[----:B------:R-:W0:Y:S01]  /*0af0*/  I2F.U32.RP R0, UR4 ;  /* 0x0000000400007d06 */ /* 0x000e220008209000 */
[----:B------:R-:W-:-:S07]  /*0b00*/  ISETP.NE.U32.AND P1, PT, RZ, UR4, PT ;  /* 0x00000004ff007c0c */ /* 0x000fce000bf25070 */
[----:B0-----:R-:W0:Y:S02]  /*0b10*/  MUFU.RCP R0, R0 ;  /* 0x0000000000007308 */ /* 0x001e240000001000 */
[----:B0-----:R-:W-:-:S06]  /*0b20*/  VIADD R2, R0, 0xffffffe ;  /* 0x0ffffffe00027836 */ /* 0x001fcc0000000000 */
[----:B------:R0:W1:Y:S02]  /*0b30*/  F2I.FTZ.U32.TRUNC.NTZ R3, R2 ;  /* 0x0000000200037305 */ /* 0x000064000021f000 */
[----:B0-----:R-:W-:Y:S01]  /*0b40*/  MOV R2, RZ ;  /* 0x000000ff00027202 */ /* 0x001fe20000000f00 */
[----:B-1----:R-:W-:-:S04]  /*0b50*/  IMAD.MOV R5, RZ, RZ, -R3 ;  /* 0x000000ffff057224 */ /* 0x002fc800078e0a03 */
        /* <DEDUP_REMOVED lines=10> */
.L_x_52:
[----:B------:R-:W-:Y:S05]  /*0c00*/  BSYNC B0 ;  /* 0x0000000000007941 */ /* 0x000fea0003800000 */
.L_x_50:
        /* <DEDUP_REMOVED lines=18> */
[----:B------:R-:W-:Y:S01]  /*0d30*/  IMAD.MOV.U32 R0, RZ, RZ, R28 ;  /* 0x000000ffff007224 */ /* 0x000fe200078e001c */
[----:B------:R-:W-:Y:S01]  /*0d40*/  MOV R6, UR4 ;  /* 0x0000000400067c02 */ /* 0x000fe20008000f00 */
[----:B------:R-:W-:Y:S01]  /*0d50*/  IMAD.U32 R5, RZ, RZ, UR5 ;  /* 0x00000005ff057e24 */ /* 0x000fe2000f8e00ff */
[----:B------:R-:W-:Y:S01]  /*0d60*/  MOV R4, 0xd90 ;  /* 0x00000d9000047802 */ /* 0x000fe20000000f00 */
[----:B------:R-:W-:-:S07]  /*0d70*/  IMAD.MOV.U32 R7, RZ, RZ, R29 ;  /* 0x000000ffff077224 */ /* 0x000fce00078e001d */
[----:B0-----:R-:W-:Y:S05]  /*0d80*/  CALL.REL.NOINC `($__internal_4_$__cuda_sm20_div_u64) ;  /* 0x0000001800d87944 */ /* 0x001fea0003c00000 */
[----:B------:R-:W-:Y:S01]  /*0d90*/  IADD3 R3, -R8, RZ, RZ ;  /* 0x000000ff08037210 */ /* 0x000fe20007ffe1ff */
[----:B------:R-:W-:-:S04]  /*0da0*/  ULDC UR4, c[0x0][0x250] ;  /* 0x0000940000047ab9 */ /* 0x000fc80000000800 */
[----:B------:R-:W-:Y:S01]  /*0db0*/  IMAD R4, R3, UR4, R28 ;  /* 0x0000000403047c24 */ /* 0x000fe2000f8e021c */
[----:B------:R-:W-:Y:S06]  /*0dc0*/  BRA `(.L_x_55) ;  /* 0x0000000000587947 */ /* 0x000fec0003800000 */
.L_x_54:
[----:B------:R-:W-:Y:S01]  /*0dd0*/  ULDC UR4, c[0x0][0x250] ;  /* 0x0000940000047ab9 */ /* 0x000fe20000000800 */
[----:B------:R-:W-:Y:S01]  /*0de0*/  MOV R9, RZ ;  /* 0x000000ff00097202 */ /* 0x000fe20000000f00 */
[----:B------:R-:W1:Y:S01]  /*0df0*/  I2F.U32.RP R4, UR4 ;  /* 0x0000000400047d06 */ /* 0x000e620008209000 */
[----:B------:R-:W-:-:S07]  /*0e00*/  ISETP.NE.U32.AND P2, PT, RZ, UR4, PT ;  /* 0x00000004ff007c0c */ /* 0x000fce000bf45070 */
[----:B-1----:R-:W0:Y:S02]  /*0e10*/  MUFU.RCP R4, R4 ;  /* 0x0000000400047308 */ /* 0x002e240000001000 */
        /* <DEDUP_REMOVED lines=14> */
[----:B------:R-:W-:-:S05]  /*0f00*/  @!P2 LOP3.LUT R8, RZ, UR4, RZ, 0x33, !PT ;  /* 0x00000004ff08ac12 */ /* 0x000fca000f8e33ff */
[----:B------:R-:W-:-:S04]  /*0f10*/  IMAD.MOV R3, RZ, RZ, -R8 ;  /* 0x000000ffff037224 */ /* 0x000fc800078e0a08 */
[----:B------:R-:W-:-:S07]  /*0f20*/  IMAD R4, R3, UR4, R28 ;  /* 0x0000000403047c24 */ /* 0x000fce000f8e021c */
.L_x_55:
[----:B------:R-:W-:Y:S05]  /*0f30*/  BSYNC B0 ;  /* 0x0000000000007941 */ /* 0x000fea0003800000 */
.L_x_53:
        /* <DEDUP_REMOVED lines=12> */
.L_x_57:
[----:B------:R-:W-:Y:S02]  /*1000*/  ULDC UR4, c[0x0][0x248] ;  /* 0x0000920000047ab9 */ /* 0x000fe40000000800 */
        /* <DEDUP_REMOVED lines=13> */
[----:B------:R-:W-:-:S04]  /*10e0*/  @P0 IADD3 R0, R0, -UR4, RZ ;  /* 0x8000000400000c10 */ /* 0x000fc8000fffe0ff */
[----:B------:R-:W-:-:S13]  /*10f0*/  ISETP.GE.U32.AND P0, PT, R0, UR4, PT ;  /* 0x0000000400007c0c */ /* 0x000fda000bf06070 */
[----:B------:R-:W-:Y:S01]  /*1100*/  @P0 VIADD R0, R0, -UR4 ;  /* 0x8000000400000c36 */ /* 0x000fe20008000000 */
[----:B------:R-:W-:-:S07]  /*1110*/  @!P1 LOP3.LUT R0, RZ, UR4, RZ, 0x33, !PT ;  /* 0x00000004ff009c12 */ /* 0x000fce000f8e33ff */
.L_x_58:
[----:B------:R-:W-:Y:S05]  /*1120*/  BSYNC B0 ;  /* 0x0000000000007941 */ /* 0x000fea0003800000 */
.L_x_56:
[----:B------:R-:W0:Y:S01]  /*1130*/  LDC R7, c[0x0][0x268] ;  /* 0x00009a00ff077b82 */ /* 0x000e220000000800 */
[----:B------:R-:W-:Y:S01]  /*1140*/  I2FP.F32.S32 R2, R4 ;  /* 0x0000000400027245 */ /* 0x000fe20000201400 */
[----:B------:R-:W-:Y:S01]  /*1150*/  ULDC.64 UR4, c[0x0][0x218] ;  /* 0x0000860000047ab9 */ /* 0x000fe20000000a00 */
[----:B------:R-:W-:Y:S02]  /*1160*/  IADD3 R4, R4, 0x1, RZ ;  /* 0x0000000104047810 */ /* 0x000fe40007ffe0ff */
[----:B------:R-:W-:Y:S01]  /*1170*/  ISETP.NE.U32.AND P0, PT, RZ, UR4, PT ;  /* 0x00000004ff007c0c */ /* 0x000fe2000bf05070 */
[----:B------:R-:W-:Y:S01]  /*1180*/  ULDC UR4, c[0x0][0x238] ;  /* 0x00008e0000047ab9 */ /* 0x000fe20000000800 */
[----:B------:R-:W-:Y:S01]  /*1190*/  I2FP.F32.S32 R4, R4 ;  /* 0x0000000400047245 */ /* 0x000fe20000201400 */
[----:B------:R-:W1:Y:S01]  /*11a0*/  LDC R5, c[0x0][0x264] ;  /* 0x00009900ff057b82 */ /* 0x000e620000000800 */
[----:B------:R-:W-:Y:S01]  /*11b0*/  ISETP.NE.AND.EX P0, PT, RZ, UR5, PT, P0 ;  /* 0x00000005ff007c0c */ /* 0x000fe2000bf05300 */
[----:B0-----:R-:W-:Y:S01]  /*11c0*/  FFMA.FTZ R3, R2, R7, -0.5 ;  /* 0xbf00000002037423 */ /* 0x001fe20000010007 */
[----:B------:R-:W-:Y:S01]  /*11d0*/  I2FP.F32.S32 R2, R0 ;  /* 0x0000000000027245 */ /* 0x000fe20000201400 */
[----:B------:R-:W-:-:S02]  /*11e0*/  VIADD R0, R0, 0x1 ;  /* 0x0000000100007836 */ /* 0x000fc40000000000 */
[----:B------:R-:W-:Y:S01]  /*11f0*/  FFMA.FTZ R4, R4, R7, -0.5 ;  /* 0xbf00000004047423 */ /* 0x000fe20000010007 */
[----:B------:R0:W2:Y:S02]  /*1200*/  F2I.FTZ.CEIL.NTZ R10, R3 ;  /* 0x00000003000a7305 */ /* 0x0000a4000021b100 */
[----:B------:R-:W-:Y:S01]  /*1210*/  I2FP.F32.S32 R0, R0 ;  /* 0x0000000000007245 */ /* 0x000fe20000201400 */
[----:B-1----:R-:W-:-:S05]  /*1220*/  FFMA.FTZ R2, R2, R5, -0.5 ;  /* 0xbf00000002027423 */ /* 0x002fca0000010005 */
[----:B------:R-:W1:Y:S01]  /*1230*/  F2I.FTZ.CEIL.NTZ R4, R4 ;  /* 0x0000000400047305 */ /* 0x000e62000021b100 */
[----:B0-----:R-:W-:Y:S01]  /*1240*/  FFMA.FTZ R3, R0, R5, -0.5 ;  /* 0xbf00000000037423 */ /* 0x001fe20000010005 */
[----:B--2---:R-:W-:-:S06]  /*1250*/  VIMNMX R10, R10, UR4, PT ;  /* 0x000000040a0a7c48 */ /* 0x004fcc000bfe0100 */
[----:B------:R-:W0:Y:S01]  /*1260*/  F2I.FTZ.CEIL.NTZ R2, R2 ;  /* 0x0000000200027305 */ /* 0x000e22000021b100 */
[----:B-1----:R-:W-:-:S07]  /*1270*/  VIMNMX R0, R4, UR4, PT ;  /* 0x0000000404007c48 */ /* 0x002fce000bfe0100 */
[----:B------:R-:W1:Y:S01]  /*1280*/  F2I.FTZ.CEIL.NTZ R3, R3 ;  /* 0x0000000300037305 */ /* 0x000e62000021b100 */
[----:B------:R-:W-:Y:S05]  /*1290*/  @!P0 EXIT ;  /* 0x000000000000894d */ /* 0x000fea0003800000 */
[-C--:B------:R-:W-:Y:S01]  /*12a0*/  LOP3.LUT R5, RZ, R0.reuse, RZ, 0x33, !PT ;  /* 0x00000000ff057212 */ /* 0x080fe200078e33ff */
[----:B------:R-:W-:Y:S01]  /*12b0*/  ULDC UR4, c[0x0][0x230] ;  /* 0x00008c0000047ab9 */ /* 0x000fe20000000800 */
[C---:B------:R-:W-:Y:S01]  /*12c0*/  IADD3 R4, -R10.reuse, R0, RZ ;  /* 0x000000000a047210 */ /* 0x040fe20007ffe1ff */
[----:B------:R-:W-:Y:S01]  /*12d0*/  VIADD R23, R10, 0x2 ;  /* 0x000000020a177836 */ /* 0x000fe20000000000 */
[----:B------:R-:W-:Y:S01]  /*12e0*/  IADD3 R5, -R5, -0x2, -R10 ;  /* 0xfffffffe05057810 */ /* 0x000fe20007ffe90a */
[----:B------:R-:W-:Y:S01]  /*12f0*/  ULDC.64 UR12, c[0x0][0x208] ;  /* 0x00008200000c7ab9 */ /* 0x000fe20000000a00 */
[----:B0-----:R-:W-:Y:S02]  /*1300*/  VIMNMX R24, R2, UR4, PT ;  /* 0x0000000402187c48 */ /* 0x001fe4000bfe0100 */
[----:B-1----:R-:W-:Y:S01]  /*1310*/  VIMNMX R2, R3, UR4, PT ;  /* 0x0000000403027c48 */ /* 0x002fe2000bfe0100 */
[----:B------:R-:W-:Y:S01]  /*1320*/  UMOV UR4, URZ ;  /* 0x0000003f00047c82 */ /* 0x000fe20008000000 */
[----:B------:R-:W-:-:S02]  /*1330*/  ISETP.GE.U32.AND P1, PT, R5, 0x3, PT ;  /* 0x000000030500780c */ /* 0x000fc40003f26070 */
[----:B------:R-:W-:Y:S02]  /*1340*/  IADD3 R21, R10, 0x3, RZ ;  /* 0x000000030a157810 */ /* 0x000fe40007ffe0ff */
[----:B------:R-:W-:-:S09]  /*1350*/  LOP3.LUT R3, R4, 0x3, RZ, 0xc0, !PT ;  /* 0x0000000304037812 */ /* 0x000fd200078ec0ff */
.L_x_74:
[----:B------:R-:W2:Y:S01]  /*1360*/  LDL R4, [R1] ;  /* 0x0000000001047983 */ /* 0x000ea20000100800 */
[----:B------:R-:W-:Y:S01]  /*1370*/  BSSY B2, `(.L_x_59) ;  /* 0x00000e8000027945 */ /* 0x000fe20003800000 */
[----:B------:R-:W-:Y:S01]  /*1380*/  IMAD.MOV.U32 R22, RZ, RZ, RZ ;  /* 0x000000ffff167224 */ /* 0x000fe200078e00ff */
[----:B--2---:R-:W-:-:S13]  /*1390*/  ISETP.GE.AND P0, PT, R4, R25, PT ;  /* 0x000000190400720c */ /* 0x004fda0003f06270 */
[----:B------:R-:W-:Y:S05]  /*13a0*/  @P0 BRA `(.L_x_60) ;  /* 0x0000000c00900947 */ /* 0x000fea0003800000 */
[----:B------:R-:W-:Y:S01]  /*13b0*/  HFMA2.MMA R22, -RZ, RZ, 0, 0 ;  /* 0x00000000ff167435 */ /* 0x000fe200000001ff */
[----:B------:R-:W-:Y:S01]  /*13c0*/  SHF.R.S32.HI R27, RZ, 0x1f, R26 ;  /* 0x0000001fff1b7819 */ /* 0x000fe2000001141a */
[----:B------:R-:W-:-:S09]  /*13d0*/  IMAD.MOV.U32 R5, RZ, RZ, R4 ;  /* 0x000000ffff057224 */ /* 0x000fd200078e0004 */
.L_x_73:
        /* <DEDUP_REMOVED lines=8> */
[----:B------:R-:W-:Y:S01]  /*1460*/  IMAD.WIDE.U32 R12, R6, UR4, R8 ;  /* 0x00000004060c7c25 */ /* 0x000fe2000f8e0008 */
[----:B------:R-:W-:-:S03]  /*1470*/  MOV R6, R24 ;  /* 0x0000001800067202 */ /* 0x000fc60000000f00 */
[----:B------:R-:W-:-:S04]  /*1480*/  IMAD R7, R7, UR4, R4 ;  /* 0x0000000407077c24 */ /* 0x000fc8000f8e0204 */
[----:B------:R-:W-:-:S07]  /*1490*/  IMAD.IADD R7, R13, 0x1, R7 ;  /* 0x000000010d077824 */ /* 0x000fce00078e0207 */
.L_x_72:
[----:B------:R-:W-:Y:S01]  /*14a0*/  ISETP.GT.AND P0, PT, R0, R10, PT ;  /* 0x0000000a0000720c */ /* 0x000fe20003f04270 */
[----:B------:R-:W-:-:S12]  /*14b0*/  BSSY B0, `(.L_x_63) ;  /* 0x00000cc000007945 */ /* 0x000fd80003800000 */
[----:B------:R-:W-:Y:S05]  /*14c0*/  @!P0 BRA `(.L_x_64) ;  /* 0x0000000c00288947 */ /* 0x000fea0003800000 */
[----:B------:R-:W-:Y:S01]  /*14d0*/  ULDC.64 UR6, c[0x0][0x228] ;  /* 0x00008a0000067ab9 */ /* 0x000fe20000000a00 */
[----:B------:R-:W-:Y:S01]  /*14e0*/  SHF.R.S32.HI R9, RZ, 0x1f, R5 ;  /* 0x0000001fff097819 */ /* 0x000fe20000011405 */
[----:B------:R-:W-:Y:S01]  /*14f0*/  IMAD R15, R7, UR6, RZ ;  /* 0x00000006070f7c24 */ /* 0x000fe2000f8e02ff */
[----:B------:R-:W-:Y:S01]  /*1500*/  MOV R8, R5 ;  /* 0x0000000500087202 */ /* 0x000fe20000000f00 */
[----:B------:R-:W-:Y:S01]  /*1510*/  BSSY B3, `(.L_x_65) ;  /* 0x0000026000037945 */ /* 0x000fe20003800000 */
[----:B------:R-:W-:Y:S01]  /*1520*/  ISETP.NE.AND P0, PT, R3, RZ, PT ;  /* 0x000000ff0300720c */ /* 0x000fe20003f05270 */
[C---:B------:R-:W-:Y:S01]  /*1530*/  IMAD R15, R12.reuse, UR7, R15 ;  /* 0x000000070c0f7c24 */ /* 0x040fe2000f8e020f */
[----:B------:R-:W-:Y:S01]  /*1540*/  MOV R14, R6 ;  /* 0x00000006000e7202 */ /* 0x000fe20000000f00 */
[----:B------:R-:W-:Y:S01]  /*1550*/  IMAD.WIDE.U32 R8, R12, UR6, R8 ;  /* 0x000000060c087c25 */ /* 0x000fe2000f8e0008 */
[----:B------:R-:W-:-:S03]  /*1560*/  ULDC.64 UR6, c[0x0][0x230] ;  /* 0x00008c0000067ab9 */ /* 0x000fc60000000a00 */
[----:B------:R-:W-:Y:S01]  /*1570*/  IMAD.IADD R9, R9, 0x1, R15 ;  /* 0x0000000109097824 */ /* 0x000fe200078e020f */
[----:B------:R-:W-:-:S03]  /*1580*/  SHF.R.S32.HI R15, RZ, 0x1f, R6 ;  /* 0x0000001fff0f7819 */ /* 0x000fc60000011406 */
[----:B------:R-:W-:Y:S02]  /*1590*/  IMAD R9, R9, UR6, RZ ;  /* 0x0000000609097c24 */ /* 0x000fe4000f8e02ff */
[----:B------:R-:W-:-:S04]  /*15a0*/  IMAD.WIDE.U32 R14, R8, UR6, R14 ;  /* 0x00000006080e7c25 */ /* 0x000fc8000f8e000e */
[----:B------:R-:W-:Y:S02]  /*15b0*/  IMAD R9, R8, UR7, R9 ;  /* 0x0000000708097c24 */ /* 0x000fe4000f8e0209 */
[----:B------:R-:W-:-:S03]  /*15c0*/  IMAD.MOV.U32 R8, RZ, RZ, R10 ;  /* 0x000000ffff087224 */ /* 0x000fc600078e000a */
[----:B------:R-:W-:Y:S01]  /*15d0*/  IADD3 R9, R15, R9, RZ ;  /* 0x000000090f097210 */ /* 0x000fe20007ffe0ff */
[----:B------:R-:W-:Y:S06]  /*15e0*/  @!P0 BRA `(.L_x_66) ;  /* 0x0000000000608947 */ /* 0x000fec0003800000 */
[----:B------:R-:W-:Y:S01]  /*15f0*/  ULDC.64 UR6, c[0x0][0x238] ;  /* 0x00008e0000067ab9 */ /* 0x000fe20000000a00 */
[--C-:B------:R-:W-:Y:S01]  /*1600*/  SHF.R.S32.HI R11, RZ, 0x1f, R10.reuse ;  /* 0x0000001fff0b7819 */ /* 0x100fe2000001140a */
[----:B------:R-:W-:Y:S02]  /*1610*/  IMAD R17, R9, UR6, RZ ;  /* 0x0000000609117c24 */ /* 0x000fe4000f8e02ff */
[----:B------:R-:W-:-:S04]  /*1620*/  IMAD.WIDE.U32 R18, R14, UR6, R10 ;  /* 0x000000060e127c25 */ /* 0x000fc8000f8e000a */
[----:B------:R-:W-:Y:S01]  /*1630*/  IMAD R17, R14, UR7, R17 ;  /* 0x000000070e117c24 */ /* 0x000fe2000f8e0211 */
[----:B------:R-:W-:Y:S02]  /*1640*/  ULDC.64 UR6, c[0x0][0x210] ;  /* 0x0000840000067ab9 */ /* 0x000fe40000000a00 */
[----:B------:R-:W-:Y:S01]  /*1650*/  LEA R16, P0, R18, UR6, 0x1 ;  /* 0x0000000612107c11 */ /* 0x000fe2000f8008ff */
[----:B------:R-:W-:-:S05]  /*1660*/  IMAD.IADD R17, R19, 0x1, R17 ;  /* 0x0000000113117824 */ /* 0x000fca00078e0211 */
[----:B------:R-:W-:-:S05]  /*1670*/  LEA.HI.X R17, R18, UR7, R17, 0x1, P0 ;  /* 0x0000000712117c11 */ /* 0x000fca00080f0c11 */
[----:B------:R-:W2:Y:S01]  /*1680*/  LDG.E.U16 R4, desc[UR12][R16.64] ;  /* 0x0000000c10047981 */ /* 0x000ea2000c1e1500 */
[----:B------:R-:W-:Y:S01]  /*1690*/  ISETP.NE.AND P0, PT, R3, 0x1, PT ;  /* 0x000000010300780c */ /* 0x000fe20003f05270 */
[----:B------:R-:W-:Y:S01]  /*16a0*/  VIADD R8, R10, 0x1 ;  /* 0x000000010a087836 */ /* 0x000fe20000000000 */
[----:B--2---:R-:W-:-:S05]  /*16b0*/  SHF.L.U32 R19, R4, 0x10, RZ ;  /* 0x0000001004137819 */ /* 0x004fca00000006ff */
[----:B------:R-:W-:-:S06]  /*16c0*/  FADD.FTZ R22, R22, R19 ;  /* 0x0000001316167221 */ /* 0x000fcc0000010000 */
[----:B------:R-:W-:Y:S05]  /*16d0*/  @!P0 BRA `(.L_x_66) ;  /* 0x0000000000248947 */ /* 0x000fea0003800000 */
[----:B------:R-:W-:Y:S01]  /*16e0*/  ISETP.NE.AND P0, PT, R3, 0x2, PT ;  /* 0x000000020300780c */ /* 0x000fe20003f05270 */
[----:B------:R-:W2:-:S12]  /*16f0*/  LDG.E.U16 R4, desc[UR12][R16.64+0x2] ;  /* 0x0000020c10047981 */ /* 0x000e98000c1e1500 */
[----:B------:R-:W3:Y:S01]  /*1700*/  @P0 LDG.E.U16 R18, desc[UR12][R16.64+0x4] ;  /* 0x0000040c10120981 */ /* 0x000ee2000c1e1500 */
[----:B------:R-:W-:Y:S02]  /*1710*/  IMAD.MOV.U32 R8, RZ, RZ, R23 ;  /* 0x000000ffff087224 */ /* 0x000fe400078e0017 */
[----:B------:R-:W-:Y:S01]  /*1720*/  @P0 IMAD.MOV.U32 R8, RZ, RZ, R21 ;  /* 0x000000ffff080224 */ /* 0x000fe200078e0015 */
[----:B--2---:R-:W-:-:S05]  /*1730*/  SHF.L.U32 R19, R4, 0x10, RZ ;  /* 0x0000001004137819 */ /* 0x004fca00000006ff */
[----:B------:R-:W-:Y:S01]  /*1740*/  FADD.FTZ R22, R22, R19 ;  /* 0x0000001316167221 */ /* 0x000fe20000010000 */
[----:B---3--:R-:W-:-:S05]  /*1750*/  @P0 SHF.L.U32 R19, R18, 0x10, RZ ;  /* 0x0000001012130819 */ /* 0x008fca00000006ff */
[----:B------:R-:W-:-:S07]  /*1760*/  @P0 FADD.FTZ R22, R22, R19 ;  /* 0x0000001316160221 */ /* 0x000fce0000010000 */
.L_x_66:
[----:B------:R-:W-:Y:S05]  /*1770*/  BSYNC B3 ;  /* 0x0000000000037941 */ /* 0x000fea0003800000 */
.L_x_65:
        /* <DEDUP_REMOVED lines=8> */
.L_x_69:
[----:B------:R-:W-:Y:S01]  /*1800*/  ULDC.64 UR6, c[0x0][0x238] ;  /* 0x00008e0000067ab9 */ /* 0x000fe20000000a00 */
[----:B------:R-:W-:Y:S01]  /*1810*/  SHF.R.S32.HI R17, RZ, 0x1f, R8 ;  /* 0x0000001fff117819 */ /* 0x000fe20000011408 */
[----:B------:R-:W-:Y:S01]  /*1820*/  IMAD R20, R9, UR6, RZ ;  /* 0x0000000609147c24 */ /* 0x000fe2000f8e02ff */
[----:B------:R-:W-:Y:S01]  /*1830*/  MOV R16, R8 ;  /* 0x0000000800107202 */ /* 0x000fe20000000f00 */
[----:B------:R-:W-:Y:S02]  /*1840*/  ULDC.64 UR8, c[0x0][0x210] ;  /* 0x0000840000087ab9 */ /* 0x000fe40000000a00 */
[C---:B------:R-:W-:Y:S02]  /*1850*/  IMAD R20, R14.reuse, UR7, R20 ;  /* 0x000000070e147c24 */ /* 0x040fe4000f8e0214 */
[----:B------:R-:W-:-:S04]  /*1860*/  IMAD.WIDE.U32 R16, R14, UR6, R16 ;  /* 0x000000060e107c25 */ /* 0x000fc8000f8e0010 */
[----:B------:R-:W-:Y:S01]  /*1870*/  IMAD.IADD R17, R20, 0x1, R17 ;  /* 0x0000000114117824 */ /* 0x000fe200078e0211 */
[----:B------:R-:W-:-:S04]  /*1880*/  LEA R18, P2, R16, UR8, 0x1 ;  /* 0x0000000810127c11 */ /* 0x000fc8000f8408ff */
[----:B------:R-:W-:-:S05]  /*1890*/  LEA.HI.X R19, R16, UR9, R17, 0x1, P2 ;  /* 0x0000000910137c11 */ /* 0x000fca00090f0c11 */
[----:B------:R-:W2:Y:S02]  /*18a0*/  LDG.E.U16 R16, desc[UR12][R18.64] ;  /* 0x0000000c12107981 */ /* 0x000ea4000c1e1500 */
[----:B--2---:R-:W-:Y:S02]  /*18b0*/  SHF.L.U32 R17, R16, 0x10, RZ ;  /* 0x0000001010117819 */ /* 0x004fe400000006ff */
[----:B------:R-:W2:Y:S03]  /*18c0*/  LDG.E.U16 R16, desc[UR12][R18.64+0x2] ;  /* 0x0000020c12107981 */ /* 0x000ea6000c1e1500 */
[----:B------:R-:W-:Y:S01]  /*18d0*/  FADD.FTZ R22, R17, R22 ;  /* 0x0000001611167221 */ /* 0x000fe20000010000 */
[----:B--2---:R-:W-:Y:S02]  /*18e0*/  IMAD.U32 R17, R16, 0x10000, RZ ;  /* 0x0001000010117824 */ /* 0x004fe400078e00ff */
[----:B------:R-:W2:Y:S02]  /*18f0*/  LDG.E.U16 R16, desc[UR12][R18.64+0x4] ;  /* 0x0000040c12107981 */ /* 0x000ea4000c1e1500 */
[----:B------:R-:W-:Y:S01]  /*1900*/  FADD.FTZ R22, R22, R17 ;  /* 0x0000001116167221 */ /* 0x000fe20000010000 */
[----:B--2---:R-:W-:-:S02]  /*1910*/  SHF.L.U32 R17, R16, 0x10, RZ ;  /* 0x0000001010117819 */ /* 0x004fc400000006ff */
[----:B------:R-:W2:Y:S03]  /*1920*/  LDG.E.U16 R16, desc[UR12][R18.64+0x6] ;  /* 0x0000060c12107981 */ /* 0x000ea6000c1e1500 */
[----:B------:R-:W-:Y:S01]  /*1930*/  FADD.FTZ R22, R22, R17 ;  /* 0x0000001116167221 */ /* 0x000fe20000010000 */
[----:B--2---:R-:W-:Y:S01]  /*1940*/  IMAD.U32 R17, R16, 0x10000, RZ ;  /* 0x0001000010117824 */ /* 0x004fe200078e00ff */
[----:B------:R-:W-:-:S03]  /*1950*/  IADD3 R16, R8, 0x4, RZ ;  /* 0x0000000408107810 */ /* 0x000fc60007ffe0ff */
[----:B------:R-:W-:Y:S01]  /*1960*/  FADD.FTZ R22, R22, R17 ;  /* 0x0000001116167221 */ /* 0x000fe20000010000 */
[----:B------:R-:W-:-:S03]  /*1970*/  SHF.R.S32.HI R17, RZ, 0x1f, R16 ;  /* 0x0000001fff117819 */ /* 0x000fc60000011410 */
        /* <DEDUP_REMOVED lines=40> */
[----:B------:R-:W2:Y:S04]  /*1c00*/  LDG.E.U16 R16, desc[UR12][R18.64] ;  /* 0x0000000c12107981 */ /* 0x000ea8000c1e1500 */
[----:B------:R-:W3:Y:S01]  /*1c10*/  LDG.E.U16 R20, desc[UR12][R18.64+0x6] ;  /* 0x0000060c12147981 */ /* 0x000ee2000c1e1500 */
[----:B--2---:R-:W-:-:S05]  /*1c20*/  SHF.L.U32 R17, R16, 0x10, RZ ;  /* 0x0000001010117819 */ /* 0x004fca00000006ff */
[----:B------:R-:W-:Y:S02]  /*1c30*/  FADD.FTZ R16, R22, R17 ;  /* 0x0000001116107221 */ /* 0x000fe40000010000 */
[----:B------:R-:W2:Y:S01]  /*1c40*/  LDG.E.U16 R17, desc[UR12][R18.64+0x2] ;  /* 0x0000020c12117981 */ /* 0x000ea2000c1e1500 */
[----:B------:R-:W-:Y:S02]  /*1c50*/  VIADD R8, R8, 0x10 ;  /* 0x0000001008087836 */ /* 0x000fe40000000000 */
[----:B--2---:R-:W-:-:S04]  /*1c60*/  IMAD.U32 R17, R17, 0x10000, RZ ;  /* 0x0001000011117824 */ /* 0x004fc800078e00ff */
[----:B------:R-:W-:Y:S02]  /*1c70*/  FADD.FTZ R16, R16, R17 ;  /* 0x0000001110107221 */ /* 0x000fe40000010000 */
[----:B------:R-:W2:Y:S01]  /*1c80*/  LDG.E.U16 R17, desc[UR12][R18.64+0x4] ;  /* 0x0000040c12117981 */ /* 0x000ea2000c1e1500 */
[----:B------:R-:W-:Y:S02]  /*1c90*/  ISETP.GE.AND P2, PT, R8, R4, PT ;  /* 0x000000040800720c */ /* 0x000fe40003f46270 */
[----:B--2---:R-:W-:-:S05]  /*1ca0*/  SHF.L.U32 R17, R17, 0x10, RZ ;  /* 0x0000001011117819 */ /* 0x004fca00000006ff */
[----:B------:R-:W-:Y:S01]  /*1cb0*/  FADD.FTZ R16, R16, R17 ;  /* 0x0000001110107221 */ /* 0x000fe20000010000 */
[----:B---3--:R-:W-:-:S05]  /*1cc0*/  SHF.L.U32 R17, R20, 0x10, RZ ;  /* 0x0000001014117819 */ /* 0x008fca00000006ff */
[----:B------:R-:W-:Y:S01]  /*1cd0*/  FADD.FTZ R22, R16, R17 ;  /* 0x0000001110167221 */ /* 0x000fe20000010000 */
[----:B------:R-:W-:Y:S06]  /*1ce0*/  @!P2 BRA `(.L_x_69) ;  /* 0xfffffff800c4a947 */ /* 0x000fec000383ffff */
.L_x_68:
[----:B------:R-:W-:Y:S05]  /*1cf0*/  BSYNC B3 ;  /* 0x0000000000037941 */ /* 0x000fea0003800000 */
.L_x_67:
[----:B------:R-:W-:Y:S01]  /*1d00*/  IMAD.IADD R4, R0, 0x1, -R8 ;  /* 0x0000000100047824 */ /* 0x000fe200078e0a08 */
[----:B------:R-:W-:Y:S04]  /*1d10*/  BSSY B3, `(.L_x_70) ;  /* 0x000002d000037945 */ /* 0x000fe80003800000 */
[----:B------:R-:W-:-:S13]  /*1d20*/  ISETP.GT.AND P2, PT, R4, 0x4, PT ;  /* 0x000000040400780c */ /* 0x000fda0003f44270 */
[----:B------:R-:W-:Y:S05]  /*1d30*/  @!P2 BRA `(.L_x_71) ;  /* 0x0000000000a8a947 */ /* 0x000fea0003800000 */
        /* <DEDUP_REMOVED lines=10> */
[----:B------:R-:W2:Y:S04]  /*1de0*/  LDG.E.U16 R16, desc[UR12][R18.64] ;  /* 0x0000000c12107981 */ /* 0x000ea8000c1e1500 */
[----:B------:R0:W3:Y:S01]  /*1df0*/  LDG.E.U16 R20, desc[UR12][R18.64+0x6] ;  /* 0x0000060c12147981 */ /* 0x0000e2000c1e1500 */
[----:B--2---:R-:W-:-:S03]  /*1e00*/  SHF.L.U32 R17, R16, 0x10, RZ ;  /* 0x0000001010117819 */ /* 0x004fc600000006ff */
[----:B------:R-:W2:Y:S02]  /*1e10*/  LDG.E.U16 R16, desc[UR12][R18.64+0x2] ;  /* 0x0000020c12107981 */ /* 0x000ea4000c1e1500 */
[----:B------:R-:W-:Y:S01]  /*1e20*/  FADD.FTZ R22, R22, R17 ;  /* 0x0000001116167221 */ /* 0x000fe20000010000 */
[----:B--2---:R-:W-:Y:S02]  /*1e30*/  IMAD.U32 R17, R16, 0x10000, RZ ;  /* 0x0001000010117824 */ /* 0x004fe400078e00ff */
[----:B------:R-:W2:Y:S02]  /*1e40*/  LDG.E.U16 R16, desc[UR12][R18.64+0x4] ;  /* 0x0000040c12107981 */ /* 0x000ea4000c1e1500 */
[----:B------:R-:W-:Y:S01]  /*1e50*/  FADD.FTZ R22, R22, R17 ;  /* 0x0000001116167221 */ /* 0x000fe20000010000 */
[----:B--2---:R-:W-:Y:S01]  /*1e60*/  SHF.L.U32 R17, R16, 0x10, RZ ;  /* 0x0000001010117819 */ /* 0x004fe200000006ff */
[----:B------:R-:W-:-:S04]  /*1e70*/  VIADD R16, R8, 0x4 ;  /* 0x0000000408107836 */ /* 0x000fc80000000000 */
[----:B------:R-:W-:Y:S01]  /*1e80*/  FADD.FTZ R22, R22, R17 ;  /* 0x0000001116167221 */ /* 0x000fe20000010000 */
[----:B------:R-:W-:-:S03]  /*1e90*/  SHF.R.S32.HI R17, RZ, 0x1f, R16 ;  /* 0x0000001fff117819 */ /* 0x000fc60000011410 */
[----:B------:R-:W-:-:S05]  /*1ea0*/  IMAD.WIDE.U32 R16, R14, UR6, R16 ;  /* 0x000000060e107c25 */ /* 0x000fca000f8e0010 */
[----:B------:R-:W-:Y:S02]  /*1eb0*/  IADD3 R4, R4, R17, RZ ;  /* 0x0000001104047210 */ /* 0x000fe40007ffe0ff */
[----:B0-----:R-:W-:-:S04]  /*1ec0*/  LEA R18, P0, R16, UR8, 0x1 ;  /* 0x0000000810127c11 */ /* 0x001fc8000f8008ff */
[----:B------:R-:W-:-:S05]  /*1ed0*/  LEA.HI.X R19, R16, UR9, R4, 0x1, P0 ;  /* 0x0000000910137c11 */ /* 0x000fca00080f0c04 */
[----:B------:R-:W2:Y:S04]  /*1ee0*/  LDG.E.U16 R16, desc[UR12][R18.64] ;  /* 0x0000000c12107981 */ /* 0x000ea8000c1e1500 */
[----:B------:R-:W4:Y:S01]  /*1ef0*/  LDG.E.U16 R4, desc[UR12][R18.64+0x2] ;  /* 0x0000020c12047981 */ /* 0x000f22000c1e1500 */
[----:B---3--:R-:W-:-:S03]  /*1f00*/  IMAD.U32 R17, R20, 0x10000, RZ ;  /* 0x0001000014117824 */ /* 0x008fc600078e00ff */
[----:B------:R-:W3:Y:S01]  /*1f10*/  LDG.E.U16 R20, desc[UR12][R18.64+0x6] ;  /* 0x0000060c12147981 */ /* 0x000ee2000c1e1500 */
[----:B------:R-:W-:Y:S01]  /*1f20*/  FADD.FTZ R17, R22, R17 ;  /* 0x0000001116117221 */ /* 0x000fe20000010000 */
[----:B--2---:R-:W-:-:S05]  /*1f30*/  SHF.L.U32 R16, R16, 0x10, RZ ;  /* 0x0000001010107819 */ /* 0x004fca00000006ff */
[----:B------:R-:W-:Y:S01]  /*1f40*/  FADD.FTZ R16, R17, R16 ;  /* 0x0000001011107221 */ /* 0x000fe20000010000 */
[----:B----4-:R-:W-:Y:S02]  /*1f50*/  IMAD.U32 R17, R4, 0x10000, RZ ;  /* 0x0001000004117824 */ /* 0x010fe400078e00ff */
[----:B------:R-:W2:Y:S02]  /*1f60*/  LDG.E.U16 R4, desc[UR12][R18.64+0x4] ;  /* 0x0000040c12047981 */ /* 0x000ea4000c1e1500 */
[----:B------:R-:W-:Y:S01]  /*1f70*/  FADD.FTZ R16, R16, R17 ;  /* 0x0000001110107221 */ /* 0x000fe20000010000 */
[----:B------:R-:W-:Y:S02]  /*1f80*/  PLOP3.LUT P0, PT, PT, PT, PT, 0x8, 0x0 ;  /* 0x000000000000781c */ /* 0x000fe40003f0e170 */
[----:B------:R-:W-:Y:S02]  /*1f90*/  IADD3 R8, R8, 0x8, RZ ;  /* 0x0000000808087810 */ /* 0x000fe40007ffe0ff */
[----:B--2---:R-:W-:-:S05]  /*1fa0*/  SHF.L.U32 R17, R4, 0x10, RZ ;  /* 0x0000001004117819 */ /* 0x004fca00000006ff */
[----:B------:R-:W-:Y:S01]  /*1fb0*/  FADD.FTZ R16, R16, R17 ;  /* 0x0000001110107221 */ /* 0x000fe20000010000 */
[----:B---3--:R-:W-:-:S04]  /*1fc0*/  IMAD.U32 R17, R20, 0x10000, RZ ;  /* 0x0001000014117824 */ /* 0x008fc800078e00ff */
[----:B------:R-:W-:-:S07]  /*1fd0*/  FADD.FTZ R22, R16, R17 ;  /* 0x0000001110167221 */ /* 0x000fce0000010000 */
.L_x_71:
[----:B------:R-:W-:Y:S05]  /*1fe0*/  BSYNC B3 ;  /* 0x0000000000037941 */ /* 0x000fea0003800000 */
.L_x_70:
[----:B------:R-:W-:-:S13]  /*1ff0*/  ISETP.LT.OR P0, PT, R8, R0, P0 ;  /* 0x000000000800720c */ /* 0x000fda0000701670 */
[----:B------:R-:W-:Y:S05]  /*2000*/  @!P0 BRA `(.L_x_64) ;  /* 0x0000000000588947 */ /* 0x000fea0003800000 */
[----:B------:R-:W-:Y:S01]  /*2010*/  ULDC.64 UR6, c[0x0][0x238] ;  /* 0x00008e0000067ab9 */ /* 0x000fe20000000a00 */
[--C-:B------:R-:W-:Y:S01]  /*2020*/  SHF.R.S32.HI R17, RZ, 0x1f, R8.reuse ;  /* 0x0000001fff117819 */ /* 0x100fe20000011408 */
[----:B------:R-:W-:Y:S02]  /*2030*/  IMAD R9, R9, UR6, RZ ;  /* 0x0000000609097c24 */ /* 0x000fe4000f8e02ff */
[----:B------:R-:W-:Y:S02]  /*2040*/  IMAD.MOV.U32 R16, RZ, RZ, R8 ;  /* 0x000000ffff107224 */ /* 0x000fe400078e0008 */
[C---:B------:R-:W-:Y:S02]  /*2050*/  IMAD R9, R14.reuse, UR7, R9 ;  /* 0x000000070e097c24 */ /* 0x040fe4000f8e0209 */
[----:B------:R-:W-:Y:S01]  /*2060*/  IMAD.WIDE.U32 R16, R14, UR6, R16 ;  /* 0x000000060e107c25 */ /* 0x000fe2000f8e0010 */
[----:B------:R-:W-:-:S04]  /*2070*/  ULDC.64 UR6, c[0x0][0x210] ;  /* 0x0000840000067ab9 */ /* 0x000fc80000000a00 */
[----:B------:R-:W-:Y:S02]  /*2080*/  IADD3 R9, R9, R17, RZ ;  /* 0x0000001109097210 */ /* 0x000fe40007ffe0ff */
[----:B------:R-:W-:-:S04]  /*2090*/  LEA R8, P0, R16, UR6, 0x1 ;  /* 0x0000000610087c11 */ /* 0x000fc8000f8008ff */
[----:B------:R-:W-:-:S05]  /*20a0*/  LEA.HI.X R9, R16, UR7, R9, 0x1, P0 ;  /* 0x0000000710097c11 */ /* 0x000fca00080f0c09 */
[----:B------:R-:W2:Y:S04]  /*20b0*/  LDG.E.U16 R4, desc[UR12][R8.64] ;  /* 0x0000000c08047981 */ /* 0x000ea8000c1e1500 */
[----:B------:R-:W3:Y:S04]  /*20c0*/  LDG.E.U16 R14, desc[UR12][R8.64+0x2] ;  /* 0x0000020c080e7981 */ /* 0x000ee8000c1e1500 */
[----:B------:R-:W4:Y:S04]  /*20d0*/  LDG.E.U16 R16, desc[UR12][R8.64+0x4] ;  /* 0x0000040c08107981 */ /* 0x000f28000c1e1500 */
[----:B------:R-:W5:Y:S01]  /*20e0*/  LDG.E.U16 R18, desc[UR12][R8.64+0x6] ;  /* 0x0000060c08127981 */ /* 0x000f62000c1e1500 */
[----:B--2---:R-:W-:Y:S01]  /*20f0*/  IMAD.U32 R15, R4, 0x10000, RZ ;  /* 0x00010000040f7824 */ /* 0x004fe200078e00ff */
[----:B---3--:R-:W-:-:S03]  /*2100*/  SHF.L.U32 R14, R14, 0x10, RZ ;  /* 0x000000100e0e7819 */ /* 0x008fc600000006ff */
[----:B------:R-:W-:Y:S01]  /*2110*/  FADD.FTZ R15, R22, R15 ;  /* 0x0000000f160f7221 */ /* 0x000fe20000010000 */
[----:B----4-:R-:W-:-:S03]  /*2120*/  IMAD.U32 R17, R16, 0x10000, RZ ;  /* 0x0001000010117824 */ /* 0x010fc600078e00ff */
[----:B------:R-:W-:Y:S01]  /*2130*/  FADD.FTZ R14, R15, R14 ;  /* 0x0000000e0f0e7221 */ /* 0x000fe20000010000 */
[----:B-----5:R-:W-:-:S03]  /*2140*/  SHF.L.U32 R15, R18, 0x10, RZ ;  /* 0x00000010120f7819 */ /* 0x020fc600000006ff */
[----:B------:R-:W-:-:S04]  /*2150*/  FADD.FTZ R14, R14, R17 ;  /* 0x000000110e0e7221 */ /* 0x000fc80000010000 */
[----:B------:R-:W-:-:S07]  /*2160*/  FADD.FTZ R22, R14, R15 ;  /* 0x0000000f0e167221 */ /* 0x000fce0000010000 */
.L_x_64:
[----:B------:R-:W-:Y:S05]  /*2170*/  BSYNC B0 ;  /* 0x0000000000007941 */ /* 0x000fea0003800000 */
.L_x_63:
[----:B------:R-:W-:-:S05]  /*2180*/  VIADD R6, R6, 0x1 ;  /* 0x0000000106067836 */ /* 0x000fca0000000000 */
[----:B------:R-:W-:-:S13]  /*2190*/  ISETP.GE.AND P0, PT, R6, R2, PT ;  /* 0x000000020600720c */ /* 0x000fda0003f06270 */
[----:B------:R-:W-:Y:S05]  /*21a0*/  @!P0 BRA `(.L_x_72) ;  /* 0xfffffff000bc8947 */ /* 0x000fea000383ffff */
.L_x_62:
[----:B------:R-:W-:Y:S05]  /*21b0*/  BSYNC B1 ;  /* 0x0000000000017941 */ /* 0x000fea0003800000 */
.L_x_61:
[----:B------:R-:W-:-:S04]  /*21c0*/  IADD3 R5, R5, 0x1, RZ ;  /* 0x0000000105057810 */ /* 0x000fc80007ffe0ff */
[----:B------:R-:W-:-:S13]  /*21d0*/  ISETP.GE.AND P0, PT, R5, R25, PT ;  /* 0x000000190500720c */ /* 0x000fda0003f06270 */
[----:B------:R-:W-:Y:S05]  /*21e0*/  @!P0 BRA `(.L_x_73) ;  /* 0xfffffff0007c8947 */ /* 0x000fea000383ffff */
.L_x_60:
[----:B------:R-:W-:Y:S05]  /*21f0*/  BSYNC B2 ;  /* 0x0000000000027941 */ /* 0x000fea0003800000 */
.L_x_59:
[----:B------:R-:W0:Y:S01]  /*2200*/  LDC.64 R4, c[0x0][0x218] ;  /* 0x00008600ff047b82 */ /* 0x000e220000000a00 */
[----:B------:R-:W-:Y:S01]  /*2210*/  ULDC.64 UR8, c[0x0][0x240] ;  /* 0x0000900000087ab9 */ /* 0x000fe20000000a00 */
[----:B------:R-:W-:Y:S01]  /*2220*/  ULDC.64 UR10, c[0x0][0x248] ;  /* 0x00009200000a7ab9 */ /* 0x000fe20000000a00 */
[----:B------:R-:W-:Y:S01]  /*2230*/  ULDC.64 UR14, c[0x0][0x258] ;  /* 0x00009600000e7ab9 */ /* 0x000fe20000000a00 */
[----:B------:R-:W-:Y:S01]  /*2240*/  UIMAD UR11, UR11, UR8, URZ ;  /* 0x000000080b0b72a4 */ /* 0x000fe2000f8e023f */
[C---:B------:R-:W-:Y:S01]  /*2250*/  LEA R8, P0, R28.reuse, UR14, 0x1 ;  /* 0x0000000e1c087c11 */ /* 0x040fe2000f8008ff */
[----:B------:R-:W-:Y:S01]  /*2260*/  UIMAD.WIDE.U32 UR6, UR10, UR8, URZ ;  /* 0x000000080a0672a5 */ /* 0x000fe2000f8e003f */
[----:B------:R-:W-:Y:S01]  /*2270*/  F2FP.BF16.F32.PACK_AB R22, RZ, R22 ;  /* 0x00000016ff16723e */ /* 0x000fe200000010ff */
[----:B------:R-:W1:Y:S01]  /*2280*/  LDC.64 R6, c[0x0][0x220] ;  /* 0x00008800ff067b82 */ /* 0x000e620000000a00 */
[----:B------:R-:W-:Y:S01]  /*2290*/  UIMAD UR9, UR9, UR10, UR11 ;  /* 0x0000000a090972a4 */ /* 0x000fe2000f8e020b */
[----:B------:R-:W-:Y:S01]  /*22a0*/  LEA.HI.X R9, R28, UR15, R29, 0x1, P0 ;  /* 0x0000000f1c097c11 */ /* 0x000fe200080f0c1d */
[----:B------:R-:W-:-:S02]  /*22b0*/  UIADD3 UR4, UR4, 0x1, URZ ;  /* 0x0000000104047890 */ /* 0x000fc4000fffe03f */
[----:B------:R-:W-:Y:S01]  /*22c0*/  UIADD3 UR9, UR7, UR9, URZ ;  /* 0x0000000907097290 */ /* 0x000fe2000fffe03f */
[----:B------:R-:W-:Y:S01]  /*22d0*/  ULDC.64 UR10, c[0x0][0x250] ;  /* 0x00009400000a7ab9 */ /* 0x000fe20000000a00 */
[----:B------:R2:W-:Y:S02]  /*22e0*/  STG.E.U16 desc[UR12][R8.64], R22 ;  /* 0x0000001608007986 */ /* 0x0005e4000c10150c */
        /* <DEDUP_REMOVED lines=12> */
        .weak           $__internal_3_$__cuda_sm20_div_s64
        .type           $__internal_3_$__cuda_sm20_div_s64,@function
        .size           $__internal_3_$__cuda_sm20_div_s64,($__internal_4_$__cuda_sm20_div_u64 - $__internal_3_$__cuda_sm20_div_s64)
$__internal_3_$__cuda_sm20_div_s64:
        /* <DEDUP_REMOVED lines=15> */
[----:B------:R-:W-:Y:S01]  /*24a0*/  IMAD.X R9, RZ, RZ, ~R5, P0 ;  /* 0x000000ffff097224 */ /* 0x000fe200000e0e05 */
[----:B------:R-:W-:-:S03]  /*24b0*/  MOV R5, R2 ;  /* 0x0000000200057202 */ /* 0x000fc60000000f00 */
[-C--:B------:R-:W-:Y:S02]  /*24c0*/  IMAD R11, R3, R9.reuse, RZ ;  /* 0x00000009030b7224 */ /* 0x080fe400078e02ff */
[----:B------:R-:W-:-:S04]  /*24d0*/  IMAD.WIDE.U32 R4, P0, R2, R9, R4 ;  /* 0x0000000902047225 */ /* 0x000fc80007800004 */
[----:B------:R-:W-:-:S04]  /*24e0*/  IMAD.HI.U32 R9, R3, R9, RZ ;  /* 0x0000000903097227 */ /* 0x000fc800078e00ff */
[----:B------:R-:W-:-:S05]  /*24f0*/  IMAD.HI.U32 R4, P1, R3, R7, R4 ;  /* 0x0000000703047227 */ /* 0x000fca0007820004 */
[----:B------:R-:W-:Y:S01]  /*2500*/  IADD3 R5, P2, R11, R4, RZ ;  /* 0x000000040b057210 */ /* 0x000fe20007f5e0ff */
[----:B------:R-:W-:Y:S01]  /*2510*/  IMAD.X R4, R9, 0x1, R3, P0 ;  /* 0x0000000109047824 */ /* 0x000fe200000e0603 */
[----:B------:R-:W-:-:S03]  /*2520*/  IADD3 R9, P4, RZ, -R28, RZ ;  /* 0x8000001cff097210 */ /* 0x000fc60007f9e0ff */
[----:B------:R-:W-:Y:S01]  /*2530*/  IMAD.WIDE.U32 R2, R5, UR4, RZ ;  /* 0x0000000405027c25 */ /* 0x000fe2000f8e00ff */
[----:B------:R-:W-:Y:S02]  /*2540*/  IADD3.X R7, RZ, RZ, R4, P2, P1 ;  /* 0x000000ffff077210 */ /* 0x000fe400017e2404 */
[----:B------:R-:W-:Y:S01]  /*2550*/  SEL R9, R9, R28, !P3 ;  /* 0x0000001c09097207 */ /* 0x000fe20005800000 */
[----:B------:R-:W-:Y:S01]  /*2560*/  IMAD R4, R5, UR5, R3 ;  /* 0x0000000505047c24 */ /* 0x000fe2000f8e0203 */
[----:B------:R-:W-:Y:S01]  /*2570*/  IADD3 R3, P0, RZ, -R2, RZ ;  /* 0x80000002ff037210 */ /* 0x000fe20007f1e0ff */
[----:B------:R-:W-:Y:S02]  /*2580*/  IMAD.X R8, RZ, RZ, ~R29, P4 ;  /* 0x000000ffff087224 */ /* 0x000fe400020e0e1d */
[----:B------:R-:W-:Y:S02]  /*2590*/  IMAD R2, R7, UR4, R4 ;  /* 0x0000000407027c24 */ /* 0x000fe4000f8e0204 */
[----:B------:R-:W-:Y:S01]  /*25a0*/  IMAD.HI.U32 R4, R5, R3, RZ ;  /* 0x0000000305047227 */ /* 0x000fe200078e00ff */
[----:B------:R-:W-:-:S02]  /*25b0*/  SEL R8, R8, R29, !P3 ;  /* 0x0000001d08087207 */ /* 0x000fc40005800000 */
[----:B------:R-:W-:-:S05]  /*25c0*/  IADD3.X R2, RZ, ~R2, RZ, P0, !PT ;  /* 0x80000002ff027210 */ /* 0x000fca00007fe4ff */
        /* <DEDUP_REMOVED lines=13> */
[----:B------:R-:W-:-:S04]  /*26a0*/  IADD3 R5, P1, R5, R2, RZ ;  /* 0x0000000205057210 */ /* 0x000fc80007f3e0ff */
[----:B------:R-:W-:Y:S01]  /*26b0*/  IADD3.X R4, R4, RZ, RZ, P0, !PT ;  /* 0x000000ff04047210 */ /* 0x000fe200007fe4ff */
[----:B------:R-:W-:-:S04]  /*26c0*/  IMAD.WIDE.U32 R2, R5, UR4, RZ ;  /* 0x0000000405027c25 */ /* 0x000fc8000f8e00ff */
[----:B------:R-:W-:Y:S01]  /*26d0*/  IMAD.X R4, RZ, RZ, R4, P1 ;  /* 0x000000ffff047224 */ /* 0x000fe200008e0604 */
[----:B------:R-:W-:Y:S01]  /*26e0*/  IADD3 R9, P1, -R2, R9, RZ ;  /* 0x0000000902097210 */ /* 0x000fe20007f3e1ff */
[C---:B------:R-:W-:Y:S01]  /*26f0*/  IMAD R3, R5.reuse, UR5, R3 ;  /* 0x0000000505037c24 */ /* 0x040fe2000f8e0203 */
[----:B------:R-:W-:Y:S02]  /*2700*/  IADD3 R2, P2, R5, 0x1, RZ ;  /* 0x0000000105027810 */ /* 0x000fe40007f5e0ff */
[----:B------:R-:W-:Y:S01]  /*2710*/  ISETP.GE.U32.AND P0, PT, R9, UR4, PT ;  /* 0x0000000409007c0c */ /* 0x000fe2000bf06070 */
[----:B------:R-:W-:-:S05]  /*2720*/  IMAD R3, R4, UR4, R3 ;  /* 0x0000000404037c24 */ /* 0x000fca000f8e0203 */
[----:B------:R-:W-:Y:S01]  /*2730*/  IADD3.X R8, ~R3, R8, RZ, P1, !PT ;  /* 0x0000000803087210 */ /* 0x000fe20000ffe5ff */
[----:B------:R-:W-:Y:S01]  /*2740*/  IMAD.X R3, RZ, RZ, R4, P2 ;  /* 0x000000ffff037224 */ /* 0x000fe200010e0604 */
[----:B------:R-:W-:Y:S02]  /*2750*/  IADD3 R6, P1, R9, -UR4, RZ ;  /* 0x8000000409067c10 */ /* 0x000fe4000ff3e0ff */
[C---:B------:R-:W-:Y:S02]  /*2760*/  ISETP.GE.U32.AND.EX P0, PT, R8.reuse, UR5, PT, P0 ;  /* 0x0000000508007c0c */ /* 0x040fe4000bf06100 */
[----:B------:R-:W-:Y:S02]  /*2770*/  IADD3.X R7, R8, ~UR5, RZ, P1, !PT ;  /* 0x8000000508077c10 */ /* 0x000fe40008ffe4ff */
[----:B------:R-:W-:Y:S02]  /*2780*/  SEL R6, R6, R9, P0 ;  /* 0x0000000906067207 */ /* 0x000fe40000000000 */
[----:B------:R-:W-:-:S02]  /*2790*/  SEL R7, R7, R8, P0 ;  /* 0x0000000807077207 */ /* 0x000fc40000000000 */
[----:B------:R-:W-:Y:S02]  /*27a0*/  SEL R5, R2, R5, P0 ;  /* 0x0000000502057207 */ /* 0x000fe40000000000 */
[----:B------:R-:W-:Y:S02]  /*27b0*/  ISETP.GE.U32.AND P1, PT, R6, UR4, PT ;  /* 0x0000000406007c0c */ /* 0x000fe4000bf26070 */
[----:B------:R-:W-:Y:S02]  /*27c0*/  SEL R4, R3, R4, P0 ;  /* 0x0000000403047207 */ /* 0x000fe40000000000 */
[----:B------:R-:W-:Y:S02]  /*27d0*/  IADD3 R8, P2, R5, 0x1, RZ ;  /* 0x0000000105087810 */ /* 0x000fe40007f5e0ff */
[----:B------:R-:W-:Y:S02]  /*27e0*/  ISETP.GE.U32.AND.EX P0, PT, R7, UR5, PT, P1 ;  /* 0x0000000507007c0c */ /* 0x000fe4000bf06110 */
[----:B------:R-:W-:-:S02]  /*27f0*/  IADD3.X R9, RZ, R4, RZ, P2, !PT ;  /* 0x00000004ff097210 */ /* 0x000fc400017fe4ff */
[----:B------:R-:W-:Y:S02]  /*2800*/  SEL R8, R8, R5, P0 ;  /* 0x0000000508087207 */ /* 0x000fe40000000000 */
[----:B------:R-:W-:Y:S02]  /*2810*/  LOP3.LUT R2, R29, UR8, RZ, 0x3c, !PT ;  /* 0x000000081d027c12 */ /* 0x000fe4000f8e3cff */
[----:B------:R-:W-:Y:S02]  /*2820*/  SEL R9, R9, R4, P0 ;  /* 0x0000000409097207 */ /* 0x000fe40000000000 */
[-C--:B------:R-:W-:Y:S02]  /*2830*/  IADD3 R3, P2, RZ, -R8.reuse, RZ ;  /* 0x80000008ff037210 */ /* 0x080fe40007f5e0ff */
[----:B------:R-:W-:Y:S02]  /*2840*/  ISETP.GE.AND P1, PT, R2, RZ, PT ;  /* 0x000000ff0200720c */ /* 0x000fe40003f26270 */
[----:B------:R-:W-:Y:S01]  /*2850*/  ISETP.NE.U32.AND P0, PT, RZ, UR6, PT ;  /* 0x00000006ff007c0c */ /* 0x000fe2000bf05070 */
[----:B------:R-:W-:Y:S01]  /*2860*/  IMAD.X R2, RZ, RZ, ~R9, P2 ;  /* 0x000000ffff027224 */ /* 0x000fe200010e0e09 */
[----:B------:R-:W-:Y:S01]  /*2870*/  SEL R8, R3, R8, !P1 ;  /* 0x0000000803087207 */ /* 0x000fe20004800000 */
[----:B------:R-:W-:Y:S01]  /*2880*/  IMAD.MOV.U32 R3, RZ, RZ, 0x0 ;  /* 0x00000000ff037424 */ /* 0x000fe200078e00ff */
[----:B------:R-:W-:-:S02]  /*2890*/  ISETP.NE.AND.EX P0, PT, RZ, UR8, PT, P0 ;  /* 0x00000008ff007c0c */ /* 0x000fc4000bf05300 */
[----:B------:R-:W-:Y:S02]  /*28a0*/  SEL R9, R2, R9, !P1 ;  /* 0x0000000902097207 */ /* 0x000fe40004800000 */
[----:B------:R-:W-:Y:S02]  /*28b0*/  MOV R2, R0 ;  /* 0x0000000000027202 */ /* 0x000fe40000000f00 */
[----:B------:R-:W-:Y:S02]  /*28c0*/  SEL R8, R8, 0xffffffff, P0 ;  /* 0xffffffff08087807 */ /* 0x000fe40000000000 */
[----:B------:R-:W-:Y:S01]  /*28d0*/  SEL R9, R9, 0xffffffff, P0 ;  /* 0xffffffff09097807 */ /* 0x000fe20000000000 */
[----:B------:R-:W-:Y:S06]  /*28e0*/  RET.REL.NODEC R2 `(_ZN2at6native53_GLOBAL__N__069e5665_20_UpSampleNearest3d_cu_ab8a35b437upsample_nearest3d_backward_out_frameIN3c108BFloat16EfXadL_ZNS0_46nearest_neighbor_exact_bw_compute_source_indexEfiiEEEEvPKT_mmmmmmmmPS5_fff) ;  /* 0xffffffd402c47950 */ /* 0x000fec0003c3ffff */
        .weak           $__internal_4_$__cuda_sm20_div_u64
        .type           $__internal_4_$__cuda_sm20_div_u64,@function
        .size           $__internal_4_$__cuda_sm20_div_u64,($__internal_5_$__cuda_sm20_rem_u64 - $__internal_4_$__cuda_sm20_div_u64)
$__internal_4_$__cuda_sm20_div_u64:
[----:B------:R-:W-:Y:S01]  /*28f0*/  MOV R10, R6 ;  /* 0x00000006000a7202 */ /* 0x000fe20000000f00 */
[----:B------:R-:W-:-:S05]  /*2900*/  IMAD.MOV.U32 R11, RZ, RZ, R5 ;  /* 0x000000ffff0b7224 */ /* 0x000fca00078e0005 */
        /* <DEDUP_REMOVED lines=16> */
[----:B------:R-:W-:-:S04]  /*2a10*/  IMAD.X R8, R15, 0x1, R3, P0 ;  /* 0x000000010f087824 */ /* 0x000fc800000e0603 */
[----:B------:R-:W-:Y:S01]  /*2a20*/  IMAD.WIDE.U32 R2, R9, R6, RZ ;  /* 0x0000000609027225 */ /* 0x000fe200078e00ff */
[----:B------:R-:W-:-:S03]  /*2a30*/  IADD3.X R11, RZ, RZ, R8, P2, P1 ;  /* 0x000000ffff0b7210 */ /* 0x000fc600017e2408 */
[----:B------:R-:W-:Y:S01]  /*2a40*/  IMAD R3, R9, R5, R3 ;  /* 0x0000000509037224 */ /* 0x000fe200078e0203 */
[----:B------:R-:W-:-:S03]  /*2a50*/  IADD3 R13, P0, RZ, -R2, RZ ;  /* 0x80000002ff0d7210 */ /* 0x000fc60007f1e0ff */
[----:B------:R-:W-:Y:S02]  /*2a60*/  IMAD R3, R11, R6, R3 ;  /* 0x000000060b037224 */ /* 0x000fe400078e0203 */
[----:B------:R-:W-:-:S03]  /*2a70*/  IMAD.HI.U32 R8, R9, R13, RZ ;  /* 0x0000000d09087227 */ /* 0x000fc600078e00ff */
[----:B------:R-:W-:Y:S01]  /*2a80*/  IADD3.X R2, RZ, ~R3, RZ, P0, !PT ;  /* 0x80000003ff027210 */ /* 0x000fe200007fe4ff */
[----:B------:R-:W-:-:S04]  /*2a90*/  HFMA2.MMA R3, -RZ, RZ, 0, 0 ;  /* 0x00000000ff037435 */ /* 0x000fc800000001ff */
        /* <DEDUP_REMOVED lines=21> */
[----:B------:R-:W-:Y:S02]  /*2bf0*/  IADD3 R0, P2, R9, 0x1, RZ ;  /* 0x0000000109007810 */ /* 0x000fe40007f5e0ff */
[----:B------:R-:W-:Y:S02]  /*2c00*/  IADD3 R7, P1, -R6, R13, RZ ;  /* 0x0000000d06077210 */ /* 0x000fe40007f3e1ff */
[----:B------:R-:W-:Y:S01]  /*2c10*/  ISETP.GE.U32.AND.EX P0, PT, R8, R5, PT, P0 ;  /* 0x000000050800720c */ /* 0x000fe20003f06100 */
[----:B------:R-:W-:Y:S01]  /*2c20*/  IMAD.X R2, RZ, RZ, R11, P2 ;  /* 0x000000ffff027224 */ /* 0x000fe200010e060b */
[----:B------:R-:W-:Y:S02]  /*2c30*/  IADD3.X R10, ~R5, R8, RZ, P1, !PT ;  /* 0x00000008050a7210 */ /* 0x000fe40000ffe5ff */
[----:B------:R-:W-:Y:S02]  /*2c40*/  SEL R7, R7, R13, P0 ;  /* 0x0000000d07077207 */ /* 0x000fe40000000000 */
[----:B------:R-:W-:-:S02]  /*2c50*/  SEL R3, R0, R9, P0 ;  /* 0x0000000900037207 */ /* 0x000fc40000000000 */
[----:B------:R-:W-:Y:S02]  /*2c60*/  SEL R10, R10, R8, P0 ;  /* 0x000000080a0a7207 */ /* 0x000fe40000000000 */
[----:B------:R-:W-:Y:S02]  /*2c70*/  SEL R0, R2, R11, P0 ;  /* 0x0000000b02007207 */ /* 0x000fe40000000000 */
[----:B------:R-:W-:Y:S02]  /*2c80*/  ISETP.GE.U32.AND P0, PT, R7, R6, PT ;  /* 0x000000060700720c */ /* 0x000fe40003f06070 */
[----:B------:R-:W-:Y:S02]  /*2c90*/  IADD3 R8, P2, R3, 0x1, RZ ;  /* 0x0000000103087810 */ /* 0x000fe40007f5e0ff */
[----:B------:R-:W-:Y:S02]  /*2ca0*/  ISETP.NE.U32.AND P1, PT, R6, RZ, PT ;  /* 0x000000ff0600720c */ /* 0x000fe40003f25070 */
        /* <DEDUP_REMOVED lines=8> */
[----:B------:R-:W-:Y:S06]  /*2d30*/  RET.REL.NODEC R4 `(_ZN2at6native53_GLOBAL__N__069e5665_20_UpSampleNearest3d_cu_ab8a35b437upsample_nearest3d_backward_out_frameIN3c108BFloat16EfXadL_ZNS0_46nearest_neighbor_exact_bw_compute_source_indexEfiiEEEEvPKT_mmmmmmmmPS5_fff) ;  /* 0xffffffd004b07950 */ /* 0x000fec0003c3ffff */
        .weak           $__internal_5_$__cuda_sm20_rem_u64
        .type           $__internal_5_$__cuda_sm20_rem_u64,@function
        .size           $__internal_5_$__cuda_sm20_rem_u64,(.L_x_664 - $__internal_5_$__cuda_sm20_rem_u64)
$__internal_5_$__cuda_sm20_rem_u64:
[----:B------:R-:W-:Y:S01]  /*2d40*/  MOV R12, R5 ;  /* 0x00000005000c7202 */ /* 0x000fe20000000f00 */
        /* <DEDUP_REMOVED lines=23> */
[----:B------:R-:W-:-:S03]  /*2ec0*/  IMAD.HI.U32 R10, R11, R13, RZ ;  /* 0x0000000d0b0a7227 */ /* 0x000fc600078e00ff */
[----:B------:R-:W-:-:S05]  /*2ed0*/  IADD3.X R3, RZ, ~R3, RZ, P0, !PT ;  /* 0x80000003ff037210 */ /* 0x000fca00007fe4ff */
[----:B------:R-:W-:-:S04]  /*2ee0*/  IMAD.WIDE.U32 R10, P0, R11, R3, R10 ;  /* 0x000000030b0a7225 */ /* 0x000fc8000780000a */
[C---:B------:R-:W-:Y:S02]  /*2ef0*/  IMAD R2, R8.reuse, R3, RZ ;  /* 0x0000000308027224 */ /* 0x040fe400078e02ff */
[----:B------:R-:W-:-:S04]  /*2f00*/  IMAD.HI.U32 R11, P1, R8, R13, R10 ;  /* 0x0000000d080b7227 */ /* 0x000fc8000782000a */
[----:B------:R-:W-:Y:S01]  /*2f10*/  IMAD.HI.U32 R3, R8, R3, RZ ;  /* 0x0000000308037227 */ /* 0x000fe200078e00ff */
[----:B------:R-:W-:-:S03]  /*2f20*/  IADD3 R11, P2, R2, R11, RZ ;  /* 0x0000000b020b7210 */ /* 0x000fc60007f5e0ff */
[----:B------:R-:W-:Y:S01]  /*2f30*/  IMAD.X R8, R3, 0x1, R8, P0 ;  /* 0x0000000103087824 */ /* 0x000fe200000e0608 */
[----:B------:R-:W-:Y:S01]  /*2f40*/  HFMA2.MMA R3, -RZ, RZ, 0, 0 ;  /* 0x00000000ff037435 */ /* 0x000fe200000001ff */
[----:B------:R-:W-:-:S03]  /*2f50*/  IMAD.HI.U32 R2, R11, R0, RZ ;  /* 0x000000000b027227 */ /* 0x000fc600078e00ff */
[----:B------:R-:W-:-:S04]  /*2f60*/  IADD3.X R8, RZ, RZ, R8, P2, P1 ;  /* 0x000000ffff087210 */ /* 0x000fc800017e2408 */
        /* <DEDUP_REMOVED lines=14> */
[----:B------:R-:W-:Y:S02]  /*3050*/  ISETP.GE.U32.AND.EX P0, PT, R10, R7, PT, P0 ;  /* 0x000000070a00720c */ /* 0x000fe40003f06100 */
[----:B------:R-:W-:Y:S02]  /*3060*/  IADD3.X R8, ~R7, R10, RZ, P1, !PT ;  /* 0x0000000a07087210 */ /* 0x000fe40000ffe5ff */
[----:B------:R-:W-:Y:S02]  /*3070*/  SEL R2, R2, R0, P0 ;  /* 0x0000000002027207 */ /* 0x000fe40000000000 */
[----:B------:R-:W-:Y:S02]  /*3080*/  SEL R8, R8, R10, P0 ;  /* 0x0000000a08087207 */ /* 0x000fe40000000000 */
[C---:B------:R-:W-:Y:S01]  /*3090*/  ISETP.GE.U32.AND P0, PT, R2.reuse, R5, PT ;  /* 0x000000050200720c */ /* 0x040fe20003f06070 */
[----:B------:R-:W-:Y:S01]  /*30a0*/  IMAD.IADD R0, R2, 0x1, -R5 ;  /* 0x0000000102007824 */ /* 0x000fe200078e0a05 */
[----:B------:R-:W-:-:S02]  /*30b0*/  ISETP.NE.U32.AND P1, PT, R5, RZ, PT ;  /* 0x000000ff0500720c */ /* 0x000fc40003f25070 */
[----:B------:R-:W-:Y:S02]  /*30c0*/  ISETP.GE.U32.AND.EX P0, PT, R8, R7, PT, P0 ;  /* 0x000000070800720c */ /* 0x000fe40003f06100 */
[----:B------:R-:W-:Y:S02]  /*30d0*/  ISETP.NE.AND.EX P1, PT, R7, RZ, PT, P1 ;  /* 0x000000ff0700720c */ /* 0x000fe40003f25310 */
[----:B------:R-:W-:Y:S02]  /*30e0*/  MOV R7, 0x0 ;  /* 0x0000000000077802 */ /* 0x000fe40000000f00 */
[----:B------:R-:W-:-:S04]  /*30f0*/  SEL R0, R0, R2, P0 ;  /* 0x0000000200007207 */ /* 0x000fc80000000000 */
[----:B------:R-:W-:Y:S01]  /*3100*/  SEL R0, R0, 0xffffffff, P1 ;  /* 0xffffffff00007807 */ /* 0x000fe20000800000 */
[----:B------:R-:W-:Y:S06]  /*3110*/  RET.REL.NODEC R6 `(_ZN2at6native53_GLOBAL__N__069e5665_20_UpSampleNearest3d_cu_ab8a35b437upsample_nearest3d_backward_out_frameIN3c108BFloat16EfXadL_ZNS0_46nearest_neighbor_exact_bw_compute_source_indexEfiiEEEEvPKT_mmmmmmmmPS5_fff) ;  /* 0xffffffcc06b87950 */ /* 0x000fec0003c3ffff */
.L_x_75:
        /* <DEDUP_REMOVED lines=14> */
.L_x_664:


//--------------------- .text._ZN2at6native53_GLOBAL__N__069e5665_20_UpSampleNearest3d_cu_ab8a35b437upsample_nearest3d_backward_out_frameIN3c104HalfEfXadL_ZNS0_46nearest_neighbor_exact_bw_compute_source_indexEfiiEEEEvPKT_mmmmmmmmPS5_fff --------------------------
	.section	.text._ZN2at6native53_GLOBAL__N__069e5665_20_UpSampleNearest3d_cu_ab8a35b437upsample_nearest3d_backward_out_frameIN3c104HalfEfXadL_ZNS0_46nearest_neighbor_exact_bw_compute_source_indexEfiiEEEEvPKT_mmmmmmmmPS5_fff,"ax",@progbits
	.align	128
.text._ZN2at6native53_GLOBAL__N__069e5665_20_UpSampleNearest3d_cu_ab8a35b437upsample_nearest3d_backward_out_frameIN3c104HalfEfXadL_ZNS0_46nearest_neighbor_exact_bw_compute_source_indexEfiiEEEEvPKT_mmmmmmmmPS5_fff:
        .type           _ZN2at6native53_GLOBAL__N__069e5665_20_UpSampleNearest3d_cu_ab8a35b437upsample_nearest3d_backward_out_frameIN3c104HalfEfXadL_ZNS0_46nearest_neighbor_exact_bw_compute_source_indexEfiiEEEEvPKT_mmmmmmmmPS5_fff,@function
        .size           _ZN2at6native53_GLOBAL__N__069e5665_20_UpSampleNearest3d_cu_ab8a35b437upsample_nearest3d_backward_out_frameIN3c104HalfEfXadL_ZNS0_46nearest_neighbor_exact_bw_compute_source_indexEfiiEEEEvPKT_mmmmmmmmPS5_fff,(.L_x_668 - _ZN2at6native53_GLOBAL__N__069e5665_20_UpSampleNearest3d_cu_ab8a35b437upsample_nearest3d_backward_out_frameIN3c104HalfEfXadL_ZNS0_46nearest_neighbor_exact_bw_compute_source_indexEfiiEEEEvPKT_mmmmmmmmPS5_fff)
        .other          _ZN2at6native53_GLOBAL__N__069e5665_20_UpSampleNearest3d_cu_ab8a35b437upsample_nearest3d_backward_out_frameIN3c104HalfEfXadL_ZNS0_46nearest_neighbor_exact_bw_compute_source_indexEfiiEEEEvPKT_mmmmmmmmPS5_fff,@"STO_CUDA_ENTRY STV_DEFAULT"
_ZN2at6native53_GLOBAL__N__069e5665_20_UpSampleNearest3d_cu_ab8a35b437upsample_nearest3d_backward_out_frameIN3c104HalfEfXadL_ZNS0_46nearest_neighbor_exact_bw_compute_source_indexEfiiEEEEvPKT_mmmmmmmmPS5_fff:
        /* <DEDUP_REMOVED lines=8> */
[----:B0-----:R-:W-:Y:S01]  /*0080*/  IADD3 R1, R1, -0x8, RZ ;  /* 0xfffffff801017810 */ /* 0x001fe20007ffe0ff */
        /* <DEDUP_REMOVED lines=30> */
[----:B------:R-:W-:Y:S05]  /*0270*/  CALL.REL.NOINC `($__internal_6_$__cuda_sm20_div_s64) ;  /* 0x00000020004c7944 */ /* 0x000fea0003c00000 */
[----:B------:R-:W-:Y:S05]  /*0280*/  BRA `(.L_x_78) ;  /* 0x00000000004c7947 */ /* 0x000fea0003800000 */
.L_x_77:
[----:B------:R-:W0:Y:S01]  /*0290*/  I2F.U32.RP R0, UR6 ;  /* 0x0000000600007d06 */ /* 0x000e220008209000 */
[----:B------:R-:W-:Y:S01]  /*02a0*/  ISETP.NE.U32.AND P2, PT, RZ, UR6, PT ;  /* 0x00000006ff007c0c */ /* 0x000fe2000bf45070 */
[----:B------:R-:W-:-:S06]  /*02b0*/  IMAD.MOV.U32 R9, RZ, RZ, RZ ;  /* 0x000000ffff097224 */ /* 0x000fcc00078e00ff */
[----:B0-----:R-:W0:Y:S02]  /*02c0*/  MUFU.RCP R0, R0 ;  /* 0x0000000000007308 */ /* 0x001e240000001000 */
[----:B0-----:R-:W-:-:S06]  /*02d0*/  IADD3 R2, R0, 0xffffffe, RZ ;  /* 0x0ffffffe00027810 */ /* 0x001fcc0007ffe0ff */
        /* <DEDUP_REMOVED lines=12> */
[----:B------:R-:W-:Y:S02]  /*03a0*/  @P1 IADD3 R8, R8, 0x1, RZ ;  /* 0x0000000108081810 */ /* 0x000fe40007ffe0ff */
[----:B------:R-:W-:-:S07]  /*03b0*/  @!P2 LOP3.LUT R8, RZ, UR6, RZ, 0x33, !PT ;  /* 0x00000006ff08ac12 */ /* 0x000fce000f8e33ff */
.L_x_78:
[----:B------:R-:W-:Y:S05]  /*03c0*/  BSYNC B0 ;  /* 0x0000000000007941 */ /* 0x000fea0003800000 */
.L_x_76:
        /* <DEDUP_REMOVED lines=8> */
[----:B------:R-:W-:Y:S02]  /*0450*/  MOV R7, UR5 ;  /* 0x0000000500077c02 */ /* 0x000fe40008000f00 */
[----:B------:R-:W-:-:S07]  /*0460*/  MOV R6, 0x480 ;  /* 0x0000048000067802 */ /* 0x000fce0000000f00 */
[----:B------:R-:W-:Y:S05]  /*0470*/  CALL.REL.NOINC `($__internal_8_$__cuda_sm20_rem_u64) ;  /* 0x0000002800307944 */ /* 0x000fea0003c00000 */
[----:B------:R-:W-:Y:S01]  /*0480*/  IMAD.MOV.U32 R26, RZ, RZ, R0 ;  /* 0x000000ffff1a7224 */ /* 0x000fe200078e0000 */
[----:B------:R-:W-:Y:S06]  /*0490*/  BRA `(.L_x_81) ;  /* 0x0000000000487947 */ /* 0x000fec0003800000 */
.L_x_80:
[----:B------:R-:W-:Y:S02]  /*04a0*/  ULDC UR4, c[0x0][0x220] ;  /* 0x0000880000047ab9 */ /* 0x000fe40000000800 */
[----:B------:R-:W0:Y:S01]  /*04b0*/  I2F.U32.RP R0, UR4 ;  /* 0x0000000400007d06 */ /* 0x000e220008209000 */
[----:B------:R-:W-:-:S07]  /*04c0*/  ISETP.NE.U32.AND P1, PT, RZ, UR4, PT ;  /* 0x00000004ff007c0c */ /* 0x000fce000bf25070 */
        /* <DEDUP_REMOVED lines=15> */
.L_x_81:
[----:B------:R-:W-:Y:S05]  /*05c0*/  BSYNC B0 ;  /* 0x0000000000007941 */ /* 0x000fea0003800000 */
.L_x_79:
        /* <DEDUP_REMOVED lines=8> */
[----:B------:R-:W-:Y:S01]  /*0650*/  MOV R5, UR5 ;  /* 0x0000000500057c02 */ /* 0x000fe20008000f00 */
[----:B------:R-:W-:Y:S01]  /*0660*/  IMAD.MOV.U32 R7, RZ, RZ, R29 ;  /* 0x000000ffff077224 */ /* 0x000fe200078e001d */
[----:B------:R-:W-:-:S07]  /*0670*/  MOV R4, 0x690 ;  /* 0x0000069000047802 */ /* 0x000fce0000000f00 */
[----:B------:R-:W-:Y:S05]  /*0680*/  CALL.REL.NOINC `($__internal_7_$__cuda_sm20_div_u64) ;  /* 0x0000002000987944 */ /* 0x000fea0003c00000 */
[----:B------:R-:W-:Y:S01]  /*0690*/  MOV R6, R8 ;  /* 0x0000000800067202 */ /* 0x000fe20000000f00 */
[----:B------:R-:W-:Y:S01]  /*06a0*/  IMAD.MOV.U32 R7, RZ, RZ, R9 ;  /* 0x000000ffff077224 */ /* 0x000fe200078e0009 */
[----:B------:R-:W-:Y:S06]  /*06b0*/  BRA `(.L_x_84) ;  /* 0x0000000000507947 */ /* 0x000fec0003800000 */
.L_x_83:
[----:B------:R-:W-:Y:S01]  /*06c0*/  ULDC UR4, c[0x0][0x248] ;  /* 0x0000920000047ab9 */ /* 0x000fe20000000800 */
[----:B------:R-:W-:Y:S01]  /*06d0*/  IMAD.MOV.U32 R7, RZ, RZ, RZ ;  /* 0x000000ffff077224 */ /* 0x000fe200078e00ff */
        /* <DEDUP_REMOVED lines=18> */
.L_x_84:
[----:B------:R-:W-:Y:S05]  /*0800*/  BSYNC B0 ;  /* 0x0000000000007941 */ /* 0x000fea0003800000 */
.L_x_82:
        /* <DEDUP_REMOVED lines=10> */
[----:B------:R-:W-:Y:S05]  /*08b0*/  CALL.REL.NOINC `($__internal_7_$__cuda_sm20_div_u64) ;  /* 0x00000020000c7944 */ /* 0x000fea0003c00000 */
[----:B------:R-:W-:Y:S05]  /*08c0*/  BRA `(.L_x_87) ;  /* 0x0000000000507947 */ /* 0x000fea0003800000 */
.L_x_86:
        /* <DEDUP_REMOVED lines=11> */
[----:B------:R-:W-:-:S05]  /*0980*/  IMAD.HI.U32 R8, R3, R6, RZ ;  /* 0x0000000603087227 */ /* 0x000fca00078e00ff */
[----:B------:R-:W-:-:S05]  /*0990*/  IADD3 R3, -R8, RZ, RZ ;  /* 0x000000ff08037210 */ /* 0x000fca0007ffe1ff */
[----:B------:R-:W-:-:S05]  /*09a0*/  IMAD R6, R3, UR4, R6 ;  /* 0x0000000403067c24 */ /* 0x000fca000f8e0206 */
[----:B------:R-:W-:-:S13]  /*09b0*/  ISETP.GE.U32.AND P0, PT, R6, UR4, PT ;  /* 0x0000000406007c0c */ /* 0x000fda000bf06070 */
[----:B------:R-:W-:Y:S01]  /*09c0*/  @P0 VIADD R6, R6, -UR4 ;  /* 0x8000000406060c36 */ /* 0x000fe20008000000 */
[----:B------:R-:W-:-:S04]  /*09d0*/  @P0 IADD3 R8, R8, 0x1, RZ ;  /* 0x0000000108080810 */ /* 0x000fc80007ffe0ff */
[----:B------:R-:W-:-:S13]  /*09e0*/  ISETP.GE.U32.AND P1, PT, R6, UR4, PT ;  /* 0x0000000406007c0c */ /* 0x000fda000bf26070 */
[----:B------:R-:W-:Y:S01]  /*09f0*/  @P1 VIADD R8, R8, 0x1 ;  /* 0x0000000108081836 */ /* 0x000fe20000000000 */
[----:B------:R-:W-:-:S07]  /*0a00*/  @!P2 LOP3.LUT R8, RZ, UR4, RZ, 0x33, !PT ;  /* 0x00000004ff08ac12 */ /* 0x000fce000f8e33ff */
.L_x_87:
[----:B------:R-:W-:Y:S05]  /*0a10*/  BSYNC B0 ;  /* 0x0000000000007941 */ /* 0x000fea0003800000 */
.L_x_85:
        /* <DEDUP_REMOVED lines=10> */
[----:B------:R-:W-:Y:S05]  /*0ac0*/  CALL.REL.NOINC `($__internal_8_$__cuda_sm20_rem_u64) ;  /* 0x00000020009c7944 */ /* 0x000fea0003c00000 */
[----:B------:R-:W-:Y:S05]  /*0ad0*/  BRA `(.L_x_90) ;  /* 0x0000000000487947 */ /* 0x000fea0003800000 */
.L_x_89:
[----:B------:R-:W-:Y:S02]  /*0ae0*/  ULDC UR4, c[0x0][0x240] ;  /* 0x0000900000047ab9 */ /* 0x000fe40000000800 */
[----:B------:R-:W0:Y:S01]  /*0af0*/  I2F.U32.RP R0, UR4 ;  /* 0x0000000400007d06 */ /* 0x000e220008209000 */
[----:B------:R-:W-:-:S07]  /*0b00*/  ISETP.NE.U32.AND P1, PT, RZ, UR4, PT ;  /* 0x00000004ff007c0c */ /* 0x000fce000bf25070 */
[----:B0-----:R-:W0:Y:S02]  /*0b10*/  MUFU.RCP R0, R0 ;  /* 0x0000000000007308 */ /* 0x001e240000001000 */
[----:B0-----:R-:W-:-:S06]  /*0b20*/  IADD3 R2, R0, 0xffffffe, RZ ;  /* 0x0ffffffe00027810 */ /* 0x001fcc0007ffe0ff */
        /* <DEDUP_REMOVED lines=13> */
.L_x_90:
[----:B------:R-:W-:Y:S05]  /*0c00*/  BSYNC B0 ;  /* 0x0000000000007941 */ /* 0x000fea0003800000 */
.L_x_88:
[----:B------:R-:W0:Y:S01]  /*0c10*/  LDC R3, c[0x0][0x260] ;  /* 0x00009800ff037b82 */ /* 0x000e220000000800 */
[----:B------:R-:W-:Y:S01]  /*0c20*/  I2FP.F32.S32 R2, R0 ;  /* 0x0000000000027245 */ /* 0x000fe20000201400 */
[----:B------:R-:W-:Y:S01]  /*0c30*/  ULDC UR4, c[0x0][0x254] ;  /* 0x0000950000047ab9 */ /* 0x000fe20000000800 */
[----:B------:R-:W-:Y:S01]  /*0c40*/  IADD3 R0, R0, 0x1, RZ ;  /* 0x0000000100007810 */ /* 0x000fe20007ffe0ff */
        /* <DEDUP_REMOVED lines=17> */
[----:B------:R-:W-:Y:S02]  /*0d60*/  MOV R7, R29 ;  /* 0x0000001d00077202 */ /* 0x000fe40000000f00 */
[----:B------:R-:W-:-:S07]  /*0d70*/  MOV R4, 0xd90 ;  /* 0x00000d9000047802 */ /* 0x000fce0000000f00 */
[----:B0-----:R-:W-:Y:S05]  /*0d80*/  CALL.REL.NOINC `($__internal_7_$__cuda_sm20_div_u64) ;  /* 0x0000001800d87944 */ /* 0x001fea0003c00000 */
[----:B------:R-:W-:Y:S01]  /*0d90*/  IMAD.MOV R3, RZ, RZ, -R8 ;  /* 0x000000ffff037224 */ /* 0x000fe200078e0a08 */
[----:B------:R-:W-:-:S03]  /*0da0*/  ULDC UR4, c[0x0][0x250] ;  /* 0x0000940000047ab9 */ /* 0x000fc60000000800 */
[----:B------:R-:W-:Y:S01]  /*0db0*/  IMAD R4, R3, UR4, R28 ;  /* 0x0000000403047c24 */ /* 0x000fe2000f8e021c */
[----:B------:R-:W-:Y:S06]  /*0dc0*/  BRA `(.L_x_93) ;  /* 0x0000000000587947 */ /* 0x000fec0003800000 */
.L_x_92:
[----:B------:R-:W-:Y:S01]  /*0dd0*/  ULDC UR4, c[0x0][0x250] ;  /* 0x0000940000047ab9 */ /* 0x000fe20000000800 */
[----:B------:R-:W-:Y:S01]  /*0de0*/  MOV R9, RZ ;  /* 0x000000ff00097202 */ /* 0x000fe20000000f00 */
[----:B------:R-:W1:Y:S01]  /*0df0*/  I2F.U32.RP R4, UR4 ;  /* 0x0000000400047d06 */ /* 0x000e620008209000 */
[----:B------:R-:W-:-:S07]  /*0e00*/  ISETP.NE.U32.AND P2, PT, RZ, UR4, PT ;  /* 0x00000004ff007c0c */ /* 0x000fce000bf45070 */
[----:B-1----:R-:W0:Y:S02]  /*0e10*/  MUFU.RCP R4, R4 ;  /* 0x0000000400047308 */ /* 0x002e240000001000 */
        /* <DEDUP_REMOVED lines=14> */
[----:B------:R-:W-:-:S05]  /*0f00*/  @!P2 LOP3.LUT R8, RZ, UR4, RZ, 0x33, !PT ;  /* 0x00000004ff08ac12 */ /* 0x000fca000f8e33ff */
[----:B------:R-:W-:-:S04]  /*0f10*/  IMAD.MOV R3, RZ, RZ, -R8 ;  /* 0x000000ffff037224 */ /* 0x000fc800078e0a08 */
[----:B------:R-:W-:-:S07]  /*0f20*/  IMAD R4, R3, UR4, R28 ;  /* 0x0000000403047c24 */ /* 0x000fce000f8e021c */
.L_x_93:
[----:B------:R-:W-:Y:S05]  /*0f30*/  BSYNC B0 ;  /* 0x0000000000007941 */ /* 0x000fea0003800000 */
.L_x_91:
        /* <DEDUP_REMOVED lines=12> */
.L_x_95:
        /* <DEDUP_REMOVED lines=18> */
.L_x_96:
[----:B------:R-:W-:Y:S05]  /*1120*/  BSYNC B0 ;  /* 0x0000000000007941 */ /* 0x000fea0003800000 */
.L_x_94:
        /* <DEDUP_REMOVED lines=35> */
.L_x_112:
        /* <DEDUP_REMOVED lines=8> */
.L_x_111:
        /* <DEDUP_REMOVED lines=12> */
.L_x_110:
        /* <DEDUP_REMOVED lines=31> */
[----:B------:R-:W-:Y:S02]  /*1690*/  ISETP.NE.AND P0, PT, R3, 0x1, PT ;  /* 0x000000010300780c */ /* 0x000fe40003f05270 */
[----:B------:R-:W-:Y:S01]  /*16a0*/  IADD3 R8, R10, 0x1, RZ ;  /* 0x000000010a087810 */ /* 0x000fe20007ffe0ff */
[----:B--2---:R-:W-:-:S05]  /*16b0*/  HADD2.F32 R19, -RZ, R4.H0_H0 ;  /* 0x20000004ff137230 */ /* 0x004fca0000004100 */
[----:B------:R-:W-:-:S05]  /*16c0*/  FADD.FTZ R22, R22, R19 ;  /* 0x0000001316167221 */ /* 0x000fca0000010000 */
[----:B------:R-:W-:Y:S05]  /*16d0*/  @!P0 BRA `(.L_x_104) ;  /* 0x0000000000248947 */ /* 0x000fea0003800000 */
[----:B------:R-:W-:Y:S01]  /*16e0*/  ISETP.NE.AND P0, PT, R3, 0x2, PT ;  /* 0x000000020300780c */ /* 0x000fe20003f05270 */
[----:B------:R-:W2:-:S12]  /*16f0*/  LDG.E.U16 R4, desc[UR12][R16.64+0x2] ;  /* 0x0000020c10047981 */ /* 0x000e98000c1e1500 */
[----:B------:R-:W3:Y:S01]  /*1700*/  @P0 LDG.E.U16 R18, desc[UR12][R16.64+0x4] ;  /* 0x0000040c10120981 */ /* 0x000ee2000c1e1500 */
[----:B------:R-:W-:Y:S01]  /*1710*/  IMAD.MOV.U32 R8, RZ, RZ, R23 ;  /* 0x000000ffff087224 */ /* 0x000fe200078e0017 */
[----:B------:R-:W-:Y:S01]  /*1720*/  @P0 MOV R8, R21 ;  /* 0x0000001500080202 */ /* 0x000fe20000000f00 */
[----:B--2---:R-:W-:-:S05]  /*1730*/  HADD2.F32 R19, -RZ, R4.H0_H0 ;  /* 0x20000004ff137230 */ /* 0x004fca0000004100 */
[----:B------:R-:W-:Y:S01]  /*1740*/  FADD.FTZ R22, R22, R19 ;  /* 0x0000001316167221 */ /* 0x000fe20000010000 */
[----:B---3--:R-:W-:-:S05]  /*1750*/  @P0 HADD2.F32 R19, -RZ, R18.H0_H0 ;  /* 0x20000012ff130230 */ /* 0x008fca0000004100 */
[----:B------:R-:W-:-:S07]  /*1760*/  @P0 FADD.FTZ R22, R22, R19 ;  /* 0x0000001316160221 */ /* 0x000fce0000010000 */
.L_x_104:
[----:B------:R-:W-:Y:S05]  /*1770*/  BSYNC B3 ;  /* 0x0000000000037941 */ /* 0x000fea0003800000 */
.L_x_103:
[----:B------:R-:W-:Y:S05]  /*1780*/  @!P1 BRA `(.L_x_102) ;  /* 0x0000000800789947 */ /* 0x000fea0003800000 */
[----:B------:R-:W-:Y:S01]  /*1790*/  IMAD.IADD R4, R0, 0x1, -R8 ;  /* 0x0000000100047824 */ /* 0x000fe200078e0a08 */
[----:B------:R-:W-:Y:S01]  /*17a0*/  BSSY B3, `(.L_x_105) ;  /* 0x0000055000037945 */ /* 0x000fe20003800000 */
[----:B------:R-:W-:-:S03]  /*17b0*/  PLOP3.LUT P0, PT, PT, PT, PT, 0x80, 0x0 ;  /* 0x000000000000781c */ /* 0x000fc60003f0f070 */
[----:B------:R-:W-:-:S13]  /*17c0*/  ISETP.GT.AND P2, PT, R4, 0xc, PT ;  /* 0x0000000c0400780c */ /* 0x000fda0003f44270 */
[----:B------:R-:W-:Y:S05]  /*17d0*/  @!P2 BRA `(.L_x_106) ;  /* 0x000000040044a947 */ /* 0x000fea0003800000 */
[----:B------:R-:W-:Y:S02]  /*17e0*/  PLOP3.LUT P0, PT, PT, PT, PT, 0x8, 0x0 ;  /* 0x000000000000781c */ /* 0x000fe40003f0e170 */
[----:B------:R-:W-:-:S11]  /*17f0*/  IADD3 R4, R0, -0xc, RZ ;  /* 0xfffffff400047810 */ /* 0x000fd60007ffe0ff */
.L_x_107:
[----:B------:R-:W-:Y:S01]  /*1800*/  ULDC.64 UR6, c[0x0][0x238] ;  /* 0x00008e0000067ab9 */ /* 0x000fe20000000a00 */
[--C-:B------:R-:W-:Y:S01]  /*1810*/  SHF.R.S32.HI R17, RZ, 0x1f, R8.reuse ;  /* 0x0000001fff117819 */ /* 0x100fe20000011408 */
[----:B------:R-:W-:Y:S01]  /*1820*/  IMAD R20, R9, UR6, RZ ;  /* 0x0000000609147c24 */ /* 0x000fe2000f8e02ff */
[----:B------:R-:W-:Y:S01]  /*1830*/  ULDC.64 UR8, c[0x0][0x210] ;  /* 0x0000840000087ab9 */ /* 0x000fe20000000a00 */
[----:B------:R-:W-:Y:S02]  /*1840*/  IMAD.MOV.U32 R16, RZ, RZ, R8 ;  /* 0x000000ffff107224 */ /* 0x000fe400078e0008 */
[C---:B------:R-:W-:Y:S02]  /*1850*/  IMAD R20, R14.reuse, UR7, R20 ;  /* 0x000000070e147c24 */ /* 0x040fe4000f8e0214 */
[----:B------:R-:W-:-:S03]  /*1860*/  IMAD.WIDE.U32 R16, R14, UR6, R16 ;  /* 0x000000060e107c25 */ /* 0x000fc6000f8e0010 */
[----:B------:R-:W-:Y:S02]  /*1870*/  LEA R18, P2, R16, UR8, 0x1 ;  /* 0x0000000810127c11 */ /* 0x000fe4000f8408ff */
[----:B------:R-:W-:-:S04]  /*1880*/  IADD3 R17, R20, R17, RZ ;  /* 0x0000001114117210 */ /* 0x000fc80007ffe0ff */
[----:B------:R-:W-:-:S05]  /*1890*/  LEA.HI.X R19, R16, UR9, R17, 0x1, P2 ;  /* 0x0000000910137c11 */ /* 0x000fca00090f0c11 */
[----:B------:R-:W2:Y:S02]  /*18a0*/  LDG.E.U16 R16, desc[UR12][R18.64] ;  /* 0x0000000c12107981 */ /* 0x000ea4000c1e1500 */
[----:B--2---:R-:W-:Y:S02]  /*18b0*/  HADD2.F32 R17, -RZ, R16.H0_H0 ;  /* 0x20000010ff117230 */ /* 0x004fe40000004100 */
[----:B------:R-:W2:Y:S03]  /*18c0*/  LDG.E.U16 R16, desc[UR12][R18.64+0x2] ;  /* 0x0000020c12107981 */ /* 0x000ea6000c1e1500 */
[----:B------:R-:W-:Y:S01]  /*18d0*/  FADD.FTZ R22, R17, R22 ;  /* 0x0000001611167221 */ /* 0x000fe20000010000 */
[----:B--2---:R-:W-:Y:S02]  /*18e0*/  HADD2.F32 R17, -RZ, R16.H0_H0 ;  /* 0x20000010ff117230 */ /* 0x004fe40000004100 */
[----:B------:R-:W2:Y:S03]  /*18f0*/  LDG.E.U16 R16, desc[UR12][R18.64+0x4] ;  /* 0x0000040c12107981 */ /* 0x000ea6000c1e1500 */
[----:B------:R-:W-:Y:S01]  /*1900*/  FADD.FTZ R22, R22, R17 ;  /* 0x0000001116167221 */ /* 0x000fe20000010000 */
[----:B--2---:R-:W-:-:S02]  /*1910*/  HADD2.F32 R17, -RZ, R16.H0_H0 ;  /* 0x20000010ff117230 */ /* 0x004fc40000004100 */
[----:B------:R-:W2:Y:S03]  /*1920*/  LDG.E.U16 R16, desc[UR12][R18.64+0x6] ;  /* 0x0000060c12107981 */ /* 0x000ea6000c1e1500 */
[----:B------:R-:W-:Y:S01]  /*1930*/  FADD.FTZ R22, R22, R17 ;  /* 0x0000001116167221 */ /* 0x000fe20000010000 */
[----:B--2---:R-:W-:Y:S02]  /*1940*/  HADD2.F32 R17, -RZ, R16.H0_H0 ;  /* 0x20000010ff117230 */ /* 0x004fe40000004100 */
[----:B------:R-:W-:-:S03]  /*1950*/  VIADD R16, R8, 0x4 ;  /* 0x0000000408107836 */ /* 0x000fc60000000000 */
[----:B------:R-:W-:Y:S02]  /*1960*/  FADD.FTZ R22, R22, R17 ;  /* 0x0000001116167221 */ /* 0x000fe40000010000 */
[----:B------:R-:W-:-:S03]  /*1970*/  SHF.R.S32.HI R17, RZ, 0x1f, R16 ;  /* 0x0000001fff117819 */ /* 0x000fc60000011410 */
[----:B------:R-:W-:-:S05]  /*1980*/  IMAD.WIDE.U32 R16, R14, UR6, R16 ;  /* 0x000000060e107c25 */ /* 0x000fca000f8e0010 */
[----:B------:R-:W-:Y:S02]  /*1990*/  IADD3 R17, R20, R17, RZ ;  /* 0x0000001114117210 */ /* 0x000fe40007ffe0ff */
[----:B------:R-:W-:-:S04]  /*19a0*/  LEA R18, P2, R16, UR8, 0x1 ;  /* 0x0000000810127c11 */ /* 0x000fc8000f8408ff */
        /* <DEDUP_REMOVED lines=37> */
[----:B------:R-:W2:Y:S04]  /*1c00*/  LDG.E.U16 R16, desc[UR12][R18.64] ;  /* 0x0000000c12107981 */ /* 0x000ea8000c1e1500 */
[----:B------:R-:W3:Y:S01]  /*1c10*/  LDG.E.U16 R20, desc[UR12][R18.64+0x6] ;  /* 0x0000060c12147981 */ /* 0x000ee2000c1e1500 */
[----:B--2---:R-:W-:-:S05]  /*1c20*/  HADD2.F32 R17, -RZ, R16.H0_H0 ;  /* 0x20000010ff117230 */ /* 0x004fca0000004100 */
[----:B------:R-:W-:Y:S02]  /*1c30*/  FADD.FTZ R16, R22, R17 ;  /* 0x0000001116107221 */ /* 0x000fe40000010000 */
[----:B------:R-:W2:Y:S01]  /*1c40*/  LDG.E.U16 R17, desc[UR12][R18.64+0x2] ;  /* 0x0000020c12117981 */ /* 0x000ea2000c1e1500 */
[----:B------:R-:W-:Y:S02]  /*1c50*/  VIADD R8, R8, 0x10 ;  /* 0x0000001008087836 */ /* 0x000fe40000000000 */
[----:B--2---:R-:W-:-:S05]  /*1c60*/  HADD2.F32 R17, -RZ, R17.H0_H0 ;  /* 0x20000011ff117230 */ /* 0x004fca0000004100 */
[----:B------:R-:W-:Y:S02]  /*1c70*/  FADD.FTZ R16, R16, R17 ;  /* 0x0000001110107221 */ /* 0x000fe40000010000 */
[----:B------:R-:W2:Y:S01]  /*1c80*/  LDG.E.U16 R17, desc[UR12][R18.64+0x4] ;  /* 0x0000040c12117981 */ /* 0x000ea2000c1e1500 */
[----:B------:R-:W-:Y:S01]  /*1c90*/  ISETP.GE.AND P2, PT, R8, R4, PT ;  /* 0x000000040800720c */ /* 0x000fe20003f46270 */
[----:B--2---:R-:W-:-:S05]  /*1ca0*/  HADD2.F32 R17, -RZ, R17.H0_H0 ;  /* 0x20000011ff117230 */ /* 0x004fca0000004100 */
[----:B------:R-:W-:Y:S01]  /*1cb0*/  FADD.FTZ R16, R16, R17 ;  /* 0x0000001110107221 */ /* 0x000fe20000010000 */
[----:B---3--:R-:W-:-:S05]  /*1cc0*/  HADD2.F32 R17, -RZ, R20.H0_H0 ;  /* 0x20000014ff117230 */ /* 0x008fca0000004100 */
[----:B------:R-:W-:Y:S01]  /*1cd0*/  FADD.FTZ R22, R16, R17 ;  /* 0x0000001110167221 */ /* 0x000fe20000010000 */
[----:B------:R-:W-:Y:S06]  /*1ce0*/  @!P2 BRA `(.L_x_107) ;  /* 0xfffffff800c4a947 */ /* 0x000fec000383ffff */
.L_x_106:
[----:B------:R-:W-:Y:S05]  /*1cf0*/  BSYNC B3 ;  /* 0x0000000000037941 */ /* 0x000fea0003800000 */
.L_x_105:
[----:B------:R-:W-:Y:S01]  /*1d00*/  IADD3 R4, R0, -R8, RZ ;  /* 0x8000000800047210 */ /* 0x000fe20007ffe0ff */
[----:B------:R-:W-:Y:S03]  /*1d10*/  BSSY B3, `(.L_x_108) ;  /* 0x000002d000037945 */ /* 0x000fe60003800000 */
[----:B------:R-:W-:-:S13]  /*1d20*/  ISETP.GT.AND P2, PT, R4, 0x4, PT ;  /* 0x000000040400780c */ /* 0x000fda0003f44270 */
[----:B------:R-:W-:Y:S05]  /*1d30*/  @!P2 BRA `(.L_x_109) ;  /* 0x0000000000a8a947 */ /* 0x000fea0003800000 */
        /* <DEDUP_REMOVED lines=10> */
[----:B------:R-:W2:Y:S04]  /*1de0*/  LDG.E.U16 R16, desc[UR12][R18.64] ;  /* 0x0000000c12107981 */ /* 0x000ea8000c1e1500 */
[----:B------:R0:W3:Y:S01]  /*1df0*/  LDG.E.U16 R20, desc[UR12][R18.64+0x6] ;  /* 0x0000060c12147981 */ /* 0x0000e2000c1e1500 */
[----:B--2---:R-:W-:-:S03]  /*1e00*/  HADD2.F32 R17, -RZ, R16.H0_H0 ;  /* 0x20000010ff117230 */ /* 0x004fc60000004100 */
[----:B------:R-:W2:Y:S02]  /*1e10*/  LDG.E.U16 R16, desc[UR12][R18.64+0x2] ;  /* 0x0000020c12107981 */ /* 0x000ea4000c1e1500 */
[----:B------:R-:W-:Y:S01]  /*1e20*/  FADD.FTZ R22, R22, R17 ;  /* 0x0000001116167221 */ /* 0x000fe20000010000 */
[----:B--2---:R-:W-:Y:S02]  /*1e30*/  HADD2.F32 R17, -RZ, R16.H0_H0 ;  /* 0x20000010ff117230 */ /* 0x004fe40000004100 */
        /* <DEDUP_REMOVED lines=8> */
[----:B0-----:R-:W-:-:S04]  /*1ec0*/  LEA R18, P0, R16, UR8, 0x1 ;  /* 0x0000000810127c11 */ /* 0x001fc8000f8008ff */
[----:B------:R-:W-:-:S05]  /*1ed0*/  LEA.HI.X R19, R16, UR9, R4, 0x1, P0 ;  /* 0x0000000910137c11 */ /* 0x000fca00080f0c04 */
[----:B------:R-:W2:Y:S04]  /*1ee0*/  LDG.E.U16 R16, desc[UR12][R18.64] ;  /* 0x0000000c12107981 */ /* 0x000ea8000c1e1500 */
[----:B------:R-:W4:Y:S01]  /*1ef0*/  LDG.E.U16 R4, desc[UR12][R18.64+0x2] ;  /* 0x0000020c12047981 */ /* 0x000f22000c1e1500 */
[----:B---3--:R-:W-:-:S03]  /*1f00*/  HADD2.F32 R17, -RZ, R20.H0_H0 ;  /* 0x20000014ff117230 */ /* 0x008fc60000004100 */
[----:B------:R-:W3:Y:S02]  /*1f10*/  LDG.E.U16 R20, desc[UR12][R18.64+0x6] ;  /* 0x0000060c12147981 */ /* 0x000ee4000c1e1500 */
[----:B------:R-:W-:Y:S01]  /*1f20*/  FADD.FTZ R17, R22, R17 ;  /* 0x0000001116117221 */ /* 0x000fe20000010000 */
[----:B--2---:R-:W-:-:S05]  /*1f30*/  HADD2.F32 R16, -RZ, R16.H0_H0 ;  /* 0x20000010ff107230 */ /* 0x004fca0000004100 */
[----:B------:R-:W-:Y:S01]  /*1f40*/  FADD.FTZ R16, R17, R16 ;  /* 0x0000001011107221 */ /* 0x000fe20000010000 */
[----:B----4-:R-:W-:Y:S02]  /*1f50*/  HADD2.F32 R17, -RZ, R4.H0_H0 ;  /* 0x20000004ff117230 */ /* 0x010fe40000004100 */
[----:B------:R-:W2:Y:S03]  /*1f60*/  LDG.E.U16 R4, desc[UR12][R18.64+0x4] ;  /* 0x0000040c12047981 */ /* 0x000ea6000c1e1500 */
[----:B------:R-:W-:Y:S01]  /*1f70*/  FADD.FTZ R16, R16, R17 ;  /* 0x0000001110107221 */ /* 0x000fe20000010000 */
[----:B------:R-:W-:Y:S01]  /*1f80*/  PLOP3.LUT P0, PT, PT, PT, PT, 0x8, 0x0 ;  /* 0x000000000000781c */ /* 0x000fe20003f0e170 */
[----:B------:R-:W-:Y:S02]  /*1f90*/  VIADD R8, R8, 0x8 ;  /* 0x0000000808087836 */ /* 0x000fe40000000000 */
[----:B--2---:R-:W-:-:S05]  /*1fa0*/  HADD2.F32 R17, -RZ, R4.H0_H0 ;  /* 0x20000004ff117230 */ /* 0x004fca0000004100 */
[----:B------:R-:W-:Y:S01]  /*1fb0*/  FADD.FTZ R16, R16, R17 ;  /* 0x0000001110107221 */ /* 0x000fe20000010000 */
[----:B---3--:R-:W-:-:S05]  /*1fc0*/  HADD2.F32 R17, -RZ, R20.H0_H0 ;  /* 0x20000014ff117230 */ /* 0x008fca0000004100 */
[----:B------:R-:W-:-:S07]  /*1fd0*/  FADD.FTZ R22, R16, R17 ;  /* 0x0000001110167221 */ /* 0x000fce0000010000 */
.L_x_109:
[----:B------:R-:W-:Y:S05]  /*1fe0*/  BSYNC B3 ;  /* 0x0000000000037941 */ /* 0x000fea0003800000 */
.L_x_108:
[----:B------:R-:W-:-:S13]  /*1ff0*/  ISETP.LT.OR P0, PT, R8, R0, P0 ;  /* 0x000000000800720c */ /* 0x000fda0000701670 */
[----:B------:R-:W-:Y:S05]  /*2000*/  @!P0 BRA `(.L_x_102) ;  /* 0x0000000000588947 */ /* 0x000fea0003800000 */
[----:B------:R-:W-:Y:S01]  /*2010*/  ULDC.64 UR6, c[0x0][0x238] ;  /* 0x00008e0000067ab9 */ /* 0x000fe20000000a00 */
[----:B------:R-:W-:Y:S01]  /*2020*/  SHF.R.S32.HI R17, RZ, 0x1f, R8 ;  /* 0x0000001fff117819 */ /* 0x000fe20000011408 */
[----:B------:R-:W-:Y:S01]  /*2030*/  IMAD R9, R9, UR6, RZ ;  /* 0x0000000609097c24 */ /* 0x000fe2000f8e02ff */
[----:B------:R-:W-:-:S03]  /*2040*/  MOV R16, R8 ;  /* 0x0000000800107202 */ /* 0x000fc60000000f00 */
[C---:B------:R-:W-:Y:S02]  /*2050*/  IMAD R9, R14.reuse, UR7, R9 ;  /* 0x000000070e097c24 */ /* 0x040fe4000f8e0209 */
[----:B------:R-:W-:Y:S01]  /*2060*/  IMAD.WIDE.U32 R16, R14, UR6, R16 ;  /* 0x000000060e107c25 */ /* 0x000fe2000f8e0010 */
[----:B------:R-:W-:-:S03]  /*2070*/  ULDC.64 UR6, c[0x0][0x210] ;  /* 0x0000840000067ab9 */ /* 0x000fc60000000a00 */
[----:B------:R-:W-:Y:S01]  /*2080*/  IMAD.IADD R9, R9, 0x1, R17 ;  /* 0x0000000109097824 */ /* 0x000fe200078e0211 */
[----:B------:R-:W-:-:S04]  /*2090*/  LEA R8, P0, R16, UR6, 0x1 ;  /* 0x0000000610087c11 */ /* 0x000fc8000f8008ff */
[----:B------:R-:W-:-:S05]  /*20a0*/  LEA.HI.X R9, R16, UR7, R9, 0x1, P0 ;  /* 0x0000000710097c11 */ /* 0x000fca00080f0c09 */
[----:B------:R-:W2:Y:S04]  /*20b0*/  LDG.E.U16 R4, desc[UR12][R8.64] ;  /* 0x0000000c08047981 */ /* 0x000ea8000c1e1500 */
[----:B------:R-:W3:Y:S04]  /*20c0*/  LDG.E.U16 R14, desc[UR12][R8.64+0x2] ;  /* 0x0000020c080e7981 */ /* 0x000ee8000c1e1500 */
[----:B------:R-:W4:Y:S04]  /*20d0*/  LDG.E.U16 R16, desc[UR12][R8.64+0x4] ;  /* 0x0000040c08107981 */ /* 0x000f28000c1e1500 */
[----:B------:R-:W5:Y:S01]  /*20e0*/  LDG.E.U16 R18, desc[UR12][R8.64+0x6] ;  /* 0x0000060c08127981 */ /* 0x000f62000c1e1500 */
[----:B--2---:R-:W-:-:S02]  /*20f0*/  HADD2.F32 R15, -RZ, R4.H0_H0 ;  /* 0x20000004ff0f7230 */ /* 0x004fc40000004100 */
[----:B---3--:R-:W-:-:S03]  /*2100*/  HADD2.F32 R14, -RZ, R14.H0_H0 ;  /* 0x2000000eff0e7230 */ /* 0x008fc60000004100 */
[----:B------:R-:W-:Y:S01]  /*2110*/  FADD.FTZ R15, R22, R15 ;  /* 0x0000000f160f7221 */ /* 0x000fe20000010000 */
[----:B----4-:R-:W-:-:S03]  /*2120*/  HADD2.F32 R17, -RZ, R16.H0_H0 ;  /* 0x20000010ff117230 */ /* 0x010fc60000004100 */
[----:B------:R-:W-:Y:S01]  /*2130*/  FADD.FTZ R14, R15, R14 ;  /* 0x0000000e0f0e7221 */ /* 0x000fe20000010000 */
[----:B-----5:R-:W-:-:S03]  /*2140*/  HADD2.F32 R15, -RZ, R18.H0_H0 ;  /* 0x20000012ff0f7230 */ /* 0x020fc60000004100 */
[----:B------:R-:W-:-:S04]  /*2150*/  FADD.FTZ R14, R14, R17 ;  /* 0x000000110e0e7221 */ /* 0x000fc80000010000 */
[----:B------:R-:W-:-:S07]  /*2160*/  FADD.FTZ R22, R14, R15 ;  /* 0x0000000f0e167221 */ /* 0x000fce0000010000 */
.L_x_102:
[----:B------:R-:W-:Y:S05]  /*2170*/  BSYNC B0 ;  /* 0x0000000000007941 */ /* 0x000fea0003800000 */
.L_x_101:
[----:B------:R-:W-:-:S04]  /*2180*/  IADD3 R6, R6, 0x1, RZ ;  /* 0x0000000106067810 */ /* 0x000fc80007ffe0ff */
[----:B------:R-:W-:-:S13]  /*2190*/  ISETP.GE.AND P0, PT, R6, R2, PT ;  /* 0x000000020600720c */ /* 0x000fda0003f06270 */
[----:B------:R-:W-:Y:S05]  /*21a0*/  @!P0 BRA `(.L_x_110) ;  /* 0xfffffff000bc8947 */ /* 0x000fea000383ffff */
.L_x_100:
[----:B------:R-:W-:Y:S05]  /*21b0*/  BSYNC B1 ;  /* 0x0000000000017941 */ /* 0x000fea0003800000 */
.L_x_99:
[----:B------:R-:W-:-:S05]  /*21c0*/  VIADD R5, R5, 0x1 ;  /* 0x0000000105057836 */ /* 0x000fca0000000000 */
[----:B------:R-:W-:-:S13]  /*21d0*/  ISETP.GE.AND P0, PT, R5, R25, PT ;  /* 0x000000190500720c */ /* 0x000fda0003f06270 */
[----:B------:R-:W-:Y:S05]  /*21e0*/  @!P0 BRA `(.L_x_111) ;  /* 0xfffffff0007c8947 */ /* 0x000fea000383ffff */
.L_x_98:
[----:B------:R-:W-:Y:S05]  /*21f0*/  BSYNC B2 ;  /* 0x0000000000027941 */ /* 0x000fea0003800000 */
.L_x_97:
[----:B------:R-:W0:Y:S01]  /*2200*/  LDC.64 R4, c[0x0][0x218] ;  /* 0x00008600ff047b82 */ /* 0x000e220000000a00 */
[----:B------:R-:W-:Y:S01]  /*2210*/  ULDC.64 UR8, c[0x0][0x240] ;  /* 0x0000900000087ab9 */ /* 0x000fe20000000a00 */
[----:B------:R-:W-:Y:S01]  /*2220*/  ULDC.64 UR10, c[0x0][0x248] ;  /* 0x00009200000a7ab9 */ /* 0x000fe20000000a00 */
[----:B------:R-:W-:Y:S01]  /*2230*/  ULDC.64 UR14, c[0x0][0x258] ;  /* 0x00009600000e7ab9 */ /* 0x000fe20000000a00 */
[----:B------:R-:W-:Y:S01]  /*2240*/  UIMAD UR11, UR11, UR8, URZ ;  /* 0x000000080b0b72a4 */ /* 0x000fe2000f8e023f */
[C---:B------:R-:W-:Y:S01]  /*2250*/  LEA R8, P0, R28.reuse, UR14, 0x1 ;  /* 0x0000000e1c087c11 */ /* 0x040fe2000f8008ff */
[----:B------:R-:W-:Y:S01]  /*2260*/  UIMAD.WIDE.U32 UR6, UR10, UR8, URZ ;  /* 0x000000080a0672a5 */ /* 0x000fe2000f8e003f */
[----:B------:R-:W-:Y:S01]  /*2270*/  F2FP.F16.F32.PACK_AB R22, RZ, R22 ;  /* 0x00000016ff16723e */ /* 0x000fe200000000ff */
        /* <DEDUP_REMOVED lines=15> */
[----:B------:R-:W-:-:S05]  /*2370*/  IMAD R7, R7, UR8, R4 ;  /* 0x0000000807077c24 */ /* 0x000fca000f8e0204 */
[----:B------:R-:W-:Y:S01]  /*2380*/  IADD3 R29, R29, R7, RZ ;  /* 0x000000071d1d7210 */ /* 0x000fe20007ffe0ff */
[----:B--2---:R-:W-:Y:S06]  /*2390*/  @!P0 BRA `(.L_x_112) ;  /* 0xffffffec00f08947 */ /* 0x004fec000383ffff */
[----:B------:R-:W-:Y:S05]  /*23a0*/  EXIT ;  /* 0x000000000000794d */ /* 0x000fea0003800000 */
        .weak           $__internal_6_$__cuda_sm20_div_s64
        .type           $__internal_6_$__cuda_sm20_div_s64,@function
        .size           $__internal_6_$__cuda_sm20_div_s64,($__internal_7_$__cuda_sm20_div_u64 - $__internal_6_$__cuda_sm20_div_s64)
$__internal_6_$__cuda_sm20_div_s64:
        /* <DEDUP_REMOVED lines=8> */
[----:B0-----:R-:W-:-:S06]  /*2430*/  VIADD R2, R6, 0x1ffffffe ;  /* 0x1ffffffe06027836 */ /* 0x001fcc0000000000 */
[----:B------:R-:W0:Y:S02]  /*2440*/  F2I.U64.TRUNC R2, R2 ;  /* 0x0000000200027311 */ /* 0x000e24000020d800 */
[----:B0-----:R-:W-:-:S04]  /*2450*/  IMAD.WIDE.U32 R4, R2, UR4, RZ ;  /* 0x0000000402047c25 */ /* 0x001fc8000f8e00ff */
[----:B------:R-:W-:Y:S01]  /*2460*/  IMAD R5, R2, UR5, R5 ;  /* 0x0000000502057c24 */ /* 0x000fe2000f8e0205 */
[----:B------:R-:W-:-:S03]  /*2470*/  IADD3 R7, P0, RZ, -R4, RZ ;  /* 0x80000004ff077210 */ /* 0x000fc60007f1e0ff */
[----:B------:R-:W-:Y:S02]  /*2480*/  IMAD R5, R3, UR4, R5 ;  /* 0x0000000403057c24 */ /* 0x000fe4000f8e0205 */
[----:B------:R-:W-:-:S03]  /*2490*/  IMAD.HI.U32 R4, R2, R7, RZ ;  /* 0x0000000702047227 */ /* 0x000fc600078e00ff */
[----:B------:R-:W-:Y:S01]  /*24a0*/  IADD3.X R9, RZ, ~R5, RZ, P0, !PT ;  /* 0x80000005ff097210 */ /* 0x000fe200007fe4ff */
[----:B------:R-:W-:-:S04]  /*24b0*/  IMAD.MOV.U32 R5, RZ, RZ, R2 ;  /* 0x000000ffff057224 */ /* 0x000fc800078e0002 */
[----:B------:R-:W-:-:S04]  /*24c0*/  IMAD.WIDE.U32 R4, P0, R2, R9, R4 ;  /* 0x0000000902047225 */ /* 0x000fc80007800004 */
[C---:B------:R-:W-:Y:S02]  /*24d0*/  IMAD R11, R3.reuse, R9, RZ ;  /* 0x00000009030b7224 */ /* 0x040fe400078e02ff */
[----:B------:R-:W-:-:S04]  /*24e0*/  IMAD.HI.U32 R4, P1, R3, R7, R4 ;  /* 0x0000000703047227 */ /* 0x000fc80007820004 */
[----:B------:R-:W-:Y:S01]  /*24f0*/  IMAD.HI.U32 R9, R3, R9, RZ ;  /* 0x0000000903097227 */ /* 0x000fe200078e00ff */
[----:B------:R-:W-:-:S04]  /*2500*/  IADD3 R5, P2, R11, R4, RZ ;  /* 0x000000040b057210 */ /* 0x000fc80007f5e0ff */
[----:B------:R-:W-:Y:S01]  /*2510*/  IADD3.X R4, R9, R3, RZ, P0, !PT ;  /* 0x0000000309047210 */ /* 0x000fe200007fe4ff */
[C---:B------:R-:W-:Y:S01]  /*2520*/  IMAD.WIDE.U32 R2, R5.reuse, UR4, RZ ;  /* 0x0000000405027c25 */ /* 0x040fe2000f8e00ff */
[----:B------:R-:W-:Y:S02]  /*2530*/  IADD3 R9, P4, RZ, -R28, RZ ;  /* 0x8000001cff097210 */ /* 0x000fe40007f9e0ff */
[----:B------:R-:W-:Y:S01]  /*2540*/  IADD3.X R7, RZ, RZ, R4, P2, P1 ;  /* 0x000000ffff077210 */ /* 0x000fe200017e2404 */
[----:B------:R-:W-:Y:S01]  /*2550*/  IMAD R4, R5, UR5, R3 ;  /* 0x0000000505047c24 */ /* 0x000fe2000f8e0203 */
[----:B------:R-:W-:Y:S02]  /*2560*/  IADD3 R3, P0, RZ, -R2, RZ ;  /* 0x80000002ff037210 */ /* 0x000fe40007f1e0ff */
[----:B------:R-:W-:Y:S01]  /*2570*/  SEL R9, R9, R28, !P3 ;  /* 0x0000001c09097207 */ /* 0x000fe20005800000 */
[----:B------:R-:W-:Y:S01]  /*2580*/  IMAD R2, R7, UR4, R4 ;  /* 0x0000000407027c24 */ /* 0x000fe2000f8e0204 */
[----:B------:R-:W-:Y:S01]  /*2590*/  IADD3.X R8, RZ, ~R29, RZ, P4, !PT ;  /* 0x8000001dff087210 */ /* 0x000fe200027fe4ff */
[----:B------:R-:W-:-:S03]  /*25a0*/  IMAD.HI.U32 R4, R5, R3, RZ ;  /* 0x0000000305047227 */ /* 0x000fc600078e00ff */
[----:B------:R-:W-:Y:S01]  /*25b0*/  SEL R8, R8, R29, !P3 ;  /* 0x0000001d08087207 */ /* 0x000fe20005800000 */
[----:B------:R-:W-:-:S04]  /*25c0*/  IMAD.X R2, RZ, RZ, ~R2, P0 ;  /* 0x000000ffff027224 */ /* 0x000fc800000e0e02 */
[----:B------:R-:W-:-:S04]  /*25d0*/  IMAD.WIDE.U32 R4, P0, R5, R2, R4 ;  /* 0x0000000205047225 */ /* 0x000fc80007800004 */
[----:B------:R-:W-:Y:S01]  /*25e0*/  IMAD.HI.U32 R5, P1, R7, R3, R4 ;  /* 0x0000000307057227 */ /* 0x000fe20007820004 */
[----:B------:R-:W-:-:S03]  /*25f0*/  HFMA2.MMA R3, -RZ, RZ, 0, 0 ;  /* 0x00000000ff037435 */ /* 0x000fc600000001ff */
[CC--:B------:R-:W-:Y:S02]  /*2600*/  IMAD R4, R7.reuse, R2.reuse, RZ ;  /* 0x0000000207047224 */ /* 0x0c0fe400078e02ff */
[----:B------:R-:W-:-:S03]  /*2610*/  IMAD.HI.U32 R2, R7, R2, RZ ;  /* 0x0000000207027227 */ /* 0x000fc600078e00ff */
[----:B------:R-:W-:Y:S01]  /*2620*/  IADD3 R5, P2, R4, R5, RZ ;  /* 0x0000000504057210 */ /* 0x000fe20007f5e0ff */
[----:B------:R-:W-:-:S04]  /*2630*/  IMAD.X R7, R2, 0x1, R7, P0 ;  /* 0x0000000102077824 */ /* 0x000fc800000e0607 */
        /* <DEDUP_REMOVED lines=16> */
[----:B------:R-:W-:Y:S02]  /*2740*/  IADD3 R6, P1, R9, -UR4, RZ ;  /* 0x8000000409067c10 */ /* 0x000fe4000ff3e0ff */
[----:B------:R-:W-:Y:S02]  /*2750*/  IADD3.X R3, RZ, R4, RZ, P2, !PT ;  /* 0x00000004ff037210 */ /* 0x000fe400017fe4ff */
        /* <DEDUP_REMOVED lines=9> */
[----:B------:R-:W-:Y:S01]  /*27f0*/  LOP3.LUT R2, R29, UR8, RZ, 0x3c, !PT ;  /* 0x000000081d027c12 */ /* 0x000fe2000f8e3cff */
[----:B------:R-:W-:Y:S01]  /*2800*/  IMAD.X R9, RZ, RZ, R4, P2 ;  /* 0x000000ffff097224 */ /* 0x000fe200010e0604 */
[----:B------:R-:W-:-:S02]  /*2810*/  SEL R8, R8, R5, P0 ;  /* 0x0000000508087207 */ /* 0x000fc40000000000 */
[----:B------:R-:W-:Y:S02]  /*2820*/  ISETP.GE.AND P1, PT, R2, RZ, PT ;  /* 0x000000ff0200720c */ /* 0x000fe40003f26270 */
[----:B------:R-:W-:Y:S02]  /*2830*/  SEL R9, R9, R4, P0 ;  /* 0x0000000409097207 */ /* 0x000fe40000000000 */
[-C--:B------:R-:W-:Y:S02]  /*2840*/  IADD3 R3, P2, RZ, -R8.reuse, RZ ;  /* 0x80000008ff037210 */ /* 0x080fe40007f5e0ff */
[----:B------:R-:W-:Y:S02]  /*2850*/  ISETP.NE.U32.AND P0, PT, RZ, UR6, PT ;  /* 0x00000006ff007c0c */ /* 0x000fe4000bf05070 */
[----:B------:R-:W-:Y:S02]  /*2860*/  IADD3.X R2, RZ, ~R9, RZ, P2, !PT ;  /* 0x80000009ff027210 */ /* 0x000fe400017fe4ff */
[----:B------:R-:W-:-:S02]  /*2870*/  SEL R8, R3, R8, !P1 ;  /* 0x0000000803087207 */ /* 0x000fc40004800000 */
[----:B------:R-:W-:Y:S01]  /*2880*/  SEL R9, R2, R9, !P1 ;  /* 0x0000000902097207 */ /* 0x000fe20004800000 */
[----:B------:R-:W-:Y:S01]  /*2890*/  IMAD.MOV.U32 R2, RZ, RZ, R0 ;  /* 0x000000ffff027224 */ /* 0x000fe200078e0000 */
[----:B------:R-:W-:Y:S02]  /*28a0*/  MOV R3, 0x0 ;  /* 0x0000000000037802 */ /* 0x000fe40000000f00 */
[----:B------:R-:W-:-:S04]  /*28b0*/  ISETP.NE.AND.EX P0, PT, RZ, UR8, PT, P0 ;  /* 0x00000008ff007c0c */ /* 0x000fc8000bf05300 */
[----:B------:R-:W-:Y:S02]  /*28c0*/  SEL R8, R8, 0xffffffff, P0 ;  /* 0xffffffff08087807 */ /* 0x000fe40000000000 */
[----:B------:R-:W-:Y:S01]  /*28d0*/  SEL R9, R9, 0xffffffff, P0 ;  /* 0xffffffff09097807 */ /* 0x000fe20000000000 */
[----:B------:R-:W-:Y:S06]  /*28e0*/  RET.REL.NODEC R2 `(_ZN2at6native53_GLOBAL__N__069e5665_20_UpSampleNearest3d_cu_ab8a35b437upsample_nearest3d_backward_out_frameIN3c104HalfEfXadL_ZNS0_46nearest_neighbor_exact_bw_compute_source_indexEfiiEEEEvPKT_mmmmmmmmPS5_fff) ;  /* 0xffffffd402c47950 */ /* 0x000fec0003c3ffff */
        .weak           $__internal_7_$__cuda_sm20_div_u64
        .type           $__internal_7_$__cuda_sm20_div_u64,@function
        .size           $__internal_7_$__cuda_sm20_div_u64,($__internal_8_$__cuda_sm20_rem_u64 - $__internal_7_$__cuda_sm20_div_u64)
$__internal_7_$__cuda_sm20_div_u64:
[----:B------:R-:W-:Y:S01]  /*28f0*/  IMAD.MOV.U32 R10, RZ, RZ, R6 ;  /* 0x000000ffff0a7224 */ /* 0x000fe200078e0006 */
[----:B------:R-:W-:-:S05]  /*2900*/  MOV R11, R5 ;  /* 0x00000005000b7202 */ /* 0x000fca0000000f00 */
        /* <DEDUP_REMOVED lines=17> */
[----:B------:R-:W-:-:S03]  /*2a20*/  IMAD.WIDE.U32 R2, R9, R6, RZ ;  /* 0x0000000609027225 */ /* 0x000fc600078e00ff */
[----:B------:R-:W-:Y:S01]  /*2a30*/  IADD3.X R11, RZ, RZ, R8, P2, P1 ;  /* 0x000000ffff0b7210 */ /* 0x000fe200017e2408 */
[----:B------:R-:W-:Y:S01]  /*2a40*/  IMAD R3, R9, R5, R3 ;  /* 0x0000000509037224 */ /* 0x000fe200078e0203 */
[----:B------:R-:W-:-:S03]  /*2a50*/  IADD3 R13, P0, RZ, -R2, RZ ;  /* 0x80000002ff0d7210 */ /* 0x000fc60007f1e0ff */
[----:B------:R-:W-:Y:S02]  /*2a60*/  IMAD R3, R11, R6, R3 ;  /* 0x000000060b037224 */ /* 0x000fe400078e0203 */
[----:B------:R-:W-:-:S04]  /*2a70*/  IMAD.HI.U32 R8, R9, R13, RZ ;  /* 0x0000000d09087227 */ /* 0x000fc800078e00ff */
[----:B------:R-:W-:Y:S02]  /*2a80*/  IMAD.X R2, RZ, RZ, ~R3, P0 ;  /* 0x000000ffff027224 */ /* 0x000fe400000e0e03 */
[----:B------:R-:W-:Y:S02]  /*2a90*/  IMAD.MOV.U32 R3, RZ, RZ, RZ ;  /* 0x000000ffff037224 */ /* 0x000fe400078e00ff */
        /* <DEDUP_REMOVED lines=8> */
[----:B------:R-:W-:-:S04]  /*2b20*/  IMAD.WIDE.U32 R2, R9, R7, R2 ;  /* 0x0000000709027225 */ /* 0x000fc800078e0002 */
[C---:B------:R-:W-:Y:S02]  /*2b30*/  IMAD R9, R11.reuse, R7, RZ ;  /* 0x000000070b097224 */ /* 0x040fe400078e02ff */
[----:B------:R-:W-:-:S04]  /*2b40*/  IMAD.HI.U32 R2, P0, R11, R0, R2 ;  /* 0x000000000b027227 */ /* 0x000fc80007800002 */
[----:B------:R-:W-:Y:S01]  /*2b50*/  IMAD.HI.U32 R8, R11, R7, RZ ;  /* 0x000000070b087227 */ /* 0x000fe200078e00ff */
[----:B------:R-:W-:-:S04]  /*2b60*/  IADD3 R9, P1, R9, R2, RZ ;  /* 0x0000000209097210 */ /* 0x000fc80007f3e0ff */
[----:B------:R-:W-:Y:S01]  /*2b70*/  IADD3.X R8, R8, RZ, RZ, P0, !PT ;  /* 0x000000ff08087210 */ /* 0x000fe200007fe4ff */
        /* <DEDUP_REMOVED lines=11> */
[----:B------:R-:W-:Y:S02]  /*2c30*/  IADD3.X R2, RZ, R11, RZ, P2, !PT ;  /* 0x0000000bff027210 */ /* 0x000fe400017fe4ff */
[----:B------:R-:W-:-:S02]  /*2c40*/  SEL R3, R0, R9, P0 ;  /* 0x0000000900037207 */ /* 0x000fc40000000000 */
[----:B------:R-:W-:Y:S02]  /*2c50*/  SEL R7, R7, R13, P0 ;  /* 0x0000000d07077207 */ /* 0x000fe40000000000 */
[----:B------:R-:W-:Y:S02]  /*2c60*/  SEL R10, R10, R8, P0 ;  /* 0x000000080a0a7207 */ /* 0x000fe40000000000 */
[----:B------:R-:W-:Y:S02]  /*2c70*/  SEL R0, R2, R11, P0 ;  /* 0x0000000b02007207 */ /* 0x000fe40000000000 */
[----:B------:R-:W-:Y:S02]  /*2c80*/  IADD3 R8, P2, R3, 0x1, RZ ;  /* 0x0000000103087810 */ /* 0x000fe40007f5e0ff */
[----:B------:R-:W-:Y:S02]  /*2c90*/  ISETP.GE.U32.AND P0, PT, R7, R6, PT ;  /* 0x000000060700720c */ /* 0x000fe40003f06070 */
[----:B------:R-:W-:Y:S01]  /*2ca0*/  ISETP.NE.U32.AND P1, PT, R6, RZ, PT ;  /* 0x000000ff0600720c */ /* 0x000fe20003f25070 */
[----:B------:R-:W-:Y:S01]  /*2cb0*/  IMAD.X R9, RZ, RZ, R0, P2 ;  /* 0x000000ffff097224 */ /* 0x000fe200010e0600 */
[----:B------:R-:W-:-:S02]  /*2cc0*/  ISETP.GE.U32.AND.EX P0, PT, R10, R5, PT, P0 ;  /* 0x000000050a00720c */ /* 0x000fc40003f06100 */
[----:B------:R-:W-:Y:S01]  /*2cd0*/  ISETP.NE.AND.EX P1, PT, R5, RZ, PT, P1 ;  /* 0x000000ff0500720c */ /* 0x000fe20003f25310 */
[----:B------:R-:W-:Y:S01]  /*2ce0*/  HFMA2.MMA R5, -RZ, RZ, 0, 0 ;  /* 0x00000000ff057435 */ /* 0x000fe200000001ff */
[----:B------:R-:W-:Y:S02]  /*2cf0*/  SEL R8, R8, R3, P0 ;  /* 0x0000000308087207 */ /* 0x000fe40000000000 */
[----:B------:R-:W-:Y:S02]  /*2d00*/  SEL R9, R9, R0, P0 ;  /* 0x0000000009097207 */ /* 0x000fe40000000000 */
[----:B------:R-:W-:Y:S02]  /*2d10*/  SEL R8, R8, 0xffffffff, P1 ;  /* 0xffffffff08087807 */ /* 0x000fe40000800000 */
[----:B------:R-:W-:Y:S01]  /*2d20*/  SEL R9, R9, 0xffffffff, P1 ;  /* 0xffffffff09097807 */ /* 0x000fe20000800000 */
[----:B------:R-:W-:Y:S06]  /*2d30*/  RET.REL.NODEC R4 `(_ZN2at6native53_GLOBAL__N__069e5665_20_UpSampleNearest3d_cu_ab8a35b437upsample_nearest3d_backward_out_frameIN3c104HalfEfXadL_ZNS0_46nearest_neighbor_exact_bw_compute_source_indexEfiiEEEEvPKT_mmmmmmmmPS5_fff) ;  /* 0xffffffd004b07950 */ /* 0x000fec0003c3ffff */
        .weak           $__internal_8_$__cuda_sm20_rem_u64
        .type           $__internal_8_$__cuda_sm20_rem_u64,@function
        .size           $__internal_8_$__cuda_sm20_rem_u64,(.L_x_668 - $__internal_8_$__cuda_sm20_rem_u64)
$__internal_8_$__cuda_sm20_rem_u64:
        /* <DEDUP_REMOVED lines=32> */
[----:B------:R-:W-:Y:S01]  /*2f40*/  HFMA2.MMA R3, -RZ, RZ, 0, 0 ;  /* 0x00000000ff037435 */ /* 0x000fe200000001ff */
[----:B------:R-:W-:Y:S02]  /*2f50*/  IMAD.HI.U32 R2, R11, R0, RZ ;  /* 0x000000000b027227 */ /* 0x000fe400078e00ff */
[----:B------:R-:W-:-:S05]  /*2f60*/  IADD3.X R8, RZ, RZ, R8, P2, P1 ;  /* 0x000000ffff087210 */ /* 0x000fca00017e2408 */
        /* <DEDUP_REMOVED lines=11> */
[----:B------:R-:W-:-:S04]  /*3020*/  ISETP.GE.U32.AND P0, PT, R0, R5, PT ;  /* 0x000000050000720c */ /* 0x000fc80003f06070 */
[----:B------:R-:W-:Y:S02]  /*3030*/  IADD3.X R10, ~R8, R9, RZ, P1, !PT ;  /* 0x00000009080a7210 */ /* 0x000fe40000ffe5ff */
[----:B------:R-:W-:Y:S02]  /*3040*/  IADD3 R2, P1, -R5, R0, RZ ;  /* 0x0000000005027210 */ /* 0x000fe40007f3e1ff */
[----:B------:R-:W-:-:S03]  /*3050*/  ISETP.GE.U32.AND.EX P0, PT, R10, R7, PT, P0 ;  /* 0x000000070a00720c */ /* 0x000fc60003f06100 */
[----:B------:R-:W-:Y:S01]  /*3060*/  IMAD.X R8, R10, 0x1, ~R7, P1 ;  /* 0x000000010a087824 */ /* 0x000fe200008e0e07 */
[----:B------:R-:W-:Y:S02]  /*3070*/  SEL R2, R2, R0, P0 ;  /* 0x0000000002027207 */ /* 0x000fe40000000000 */
[C---:B------:R-:W-:Y:S02]  /*3080*/  ISETP.NE.U32.AND P1, PT, R5.reuse, RZ, PT ;  /* 0x000000ff0500720c */ /* 0x040fe40003f25070 */
[----:B------:R-:W-:Y:S02]  /*3090*/  SEL R8, R8, R10, P0 ;  /* 0x0000000a08087207 */ /* 0x000fe40000000000 */
[----:B------:R-:W-:Y:S02]  /*30a0*/  ISETP.GE.U32.AND P0, PT, R2, R5, PT ;  /* 0x000000050200720c */ /* 0x000fe40003f06070 */
[----:B------:R-:W-:Y:S02]  /*30b0*/  IADD3 R0, -R5, R2, RZ ;  /* 0x0000000205007210 */ /* 0x000fe40007ffe1ff */
[----:B------:R-:W-:-:S02]  /*30c0*/  ISETP.GE.U32.AND.EX P0, PT, R8, R7, PT, P0 ;  /* 0x000000070800720c */ /* 0x000fc40003f06100 */
[----:B------:R-:W-:Y:S02]  /*30d0*/  ISETP.NE.AND.EX P1, PT, R7, RZ, PT, P1 ;  /* 0x000000ff0700720c */ /* 0x000fe40003f25310 */
[----:B------:R-:W-:Y:S02]  /*30e0*/  MOV R7, 0x0 ;  /* 0x0000000000077802 */ /* 0x000fe40000000f00 */
[----:B------:R-:W-:-:S04]  /*30f0*/  SEL R0, R0, R2, P0 ;  /* 0x0000000200007207 */ /* 0x000fc80000000000 */
[----:B------:R-:W-:Y:S01]  /*3100*/  SEL R0, R0, 0xffffffff, P1 ;  /* 0xffffffff00007807 */ /* 0x000fe20000800000 */
[----:B------:R-:W-:Y:S06]  /*3110*/  RET.REL.NODEC R6 `(_ZN2at6native53_GLOBAL__N__069e5665_20_UpSampleNearest3d_cu_ab8a35b437upsample_nearest3d_backward_out_frameIN3c104HalfEfXadL_ZNS0_46nearest_neighbor_exact_bw_compute_source_indexEfiiEEEEvPKT_mmmmmmmmPS5_fff) ;  /* 0xffffffcc06b87950 */ /* 0x000fec0003c3ffff */
.L_x_113:
        /* <DEDUP_REMOVED lines=14> */
.L_x_668:


//--------------------- .text._ZN2at6native53_GLOBAL__N__069e5665_20_UpSampleNearest3d_cu_ab8a35b437upsample_nearest3d_backward_out_frameIffXadL_ZNS0_46nearest_neighbor_exact_bw_compute_source_indexEfiiEEEEvPKT_mmmmmmmmPS3_fff --------------------------
	.section	.text._ZN2at6native53_GLOBAL__N__069e5665_20_UpSampleNearest3d_cu_ab8a35b437upsample_nearest3d_backward_out_frameIffXadL_ZNS0_46nearest_neighbor_exact_bw_compute_source_indexEfiiEEEEvPKT_mmmmmmmmPS3_fff,"ax",@progbits
	.align	128
.text._ZN2at6native53_GLOBAL__N__069e5665_20_UpSampleNearest3d_cu_ab8a35b437upsample_nearest3d_backward_out_frameIffXadL_ZNS0_46nearest_neighbor_exact_bw_compute_source_indexEfiiEEEEvPKT_mmmmmmmmPS3_fff:
        .type           _ZN2at6native53_GLOBAL__N__069e5665_20_UpSampleNearest3d_cu_ab8a35b437upsample_nearest3d_backward_out_frameIffXadL_ZNS0_46nearest_neighbor_exact_bw_compute_source_indexEfiiEEEEvPKT_mmmmmmmmPS3_fff,@function
        .size           _ZN2at6native53_GLOBAL__N__069e5665_20_UpSampleNearest3d_cu_ab8a35b437upsample_nearest3d_backward_out_frameIffXadL_ZNS0_46nearest_neighbor_exact_bw_compute_source_indexEfiiEEEEvPKT_mmmmmmmmPS3_fff,(.L_x_672 - _ZN2at6native53_GLOBAL__N__069e5665_20_UpSampleNearest3d_cu_ab8a35b437upsample_nearest3d_backward_out_frameIffXadL_ZNS0_46nearest_neighbor_exact_bw_compute_source_indexEfiiEEEEvPKT_mmmmmmmmPS3_fff)
        .other          _ZN2at6native53_GLOBAL__N__069e5665_20_UpSampleNearest3d_cu_ab8a35b437upsample_nearest3d_backward_out_frameIffXadL_ZNS0_46nearest_neighbor_exact_bw_compute_source_indexEfiiEEEEvPKT_mmmmmmmmPS3_fff,@"STO_CUDA_ENTRY STV_DEFAULT"
_ZN2at6native53_GLOBAL__N__069e5665_20_UpSampleNearest3d_cu_ab8a35b437upsample_nearest3d_backward_out_frameIffXadL_ZNS0_46nearest_neighbor_exact_bw_compute_source_indexEfiiEEEEvPKT_mmmmmmmmPS3_fff:
        /* <DEDUP_REMOVED lines=39> */
[----:B------:R-:W-:Y:S05]  /*0270*/  CALL.REL.NOINC `($__internal_9_$__cuda_sm20_div_s64) ;  /* 0x0000001c00cc7944 */ /* 0x000fea0003c00000 */
[----:B------:R-:W-:Y:S05]  /*0280*/  BRA `(.L_x_116) ;  /* 0x00000000004c7947 */ /* 0x000fea0003800000 */
.L_x_115:
        /* <DEDUP_REMOVED lines=19> */
.L_x_116:
[----:B------:R-:W-:Y:S05]  /*03c0*/  BSYNC B0 ;  /* 0x0000000000007941 */ /* 0x000fea0003800000 */
.L_x_114:
        /* <DEDUP_REMOVED lines=10> */
[----:B------:R-:W-:Y:S05]  /*0470*/  CALL.REL.NOINC `($__internal_11_$__cuda_sm20_rem_u64) ;  /* 0x0000002400b07944 */ /* 0x000fea0003c00000 */
[----:B------:R-:W-:Y:S01]  /*0480*/  IMAD.MOV.U32 R26, RZ, RZ, R0 ;  /* 0x000000ffff1a7224 */ /* 0x000fe200078e0000 */
[----:B------:R-:W-:Y:S06]  /*0490*/  BRA `(.L_x_119) ;  /* 0x0000000000487947 */ /* 0x000fec0003800000 */
.L_x_118:
        /* <DEDUP_REMOVED lines=18> */
.L_x_119:
[----:B------:R-:W-:Y:S05]  /*05c0*/  BSYNC B0 ;  /* 0x0000000000007941 */ /* 0x000fea0003800000 */
.L_x_117:
        /* <DEDUP_REMOVED lines=11> */
[----:B------:R-:W-:Y:S05]  /*0680*/  CALL.REL.NOINC `($__internal_10_$__cuda_sm20_div_u64) ;  /* 0x0000002000187944 */ /* 0x000fea0003c00000 */
[----:B------:R-:W-:Y:S02]  /*0690*/  IMAD.MOV.U32 R6, RZ, RZ, R8 ;  /* 0x000000ffff067224 */ /* 0x000fe400078e0008 */
[----:B------:R-:W-:Y:S01]  /*06a0*/  IMAD.MOV.U32 R7, RZ, RZ, R9 ;  /* 0x000000ffff077224 */ /* 0x000fe200078e0009 */
[----:B------:R-:W-:Y:S06]  /*06b0*/  BRA `(.L_x_122) ;  /* 0x0000000000507947 */ /* 0x000fec0003800000 */
.L_x_121:
        /* <DEDUP_REMOVED lines=20> */
.L_x_122:
[----:B------:R-:W-:Y:S05]  /*0800*/  BSYNC B0 ;  /* 0x0000000000007941 */ /* 0x000fea0003800000 */
.L_x_120:
        /* <DEDUP_REMOVED lines=10> */
[----:B------:R-:W-:Y:S05]  /*08b0*/  CALL.REL.NOINC `($__internal_10_$__cuda_sm20_div_u64) ;  /* 0x0000001c008c7944 */ /* 0x000fea0003c00000 */
[----:B------:R-:W-:Y:S05]  /*08c0*/  BRA `(.L_x_125) ;  /* 0x0000000000507947 */ /* 0x000fea0003800000 */
.L_x_124:
        /* <DEDUP_REMOVED lines=20> */
.L_x_125:
[----:B------:R-:W-:Y:S05]  /*0a10*/  BSYNC B0 ;  /* 0x0000000000007941 */ /* 0x000fea0003800000 */
.L_x_123:
        /* <DEDUP_REMOVED lines=11> */
[----:B------:R-:W-:Y:S05]  /*0ad0*/  BRA `(.L_x_128) ;  /* 0x0000000000487947 */ /* 0x000fea0003800000 */
.L_x_127:
        /* <DEDUP_REMOVED lines=18> */
.L_x_128:
[----:B------:R-:W-:Y:S05]  /*0c00*/  BSYNC B0 ;  /* 0x0000000000007941 */ /* 0x000fea0003800000 */
.L_x_126:
        /* <DEDUP_REMOVED lines=23> */
[----:B0-----:R-:W-:Y:S05]  /*0d80*/  CALL.REL.NOINC `($__internal_10_$__cuda_sm20_div_u64) ;  /* 0x0000001800587944 */ /* 0x001fea0003c00000 */
[----:B------:R-:W-:Y:S01]  /*0d90*/  IADD3 R3, -R8, RZ, RZ ;  /* 0x000000ff08037210 */ /* 0x000fe20007ffe1ff */
[----:B------:R-:W-:-:S04]  /*0da0*/  ULDC UR4, c[0x0][0x250] ;  /* 0x0000940000047ab9 */ /* 0x000fc80000000800 */
[----:B------:R-:W-:Y:S01]  /*0db0*/  IMAD R4, R3, UR4, R28 ;  /* 0x0000000403047c24 */ /* 0x000fe2000f8e021c */
[----:B------:R-:W-:Y:S06]  /*0dc0*/  BRA `(.L_x_131) ;  /* 0x0000000000587947 */ /* 0x000fec0003800000 */
.L_x_130:
        /* <DEDUP_REMOVED lines=22> */
.L_x_131:
[----:B------:R-:W-:Y:S05]  /*0f30*/  BSYNC B0 ;  /* 0x0000000000007941 */ /* 0x000fea0003800000 */
.L_x_129:
        /* <DEDUP_REMOVED lines=12> */
.L_x_133:
        /* <DEDUP_REMOVED lines=16> */
[----:B------:R-:W-:Y:S02]  /*1100*/  @P0 IADD3 R0, R0, -UR4, RZ ;  /* 0x8000000400000c10 */ /* 0x000fe4000fffe0ff */
[----:B------:R-:W-:-:S07]  /*1110*/  @!P1 LOP3.LUT R0, RZ, UR4, RZ, 0x33, !PT ;  /* 0x00000004ff009c12 */ /* 0x000fce000f8e33ff */
.L_x_134:
[----:B------:R-:W-:Y:S05]  /*1120*/  BSYNC B0 ;  /* 0x0000000000007941 */ /* 0x000fea0003800000 */
.L_x_132:
        /* <DEDUP_REMOVED lines=26> */
[C---:B------:R-:W-:Y:S01]  /*12d0*/  IADD3 R23, R10.reuse, 0x2, RZ ;  /* 0x000000020a177810 */ /* 0x040fe20007ffe0ff */
[----:B------:R-:W-:Y:S01]  /*12e0*/  VIADD R21, R10, 0x3 ;  /* 0x000000030a157836 */ /* 0x000fe20000000000 */
[----:B------:R-:W-:Y:S01]  /*12f0*/  IADD3 R5, -R5, -0x2, -R10 ;  /* 0xfffffffe05057810 */ /* 0x000fe20007ffe90a */
[----:B------:R-:W-:Y:S01]  /*1300*/  ULDC.64 UR12, c[0x0][0x208] ;  /* 0x00008200000c7ab9 */ /* 0x000fe20000000a00 */
[----:B0-----:R-:W-:Y:S02]  /*1310*/  VIMNMX R24, R2, UR4, PT ;  /* 0x0000000402187c48 */ /* 0x001fe4000bfe0100 */
[----:B-1----:R-:W-:Y:S01]  /*1320*/  VIMNMX R2, R3, UR4, PT ;  /* 0x0000000403027c48 */ /* 0x002fe2000bfe0100 */
[----:B------:R-:W-:Y:S01]  /*1330*/  UMOV UR4, URZ ;  /* 0x0000003f00047c82 */ /* 0x000fe20008000000 */
[----:B------:R-:W-:-:S02]  /*1340*/  ISETP.GE.U32.AND P1, PT, R5, 0x3, PT ;  /* 0x000000030500780c */ /* 0x000fc40003f26070 */
[----:B------:R-:W-:-:S11]  /*1350*/  LOP3.LUT R3, R4, 0x3, RZ, 0xc0, !PT ;  /* 0x0000000304037812 */ /* 0x000fd600078ec0ff */
.L_x_150:
[----:B------:R-:W2:Y:S01]  /*1360*/  LDL R4, [R1] ;  /* 0x0000000001047983 */ /* 0x000ea20000100800 */
[----:B------:R-:W-:Y:S01]  /*1370*/  BSSY B2, `(.L_x_135) ;  /* 0x00000c9000027945 */ /* 0x000fe20003800000 */
[----:B------:R-:W-:Y:S01]  /*1380*/  HFMA2.MMA R22, -RZ, RZ, 0, 0 ;  /* 0x00000000ff167435 */ /* 0x000fe200000001ff */
[----:B--2---:R-:W-:-:S13]  /*1390*/  ISETP.GE.AND P0, PT, R4, R25, PT ;  /* 0x000000190400720c */ /* 0x004fda0003f06270 */
[----:B------:R-:W-:Y:S05]  /*13a0*/  @P0 BRA `(.L_x_136) ;  /* 0x0000000c00140947 */ /* 0x000fea0003800000 */
[----:B------:R-:W-:Y:S01]  /*13b0*/  SHF.R.S32.HI R27, RZ, 0x1f, R26 ;  /* 0x0000001fff1b7819 */ /* 0x000fe2000001141a */
[----:B------:R-:W-:Y:S01]  /*13c0*/  IMAD.MOV.U32 R22, RZ, RZ, RZ ;  /* 0x000000ffff167224 */ /* 0x000fe200078e00ff */
[----:B------:R-:W-:-:S07]  /*13d0*/  MOV R5, R4 ;  /* 0x0000000400057202 */ /* 0x000fce0000000f00 */
.L_x_149:
        /* <DEDUP_REMOVED lines=12> */
.L_x_148:
        /* <DEDUP_REMOVED lines=8> */
[----:B------:R-:W-:Y:S01]  /*1520*/  BSSY B3, `(.L_x_141) ;  /* 0x0000022000037945 */ /* 0x000fe20003800000 */
[C---:B------:R-:W-:Y:S02]  /*1530*/  IMAD R15, R12.reuse, UR7, R15 ;  /* 0x000000070c0f7c24 */ /* 0x040fe4000f8e020f */
[----:B------:R-:W-:Y:S01]  /*1540*/  IMAD.WIDE.U32 R8, R12, UR6, R8 ;  /* 0x000000060c087c25 */ /* 0x000fe2000f8e0008 */
[----:B------:R-:W-:-:S03]  /*1550*/  ULDC.64 UR6, c[0x0][0x230] ;  /* 0x00008c0000067ab9 */ /* 0x000fc60000000a00 */
[--C-:B------:R-:W-:Y:S01]  /*1560*/  IMAD.MOV.U32 R14, RZ, RZ, R6.reuse ;  /* 0x000000ffff0e7224 */ /* 0x100fe200078e0006 */
[----:B------:R-:W-:Y:S02]  /*1570*/  IADD3 R9, R9, R15, RZ ;  /* 0x0000000f09097210 */ /* 0x000fe40007ffe0ff */
[----:B------:R-:W-:-:S03]  /*1580*/  SHF.R.S32.HI R15, RZ, 0x1f, R6 ;  /* 0x0000001fff0f7819 */ /* 0x000fc60000011406 */
[----:B------:R-:W-:Y:S02]  /*1590*/  IMAD R9, R9, UR6, RZ ;  /* 0x0000000609097c24 */ /* 0x000fe4000f8e02ff */
[----:B------:R-:W-:-:S04]  /*15a0*/  IMAD.WIDE.U32 R14, R8, UR6, R14 ;  /* 0x00000006080e7c25 */ /* 0x000fc8000f8e000e */
[----:B------:R-:W-:Y:S01]  /*15b0*/  IMAD R17, R8, UR7, R9 ;  /* 0x0000000708117c24 */ /* 0x000fe2000f8e0209 */
[----:B------:R-:W-:-:S03]  /*15c0*/  MOV R9, R10 ;  /* 0x0000000a00097202 */ /* 0x000fc60000000f00 */
[----:B------:R-:W-:Y:S01]  /*15d0*/  IMAD.IADD R8, R15, 0x1, R17 ;  /* 0x000000010f087824 */ /* 0x000fe200078e0211 */
[----:B------:R-:W-:Y:S06]  /*15e0*/  @!P0 BRA `(.L_x_142) ;  /* 0x0000000000548947 */ /* 0x000fec0003800000 */
[----:B------:R-:W-:Y:S01]  /*15f0*/  ULDC.64 UR6, c[0x0][0x238] ;  /* 0x00008e0000067ab9 */ /* 0x000fe20000000a00 */
[--C-:B------:R-:W-:Y:S01]  /*1600*/  SHF.R.S32.HI R11, RZ, 0x1f, R10.reuse ;  /* 0x0000001fff0b7819 */ /* 0x100fe2000001140a */
[----:B------:R-:W-:Y:S02]  /*1610*/  IMAD R9, R8, UR6, RZ ;  /* 0x0000000608097c24 */ /* 0x000fe4000f8e02ff */
[----:B------:R-:W-:-:S04]  /*1620*/  IMAD.WIDE.U32 R18, R14, UR6, R10 ;  /* 0x000000060e127c25 */ /* 0x000fc8000f8e000a */
[----:B------:R-:W-:Y:S01]  /*1630*/  IMAD R9, R14, UR7, R9 ;  /* 0x000000070e097c24 */ /* 0x000fe2000f8e0209 */
[----:B------:R-:W-:Y:S02]  /*1640*/  ULDC.64 UR6, c[0x0][0x210] ;  /* 0x0000840000067ab9 */ /* 0x000fe40000000a00 */
[----:B------:R-:W-:Y:S02]  /*1650*/  LEA R16, P0, R18, UR6, 0x2 ;  /* 0x0000000612107c11 */ /* 0x000fe4000f8010ff */
[----:B------:R-:W-:-:S04]  /*1660*/  IADD3 R9, R19, R9, RZ ;  /* 0x0000000913097210 */ /* 0x000fc80007ffe0ff */
[----:B------:R-:W-:-:S05]  /*1670*/  LEA.HI.X R17, R18, UR7, R9, 0x2, P0 ;  /* 0x0000000712117c11 */ /* 0x000fca00080f1409 */
[----:B------:R-:W2:Y:S01]  /*1680*/  LDG.E R9, desc[UR12][R16.64] ;  /* 0x0000000c10097981 */ /* 0x000ea2000c1e1900 */
[----:B------:R-:W-:Y:S01]  /*1690*/  ISETP.NE.AND P0, PT, R3, 0x1, PT ;  /* 0x000000010300780c */ /* 0x000fe20003f05270 */
[----:B--2---:R-:W-:Y:S01]  /*16a0*/  FADD.FTZ R22, R22, R9 ;  /* 0x0000000916167221 */ /* 0x004fe20000010000 */
[----:B------:R-:W-:-:S11]  /*16b0*/  VIADD R9, R10, 0x1 ;  /* 0x000000010a097836 */ /* 0x000fd60000000000 */
[----:B------:R-:W-:Y:S05]  /*16c0*/  @!P0 BRA `(.L_x_142) ;  /* 0x00000000001c8947 */ /* 0x000fea0003800000 */
[----:B------:R-:W-:Y:S01]  /*16d0*/  ISETP.NE.AND P0, PT, R3, 0x2, PT ;  /* 0x000000020300780c */ /* 0x000fe20003f05270 */
[----:B------:R-:W2:-:S12]  /*16e0*/  LDG.E R9, desc[UR12][R16.64+0x4] ;  /* 0x0000040c10097981 */ /* 0x000e98000c1e1900 */
[----:B------:R-:W3:Y:S01]  /*16f0*/  @P0 LDG.E R19, desc[UR12][R16.64+0x8] ;  /* 0x0000080c10130981 */ /* 0x000ee2000c1e1900 */
[----:B--2---:R-:W-:Y:S01]  /*1700*/  FADD.FTZ R22, R22, R9 ;  /* 0x0000000916167221 */ /* 0x004fe20000010000 */
[----:B------:R-:W-:Y:S01]  /*1710*/  MOV R9, R23 ;  /* 0x0000001700097202 */ /* 0x000fe20000000f00 */
[----:B------:R-:W-:Y:S02]  /*1720*/  @P0 IMAD.MOV.U32 R9, RZ, RZ, R21 ;  /* 0x000000ffff090224 */ /* 0x000fe400078e0015 */
[----:B---3--:R-:W-:-:S07]  /*1730*/  @P0 FADD.FTZ R22, R22, R19 ;  /* 0x0000001316160221 */ /* 0x008fce0000010000 */
.L_x_142:
[----:B------:R-:W-:Y:S05]  /*1740*/  BSYNC B3 ;  /* 0x0000000000037941 */ /* 0x000fea0003800000 */
.L_x_141:
        /* <DEDUP_REMOVED lines=8> */
.L_x_145:
        /* <DEDUP_REMOVED lines=10> */
[----:B------:R-:W2:Y:S04]  /*1870*/  LDG.E R17, desc[UR12][R18.64] ;  /* 0x0000000c12117981 */ /* 0x000ea8000c1e1900 */
[----:B------:R-:W3:Y:S01]  /*1880*/  LDG.E R16, desc[UR12][R18.64+0x4] ;  /* 0x0000040c12107981 */ /* 0x000ee2000c1e1900 */
[----:B--2---:R-:W-:-:S04]  /*1890*/  FADD.FTZ R17, R17, R22 ;  /* 0x0000001611117221 */ /* 0x004fc80000010000 */
[----:B---3--:R-:W-:Y:S02]  /*18a0*/  FADD.FTZ R16, R17, R16 ;  /* 0x0000001011107221 */ /* 0x008fe40000010000 */
[----:B------:R-:W2:Y:S02]  /*18b0*/  LDG.E R17, desc[UR12][R18.64+0x8] ;  /* 0x0000080c12117981 */ /* 0x000ea4000c1e1900 */
[----:B--2---:R-:W-:Y:S02]  /*18c0*/  FADD.FTZ R16, R16, R17 ;  /* 0x0000001110107221 */ /* 0x004fe40000010000 */
[----:B------:R-:W2:Y:S02]  /*18d0*/  LDG.E R17, desc[UR12][R18.64+0xc] ;  /* 0x00000c0c12117981 */ /* 0x000ea4000c1e1900 */
[----:B--2---:R-:W-:Y:S01]  /*18e0*/  FADD.FTZ R22, R16, R17 ;  /* 0x0000001110167221 */ /* 0x004fe20000010000 */
[----:B------:R-:W-:-:S04]  /*18f0*/  IADD3 R16, R9, 0x4, RZ ;  /* 0x0000000409107810 */ /* 0x000fc80007ffe0ff */
[----:B------:R-:W-:-:S03]  /*1900*/  SHF.R.S32.HI R17, RZ, 0x1f, R16 ;  /* 0x0000001fff117819 */ /* 0x000fc60000011410 */
        /* <DEDUP_REMOVED lines=34> */
[----:B------:R-:W-:Y:S01]  /*1b30*/  IADD3 R9, R9, 0x10, RZ ;  /* 0x0000001009097810 */ /* 0x000fe20007ffe0ff */
[----:B--2---:R-:W-:Y:S02]  /*1b40*/  FADD.FTZ R17, R22, R17 ;  /* 0x0000001116117221 */ /* 0x004fe40000010000 */
[----:B------:R-:W2:Y:S02]  /*1b50*/  LDG.E R22, desc[UR12][R18.64+0xc] ;  /* 0x00000c0c12167981 */ /* 0x000ea4000c1e1900 */
[----:B---3--:R-:W-:-:S02]  /*1b60*/  FADD.FTZ R16, R17, R16 ;  /* 0x0000001011107221 */ /* 0x008fc40000010000 */
[----:B------:R-:W3:Y:S01]  /*1b70*/  LDG.E R17, desc[UR12][R18.64+0x8] ;  /* 0x0000080c12117981 */ /* 0x000ee2000c1e1900 */
[----:B------:R-:W-:Y:S01]  /*1b80*/  ISETP.GE.AND P2, PT, R9, R4, PT ;  /* 0x000000040900720c */ /* 0x000fe20003f46270 */
[----:B---3--:R-:W-:-:S04]  /*1b90*/  FADD.FTZ R16, R16, R17 ;  /* 0x0000001110107221 */ /* 0x008fc80000010000 */
[----:B--2---:R-:W-:-:S08]  /*1ba0*/  FADD.FTZ R22, R16, R22 ;  /* 0x0000001610167221 */ /* 0x004fd00000010000 */
[----:B------:R-:W-:Y:S05]  /*1bb0*/  @!P2 BRA `(.L_x_145) ;  /* 0xfffffffc0004a947 */ /* 0x000fea000383ffff */
.L_x_144:
[----:B------:R-:W-:Y:S05]  /*1bc0*/  BSYNC B3 ;  /* 0x0000000000037941 */ /* 0x000fea0003800000 */
.L_x_143:
        /* <DEDUP_REMOVED lines=15> */
[----:B------:R-:W3:Y:S04]  /*1cc0*/  LDG.E R16, desc[UR12][R18.64+0x4] ;  /* 0x0000040c12107981 */ /* 0x000ee8000c1e1900 */
[----:B------:R0:W4:Y:S01]  /*1cd0*/  LDG.E R20, desc[UR12][R18.64+0xc] ;  /* 0x00000c0c12147981 */ /* 0x000122000c1e1900 */
[----:B--2---:R-:W-:-:S04]  /*1ce0*/  FADD.FTZ R17, R22, R17 ;  /* 0x0000001116117221 */ /* 0x004fc80000010000 */
[----:B---3--:R-:W-:Y:S02]  /*1cf0*/  FADD.FTZ R16, R17, R16 ;  /* 0x0000001011107221 */ /* 0x008fe40000010000 */
[----:B------:R-:W2:Y:S02]  /*1d00*/  LDG.E R17, desc[UR12][R18.64+0x8] ;  /* 0x0000080c12117981 */ /* 0x000ea4000c1e1900 */
[----:B--2---:R-:W-:Y:S01]  /*1d10*/  FADD.FTZ R22, R16, R17 ;  /* 0x0000001110167221 */ /* 0x004fe20000010000 */
[----:B------:R-:W-:-:S04]  /*1d20*/  IADD3 R16, R9, 0x4, RZ ;  /* 0x0000000409107810 */ /* 0x000fc80007ffe0ff */
[----:B------:R-:W-:-:S03]  /*1d30*/  SHF.R.S32.HI R17, RZ, 0x1f, R16 ;  /* 0x0000001fff117819 */ /* 0x000fc60000011410 */
[----:B------:R-:W-:-:S04]  /*1d40*/  IMAD.WIDE.U32 R16, R14, UR6, R16 ;  /* 0x000000060e107c25 */ /* 0x000fc8000f8e0010 */
[----:B------:R-:W-:Y:S01]  /*1d50*/  IMAD.IADD R4, R4, 0x1, R17 ;  /* 0x0000000104047824 */ /* 0x000fe200078e0211 */
[----:B0-----:R-:W-:-:S04]  /*1d60*/  LEA R18, P0, R16, UR8, 0x2 ;  /* 0x0000000810127c11 */ /* 0x001fc8000f8010ff */
[----:B------:R-:W-:-:S05]  /*1d70*/  LEA.HI.X R19, R16, UR9, R4, 0x2, P0 ;  /* 0x0000000910137c11 */ /* 0x000fca00080f1404 */
[----:B------:R-:W2:Y:S04]  /*1d80*/  LDG.E R16, desc[UR12][R18.64] ;  /* 0x0000000c12107981 */ /* 0x000ea8000c1e1900 */
[----:B------:R-:W3:Y:S01]  /*1d90*/  LDG.E R4, desc[UR12][R18.64+0x4] ;  /* 0x0000040c12047981 */ /* 0x000ee2000c1e1900 */
[----:B----4-:R-:W-:-:S03]  /*1da0*/  FADD.FTZ R17, R22, R20 ;  /* 0x0000001416117221 */ /* 0x010fc60000010000 */
[----:B------:R-:W4:Y:S01]  /*1db0*/  LDG.E R22, desc[UR12][R18.64+0xc] ;  /* 0x00000c0c12167981 */ /* 0x000f22000c1e1900 */
[----:B--2---:R-:W-:-:S04]  /*1dc0*/  FADD.FTZ R17, R17, R16 ;  /* 0x0000001011117221 */ /* 0x004fc80000010000 */
[----:B---3--:R-:W-:Y:S02]  /*1dd0*/  FADD.FTZ R4, R17, R4 ;  /* 0x0000000411047221 */ /* 0x008fe40000010000 */
[----:B------:R-:W2:Y:S01]  /*1de0*/  LDG.E R17, desc[UR12][R18.64+0x8] ;  /* 0x0000080c12117981 */ /* 0x000ea2000c1e1900 */
[----:B------:R-:W-:Y:S02]  /*1df0*/  PLOP3.LUT P0, PT, PT, PT, PT, 0x8, 0x0 ;  /* 0x000000000000781c */ /* 0x000fe40003f0e170 */
[----:B------:R-:W-:Y:S01]  /*1e00*/  IADD3 R9, R9, 0x8, RZ ;  /* 0x0000000809097810 */ /* 0x000fe20007ffe0ff */
[----:B--2---:R-:W-:-:S04]  /*1e10*/  FADD.FTZ R4, R4, R17 ;  /* 0x0000001104047221 */ /* 0x004fc80000010000 */
[----:B----4-:R-:W-:-:S07]  /*1e20*/  FADD.FTZ R22, R4, R22 ;  /* 0x0000001604167221 */ /* 0x010fce0000010000 */
.L_x_147:
[----:B------:R-:W-:Y:S05]  /*1e30*/  BSYNC B3 ;  /* 0x0000000000037941 */ /* 0x000fea0003800000 */
.L_x_146:
        /* <DEDUP_REMOVED lines=12> */
[----:B------:R-:W2:Y:S04]  /*1f00*/  LDG.E R15, desc[UR12][R8.64] ;  /* 0x0000000c080f7981 */ /* 0x000ea8000c1e1900 */
[----:B------:R-:W3:Y:S04]  /*1f10*/  LDG.E R4, desc[UR12][R8.64+0x4] ;  /* 0x0000040c08047981 */ /* 0x000ee8000c1e1900 */
[----:B------:R-:W4:Y:S04]  /*1f20*/  LDG.E R17, desc[UR12][R8.64+0x8] ;  /* 0x0000080c08117981 */ /* 0x000f28000c1e1900 */
[----:B------:R-:W5:Y:S01]  /*1f30*/  LDG.E R19, desc[UR12][R8.64+0xc] ;  /* 0x00000c0c08137981 */ /* 0x000f62000c1e1900 */
[----:B--2---:R-:W-:-:S04]  /*1f40*/  FADD.FTZ R15, R22, R15 ;  /* 0x0000000f160f7221 */ /* 0x004fc80000010000 */
[----:B---3--:R-:W-:-:S04]  /*1f50*/  FADD.FTZ R4, R15, R4 ;  /* 0x000000040f047221 */ /* 0x008fc80000010000 */
[----:B----4-:R-:W-:-:S04]  /*1f60*/  FADD.FTZ R4, R4, R17 ;  /* 0x0000001104047221 */ /* 0x010fc80000010000 */
[----:B-----5:R-:W-:-:S07]  /*1f70*/  FADD.FTZ R22, R4, R19 ;  /* 0x0000001304167221 */ /* 0x020fce0000010000 */
.L_x_140:
[----:B------:R-:W-:Y:S05]  /*1f80*/  BSYNC B0 ;  /* 0x0000000000007941 */ /* 0x000fea0003800000 */
.L_x_139:
[----:B------:R-:W-:-:S05]  /*1f90*/  VIADD R6, R6, 0x1 ;  /* 0x0000000106067836 */ /* 0x000fca0000000000 */
[----:B------:R-:W-:-:S13]  /*1fa0*/  ISETP.GE.AND P0, PT, R6, R2, PT ;  /* 0x000000020600720c */ /* 0x000fda0003f06270 */
[----:B------:R-:W-:Y:S05]  /*1fb0*/  @!P0 BRA `(.L_x_148) ;  /* 0xfffffff400388947 */ /* 0x000fea000383ffff */
.L_x_138:
[----:B------:R-:W-:Y:S05]  /*1fc0*/  BSYNC B1 ;  /* 0x0000000000017941 */ /* 0x000fea0003800000 */
.L_x_137:
[----:B------:R-:W-:-:S04]  /*1fd0*/  IADD3 R5, R5, 0x1, RZ ;  /* 0x0000000105057810 */ /* 0x000fc80007ffe0ff */
[----:B------:R-:W-:-:S13]  /*1fe0*/  ISETP.GE.AND P0, PT, R5, R25, PT ;  /* 0x000000190500720c */ /* 0x000fda0003f06270 */
[----:B------:R-:W-:Y:S05]  /*1ff0*/  @!P0 BRA `(.L_x_149) ;  /* 0xfffffff000f88947 */ /* 0x000fea000383ffff */
.L_x_136:
[----:B------:R-:W-:Y:S05]  /*2000*/  BSYNC B2 ;  /* 0x0000000000027941 */ /* 0x000fea0003800000 */
.L_x_135:
[----:B------:R-:W0:Y:S01]  /*2010*/  LDC.64 R4, c[0x0][0x218] ;  /* 0x00008600ff047b82 */ /* 0x000e220000000a00 */
[----:B------:R-:W-:Y:S01]  /*2020*/  ULDC.64 UR8, c[0x0][0x240] ;  /* 0x0000900000087ab9 */ /* 0x000fe20000000a00 */
[----:B------:R-:W-:Y:S01]  /*2030*/  ULDC.64 UR10, c[0x0][0x248] ;  /* 0x00009200000a7ab9 */ /* 0x000fe20000000a00 */
[----:B------:R-:W-:Y:S01]  /*2040*/  ULDC.64 UR14, c[0x0][0x258] ;  /* 0x00009600000e7ab9 */ /* 0x000fe20000000a00 */
[----:B------:R-:W-:Y:S01]  /*2050*/  UIMAD UR11, UR11, UR8, URZ ;  /* 0x000000080b0b72a4 */ /* 0x000fe2000f8e023f */
[C---:B------:R-:W-:Y:S01]  /*2060*/  LEA R8, P0, R28.reuse, UR14, 0x2 ;  /* 0x0000000e1c087c11 */ /* 0x040fe2000f8010ff */
[----:B------:R-:W-:Y:S02]  /*2070*/  UIMAD.WIDE.U32 UR6, UR10, UR8, URZ ;  /* 0x000000080a0672a5 */ /* 0x000fe4000f8e003f */
[----:B------:R-:W1:Y:S01]  /*2080*/  LDC.64 R6, c[0x0][0x220] ;  /* 0x00008800ff067b82 */ /* 0x000e620000000a00 */
[----:B------:R-:W-:Y:S01]  /*2090*/  UIMAD UR9, UR9, UR10, UR11 ;  /* 0x0000000a090972a4 */ /* 0x000fe2000f8e020b */
[----:B------:R-:W-:Y:S01]  /*20a0*/  LEA.HI.X R9, R28, UR15, R29, 0x2, P0 ;  /* 0x0000000f1c097c11 */ /* 0x000fe200080f141d */
[----:B------:R-:W-:-:S02]  /*20b0*/  UIADD3 UR4, UR4, 0x1, URZ ;  /* 0x0000000104047890 */ /* 0x000fc4000fffe03f */
[----:B------:R-:W-:Y:S01]  /*20c0*/  UIADD3 UR9, UR7, UR9, URZ ;  /* 0x0000000907097290 */ /* 0x000fe2000fffe03f */
[----:B------:R-:W-:Y:S01]  /*20d0*/  ULDC.64 UR10, c[0x0][0x250] ;  /* 0x00009400000a7ab9 */ /* 0x000fe20000000a00 */
[----:B------:R2:W-:Y:S02]  /*20e0*/  STG.E desc[UR12][R8.64], R22 ;  /* 0x0000001608007986 */ /* 0x0005e4000c10190c */
        /* <DEDUP_REMOVED lines=12> */
        .weak           $__internal_9_$__cuda_sm20_div_s64
        .type           $__internal_9_$__cuda_sm20_div_s64,@function
        .size           $__internal_9_$__cuda_sm20_div_s64,($__internal_10_$__cuda_sm20_div_u64 - $__internal_9_$__cuda_sm20_div_s64)
$__internal_9_$__cuda_sm20_div_s64:
        /* <DEDUP_REMOVED lines=83> */
[----:B------:R-:W-:Y:S06]  /*26e0*/  RET.REL.NODEC R2 `(_ZN2at6native53_GLOBAL__N__069e5665_20_UpSampleNearest3d_cu_ab8a35b437upsample_nearest3d_backward_out_frameIffXadL_ZNS0_46nearest_neighbor_exact_bw_compute_source_indexEfiiEEEEvPKT_mmmmmmmmPS3_fff) ;  /* 0xffffffd802447950 */ /* 0x000fec0003c3ffff */
        .weak           $__internal_10_$__cuda_sm20_div_u64
        .type           $__internal_10_$__cuda_sm20_div_u64,@function
        .size           $__internal_10_$__cuda_sm20_div_u64,($__internal_11_$__cuda_sm20_rem_u64 - $__internal_10_$__cuda_sm20_div_u64)
$__internal_10_$__cuda_sm20_div_u64:
        /* <DEDUP_REMOVED lines=68> */
[----:B------:R-:W-:Y:S06]  /*2b30*/  RET.REL.NODEC R4 `(_ZN2at6native53_GLOBAL__N__069e5665_20_UpSampleNearest3d_cu_ab8a35b437upsample_nearest3d_backward_out_frameIffXadL_ZNS0_46nearest_neighbor_exact_bw_compute_source_indexEfiiEEEEvPKT_mmmmmmmmPS3_fff) ;  /* 0xffffffd404307950 */ /* 0x000fec0003c3ffff */
        .weak           $__internal_11_$__cuda_sm20_rem_u64
        .type           $__internal_11_$__cuda_sm20_rem_u64,@function
        .size           $__internal_11_$__cuda_sm20_rem_u64,(.L_x_672 - $__internal_11_$__cuda_sm20_rem_u64)
$__internal_11_$__cuda_sm20_rem_u64:
        /* <DEDUP_REMOVED lines=61> */
[----:B------:R-:W-:Y:S06]  /*2f10*/  RET.REL.NODEC R6 `(_ZN2at6native53_GLOBAL__N__069e5665_20_UpSampleNearest3d_cu_ab8a35b437upsample_nearest3d_backward_out_frameIffXadL_ZNS0_46nearest_neighbor_exact_bw_compute_source_indexEfiiEEEEvPKT_mmmmmmmmPS3_fff) ;  /* 0xffffffd006387950 */ /* 0x000fec0003c3ffff */
.L_x_151:
        /* <DEDUP_REMOVED lines=14> */
.L_x_672:


//--------------------- .text._ZN2at6native53_GLOBAL__N__069e5665_20_UpSampleNearest3d_cu_ab8a35b437upsample_nearest3d_backward_out_frameIddXadL_ZNS0_46nearest_neighbor_exact_bw_compute_source_indexEfiiEEEEvPKT_mmmmmmmmPS3_fff --------------------------
	.section	.text._ZN2at6native53_GLOBAL__N__069e5665_20_UpSampleNearest3d_cu_ab8a35b437upsample_nearest3d_backward_out_frameIddXadL_ZNS0_46nearest_neighbor_exact_bw_compute_source_indexEfiiEEEEvPKT_mmmmmmmmPS3_fff,"ax",@progbits
	.align	128
.text._ZN2at6native53_GLOBAL__N__069e5665_20_UpSampleNearest3d_cu_ab8a35b437upsample_nearest3d_backward_out_frameIddXadL_ZNS0_46nearest_neighbor_exact_bw_compute_source_indexEfiiEEEEvPKT_mmmmmmmmPS3_fff:
        .type           _ZN2at6native53_GLOBAL__N__069e5665_20_UpSampleNearest3d_cu_ab8a35b437upsample_nearest3d_backward_out_frameIddXadL_ZNS0_46nearest_neighbor_exact_bw_compute_source_indexEfiiEEEEvPKT_mmmmmmmmPS3_fff,@function
        .size           _ZN2at6native53_GLOBAL__N__069e5665_20_UpSampleNearest3d_cu_ab8a35b437upsample_nearest3d_backward_out_frameIddXadL_ZNS0_46nearest_neighbor_exact_bw_compute_source_indexEfiiEEEEvPKT_mmmmmmmmPS3_fff,(.L_x_676 - _ZN2at6native53_GLOBAL__N__069e5665_20_UpSampleNearest3d_cu_ab8a35b437upsample_nearest3d_backward_out_frameIddXadL_ZNS0_46nearest_neighbor_exact_bw_compute_source_indexEfiiEEEEvPKT_mmmmmmmmPS3_fff)
        .other          _ZN2at6native53_GLOBAL__N__069e5665_20_UpSampleNearest3d_cu_ab8a35b437upsample_nearest3d_backward_out_frameIddXadL_ZNS0_46nearest_neighbor_exact_bw_compute_source_indexEfiiEEEEvPKT_mmmmmmmmPS3_fff,@"STO_CUDA_ENTRY STV_DEFAULT"
_ZN2at6native53_GLOBAL__N__069e5665_20_UpSampleNearest3d_cu_ab8a35b437upsample_nearest3d_backward_out_frameIddXadL_ZNS0_46nearest_neighbor_exact_bw_compute_source_indexEfiiEEEEvPKT_mmmmmmmmPS3_fff:
[----:B------:R-:W-:Y:S01]  /*0000*/  LDC R1, c[0x0][0x28] ;  /* 0x00000a00ff017b82 */ /* 0x000fe20000000800 */
[----:B------:R-:W0:Y:S01]  /*0010*/  S2R R2, SR_TID.X ;  /* 0x0000000000027919 */ /* 0x000e220000002100 */
[----:B------:R-:W-:Y:S01]  /*0020*/  ULDC.64 UR8, c[0x0][0x240] ;  /* 0x0000900000087ab9 */ /* 0x000fe20000000a00 */
[----:B------:R-:W-:-:S05]  /*0030*/  ULDC.64 UR10, c[0x0][0x220] ;  /* 0x00008800000a7ab9 */ /* 0x000fca0000000a00 */
[----:B------:R-:W0:Y:S01]  /*0040*/  S2UR UR14, SR_CTAID.X ;  /* 0x00000000000e79c3 */ /* 0x000e220000002500 */
[----:B------:R-:W-:Y:S01]  /*0050*/  UIMAD UR6, UR9, UR10, URZ ;  /* 0x0000000a090672a4 */ /* 0x000fe2000f8e023f */
[----:B------:R-:W-:Y:S01]  /*0060*/  IMAD.MOV.U32 R3, RZ, RZ, RZ ;  /* 0x000000ffff037224 */ /* 0x000fe200078e00ff */
[----:B------:R-:W-:Y:S02]  /*0070*/  UIMAD.WIDE.U32 UR4, UR8, UR10, URZ ;  /* 0x0000000a080472a5 */ /* 0x000fe4000f8e003f */
[----:B------:R-:W-:Y:S01]  /*0080*/  UIMAD UR6, UR8, UR11, UR6 ;  /* 0x0000000b080672a4 */ /* 0x000fe2000f8e0206 */
[----:B------:R-:W-:Y:S02]  /*0090*/  ULDC.64 UR12, c[0x0][0x250] ;  /* 0x00009400000c7ab9 */ /* 0x000fe40000000a00 */
[----:B------:R-:W0:Y:S01]  /*00a0*/  LDC R5, c[0x0][RZ] ;  /* 0x00000000ff057b82 */ /* 0x000e220000000800 */
        /* <DEDUP_REMOVED lines=9> */
[----:B0-----:R-:W-:-:S03]  /*0140*/  IMAD.WIDE.U32 R2, R5, UR14, R2 ;  /* 0x0000000e05027c25 */ /* 0x001fc6000f8e0002 */
        /* <DEDUP_REMOVED lines=17> */
[----:B------:R-:W-:Y:S05]  /*0260*/  CALL.REL.NOINC `($__internal_12_$__cuda_sm20_div_s64) ;  /* 0x0000001c009c7944 */ /* 0x000fea0003c00000 */
[----:B------:R-:W-:Y:S05]  /*0270*/  BRA `(.L_x_154) ;  /* 0x00000000004c7947 */ /* 0x000fea0003800000 */
.L_x_153:
[----:B------:R-:W0:Y:S01]  /*0280*/  I2F.U32.RP R0, UR6 ;  /* 0x0000000600007d06 */ /* 0x000e220008209000 */
[----:B------:R-:W-:Y:S01]  /*0290*/  ISETP.NE.U32.AND P2, PT, RZ, UR6, PT ;  /* 0x00000006ff007c0c */ /* 0x000fe2000bf45070 */
[----:B------:R-:W-:-:S06]  /*02a0*/  IMAD.MOV.U32 R9, RZ, RZ, RZ ;  /* 0x000000ffff097224 */ /* 0x000fcc00078e00ff */
        /* <DEDUP_REMOVED lines=16> */
.L_x_154:
[----:B------:R-:W-:Y:S05]  /*03b0*/  BSYNC B0 ;  /* 0x0000000000007941 */ /* 0x000fea0003800000 */
.L_x_152:
        /* <DEDUP_REMOVED lines=10> */
[----:B------:R-:W-:Y:S05]  /*0460*/  CALL.REL.NOINC `($__internal_14_$__cuda_sm20_rem_u64) ;  /* 0x0000002400807944 */ /* 0x000fea0003c00000 */
[----:B------:R-:W-:Y:S01]  /*0470*/  IMAD.MOV.U32 R0, RZ, RZ, R7 ;  /* 0x000000ffff007224 */ /* 0x000fe200078e0007 */
[----:B------:R-:W-:Y:S06]  /*0480*/  BRA `(.L_x_157) ;  /* 0x0000000000487947 */ /* 0x000fec0003800000 */
.L_x_156:
        /* <DEDUP_REMOVED lines=18> */
.L_x_157:
[----:B------:R-:W-:Y:S05]  /*05b0*/  BSYNC B0 ;  /* 0x0000000000007941 */ /* 0x000fea0003800000 */
.L_x_155:
        /* <DEDUP_REMOVED lines=11> */
[----:B------:R-:W-:Y:S05]  /*0670*/  CALL.REL.NOINC `($__internal_13_$__cuda_sm20_div_u64) ;  /* 0x0000001c00e87944 */ /* 0x000fea0003c00000 */
[----:B------:R-:W-:Y:S05]  /*0680*/  BRA `(.L_x_160) ;  /* 0x0000000000507947 */ /* 0x000fea0003800000 */
.L_x_159:
        /* <DEDUP_REMOVED lines=20> */
.L_x_160:
[----:B------:R-:W-:Y:S05]  /*07d0*/  BSYNC B0 ;  /* 0x0000000000007941 */ /* 0x000fea0003800000 */
.L_x_158:
        /* <DEDUP_REMOVED lines=8> */
[----:B------:R-:W-:Y:S01]  /*0860*/  MOV R6, 0x890 ;  /* 0x0000089000067802 */ /* 0x000fe20000000f00 */
[----:B------:R-:W-:-:S07]  /*0870*/  IMAD.U32 R7, RZ, RZ, UR9 ;  /* 0x00000009ff077e24 */ /* 0x000fce000f8e00ff */
[----:B------:R-:W-:Y:S05]  /*0880*/  CALL.REL.NOINC `($__internal_13_$__cuda_sm20_div_u64) ;  /* 0x0000001c00647944 */ /* 0x000fea0003c00000 */
[----:B------:R-:W-:Y:S05]  /*0890*/  BRA `(.L_x_163) ;  /* 0x0000000000547947 */ /* 0x000fea0003800000 */
.L_x_162:
        /* <DEDUP_REMOVED lines=19> */
[----:B------:R-:W-:-:S05]  /*09d0*/  @!P2 LOP3.LUT R5, RZ, UR4, RZ, 0x33, !PT ;  /* 0x00000004ff05ac12 */ /* 0x000fca000f8e33ff */
[----:B------:R-:W-:-:S07]  /*09e0*/  IMAD.MOV.U32 R8, RZ, RZ, R5 ;  /* 0x000000ffff087224 */ /* 0x000fce00078e0005 */
.L_x_163:
[----:B------:R-:W-:Y:S05]  /*09f0*/  BSYNC B0 ;  /* 0x0000000000007941 */ /* 0x000fea0003800000 */
.L_x_161:
        /* <DEDUP_REMOVED lines=10> */
[----:B------:R-:W-:Y:S05]  /*0aa0*/  CALL.REL.NOINC `($__internal_14_$__cuda_sm20_rem_u64) ;  /* 0x0000001c00f07944 */ /* 0x000fea0003c00000 */
[----:B------:R-:W-:Y:S01]  /*0ab0*/  MOV R4, R7 ;  /* 0x0000000700047202 */ /* 0x000fe20000000f00 */
[----:B------:R-:W-:Y:S06]  /*0ac0*/  BRA `(.L_x_166) ;  /* 0x00000000004c7947 */ /* 0x000fec0003800000 */
.L_x_165:
        /* <DEDUP_REMOVED lines=17> */
[----:B------:R-:W-:-:S05]  /*0be0*/  @!P1 LOP3.LUT R8, RZ, UR4, RZ, 0x33, !PT ;  /* 0x00000004ff089c12 */ /* 0x000fca000f8e33ff */
[----:B------:R-:W-:-:S07]  /*0bf0*/  IMAD.MOV.U32 R4, RZ, RZ, R8 ;  /* 0x000000ffff047224 */ /* 0x000fce00078e0008 */
.L_x_166:
[----:B------:R-:W-:Y:S05]  /*0c00*/  BSYNC B0 ;  /* 0x0000000000007941 */ /* 0x000fea0003800000 */
.L_x_164:
        /* <DEDUP_REMOVED lines=13> */
[----:B0-----:R-:W-:Y:S02]  /*0ce0*/  VIMNMX R4, R4, UR4, PT ;  /* 0x0000000404047c48 */ /* 0x001fe4000bfe0100 */
[----:B-1----:R-:W-:-:S04]  /*0cf0*/  VIMNMX R5, R5, UR4, PT ;  /* 0x0000000405057c48 */ /* 0x002fc8000bfe0100 */
        /* <DEDUP_REMOVED lines=8> */
[----:B------:R-:W-:Y:S01]  /*0d80*/  IMAD.MOV R7, RZ, RZ, -R8 ;  /* 0x000000ffff077224 */ /* 0x000fe200078e0a08 */
[----:B------:R-:W-:-:S03]  /*0d90*/  ULDC UR4, c[0x0][0x250] ;  /* 0x0000940000047ab9 */ /* 0x000fc60000000800 */
[----:B------:R-:W-:Y:S01]  /*0da0*/  IMAD R6, R7, UR4, R2 ;  /* 0x0000000407067c24 */ /* 0x000fe2000f8e0202 */
[----:B------:R-:W-:Y:S06]  /*0db0*/  BRA `(.L_x_169) ;  /* 0x0000000000587947 */ /* 0x000fec0003800000 */
.L_x_168:
[----:B------:R-:W-:Y:S01]  /*0dc0*/  ULDC UR4, c[0x0][0x250] ;  /* 0x0000940000047ab9 */ /* 0x000fe20000000800 */
[----:B------:R-:W-:Y:S01]  /*0dd0*/  IMAD.MOV.U32 R6, RZ, RZ, RZ ;  /* 0x000000ffff067224 */ /* 0x000fe200078e00ff */
[----:B------:R-:W0:Y:S01]  /*0de0*/  I2F.U32.RP R9, UR4 ;  /* 0x0000000400097d06 */ /* 0x000e220008209000 */
[----:B------:R-:W-:-:S07]  /*0df0*/  ISETP.NE.U32.AND P2, PT, RZ, UR4, PT ;  /* 0x00000004ff007c0c */ /* 0x000fce000bf45070 */
[----:B0-----:R-:W0:Y:S02]  /*0e00*/  MUFU.RCP R9, R9 ;  /* 0x0000000900097308 */ /* 0x001e240000001000 */
[----:B0-----:R-:W-:Y:S02]  /*0e10*/  VIADD R10, R9, 0xffffffe ;  /* 0x0ffffffe090a7836 */ /* 0x001fe40000000000 */
[----:B------:R-:W-:-:S04]  /*0e20*/  IMAD.MOV.U32 R9, RZ, RZ, RZ ;  /* 0x000000ffff097224 */ /* 0x000fc800078e00ff */
[----:B------:R-:W0:Y:S02]  /*0e30*/  F2I.FTZ.U32.TRUNC.NTZ R7, R10 ;  /* 0x0000000a00077305 */ /* 0x000e24000021f000 */
[----:B0-----:R-:W-:-:S05]  /*0e40*/  IADD3 R11, RZ, -R7, RZ ;  /* 0x80000007ff0b7210 */ /* 0x001fca0007ffe0ff */
        /* <DEDUP_REMOVED lines=10> */
[----:B------:R-:W-:-:S04]  /*0ef0*/  @!P2 LOP3.LUT R8, RZ, UR4, RZ, 0x33, !PT ;  /* 0x00000004ff08ac12 */ /* 0x000fc8000f8e33ff */
[----:B------:R-:W-:-:S05]  /*0f00*/  IADD3 R7, -R8, RZ, RZ ;  /* 0x000000ff08077210 */ /* 0x000fca0007ffe1ff */
[----:B------:R-:W-:-:S07]  /*0f10*/  IMAD R6, R7, UR4, R2 ;  /* 0x0000000407067c24 */ /* 0x000fce000f8e0202 */
.L_x_169:
[----:B------:R-:W-:Y:S05]  /*0f20*/  BSYNC B0 ;  /* 0x0000000000007941 */ /* 0x000fea0003800000 */
.L_x_167:
        /* <DEDUP_REMOVED lines=11> */
[----:B------:R-:W-:Y:S05]  /*0fe0*/  BRA `(.L_x_172) ;  /* 0x0000000000487947 */ /* 0x000fea0003800000 */
.L_x_171:
        /* <DEDUP_REMOVED lines=18> */
.L_x_172:
[----:B------:R-:W-:Y:S05]  /*1110*/  BSYNC B0 ;  /* 0x0000000000007941 */ /* 0x000fea0003800000 */
.L_x_170:
[----:B------:R-:W0:Y:S01]  /*1120*/  LDC R13, c[0x0][0x268] ;  /* 0x00009a00ff0d7b82 */ /* 0x000e220000000800 */
[----:B------:R-:W-:Y:S01]  /*1130*/  I2FP.F32.S32 R8, R6 ;  /* 0x0000000600087245 */ /* 0x000fe20000201400 */
[----:B------:R-:W-:Y:S01]  /*1140*/  VIADD R6, R6, 0x1 ;  /* 0x0000000106067836 */ /* 0x000fe20000000000 */
[----:B------:R-:W-:Y:S01]  /*1150*/  ULDC.64 UR8, c[0x0][0x218] ;  /* 0x0000860000087ab9 */ /* 0x000fe20000000a00 */
[----:B------:R-:W-:Y:S01]  /*1160*/  ULDC UR4, c[0x0][0x238] ;  /* 0x00008e0000047ab9 */ /* 0x000fe20000000800 */
[----:B------:R-:W-:Y:S02]  /*1170*/  ISETP.NE.U32.AND P0, PT, RZ, UR8, PT ;  /* 0x00000008ff007c0c */ /* 0x000fe4000bf05070 */
[----:B------:R-:W-:Y:S01]  /*1180*/  I2FP.F32.S32 R6, R6 ;  /* 0x0000000600067245 */ /* 0x000fe20000201400 */
[----:B------:R-:W1:Y:S01]  /*1190*/  LDC R11, c[0x0][0x264] ;  /* 0x00009900ff0b7b82 */ /* 0x000e620000000800 */
[----:B------:R-:W-:Y:S01]  /*11a0*/  ISETP.NE.AND.EX P0, PT, RZ, UR9, PT, P0 ;  /* 0x00000009ff007c0c */ /* 0x000fe2000bf05300 */
[-C--:B0-----:R-:W-:Y:S01]  /*11b0*/  FFMA.FTZ R9, R8, R13.reuse, -0.5 ;  /* 0xbf00000008097423 */ /* 0x081fe2000001000d */
[----:B------:R-:W-:Y:S01]  /*11c0*/  IADD3 R8, R7, 0x1, RZ ;  /* 0x0000000107087810 */ /* 0x000fe20007ffe0ff */
[----:B------:R-:W-:Y:S01]  /*11d0*/  FFMA.FTZ R10, R6, R13, -0.5 ;  /* 0xbf000000060a7423 */ /* 0x000fe2000001000d */
[----:B------:R-:W-:-:S02]  /*11e0*/  I2FP.F32.S32 R6, R7 ;  /* 0x0000000700067245 */ /* 0x000fc40000201400 */
[----:B------:R-:W-:Y:S01]  /*11f0*/  I2FP.F32.S32 R8, R8 ;  /* 0x0000000800087245 */ /* 0x000fe20000201400 */
[----:B------:R-:W0:Y:S02]  /*1200*/  F2I.FTZ.CEIL.NTZ R9, R9 ;  /* 0x0000000900097305 */ /* 0x000e24000021b100 */
[-C--:B-1----:R-:W-:Y:S02]  /*1210*/  FFMA.FTZ R7, R6, R11.reuse, -0.5 ;  /* 0xbf00000006077423 */ /* 0x082fe4000001000b */
[----:B------:R-:W-:-:S04]  /*1220*/  FFMA.FTZ R8, R8, R11, -0.5 ;  /* 0xbf00000008087423 */ /* 0x000fc8000001000b */
[----:B------:R-:W1:Y:S01]  /*1230*/  F2I.FTZ.CEIL.NTZ R10, R10 ;  /* 0x0000000a000a7305 */ /* 0x000e62000021b100 */
[----:B0-----:R-:W-:-:S07]  /*1240*/  VIMNMX R12, R9, UR4, PT ;  /* 0x00000004090c7c48 */ /* 0x001fce000bfe0100 */
[----:B------:R-:W0:Y:S01]  /*1250*/  F2I.FTZ.CEIL.NTZ R7, R7 ;  /* 0x0000000700077305 */ /* 0x000e22000021b100 */
[----:B-1----:R-:W-:-:S07]  /*1260*/  VIMNMX R6, R10, UR4, PT ;  /* 0x000000040a067c48 */ /* 0x002fce000bfe0100 */
[----:B------:R-:W1:Y:S01]  /*1270*/  F2I.FTZ.CEIL.NTZ R8, R8 ;  /* 0x0000000800087305 */ /* 0x000e62000021b100 */
[----:B------:R-:W-:Y:S05]  /*1280*/  @!P0 EXIT ;  /* 0x000000000000894d */ /* 0x000fea0003800000 */
[----:B------:R-:W-:Y:S01]  /*1290*/  LOP3.LUT R9, RZ, R6, RZ, 0x33, !PT ;  /* 0x00000006ff097212 */ /* 0x000fe200078e33ff */
[--C-:B------:R-:W-:Y:S01]  /*12a0*/  IMAD.IADD R53, R6, 0x1, -R12.reuse ;  /* 0x0000000106357824 */ /* 0x100fe200078e0a0c */
[----:B------:R-:W-:Y:S01]  /*12b0*/  ULDC UR4, c[0x0][0x230] ;  /* 0x00008c0000047ab9 */ /* 0x000fe20000000800 */
[--C-:B------:R-:W-:Y:S01]  /*12c0*/  SHF.R.S32.HI R13, RZ, 0x1f, R12.reuse ;  /* 0x0000001fff0d7819 */ /* 0x100fe2000001140c */
[C---:B------:R-:W-:Y:S01]  /*12d0*/  VIADD R10, R12.reuse, 0x1 ;  /* 0x000000010c0a7836 */ /* 0x040fe20000000000 */
[----:B------:R-:W-:Y:S01]  /*12e0*/  IADD3 R9, -R9, -0x2, -R12 ;  /* 0xfffffffe09097810 */ /* 0x000fe20007ffe90c */
[C---:B------:R-:W-:Y:S01]  /*12f0*/  VIADD R52, R12.reuse, 0x3 ;  /* 0x000000030c347836 */ /* 0x040fe20000000000 */
[----:B------:R-:W-:Y:S01]  /*1300*/  IADD3 R11, R12, 0x2, RZ ;  /* 0x000000020c0b7810 */ /* 0x000fe20007ffe0ff */
[----:B------:R-:W-:Y:S01]  /*1310*/  ULDC.64 UR8, c[0x0][0x208] ;  /* 0x0000820000087ab9 */ /* 0x000fe20000000a00 */
[----:B------:R-:W-:Y:S02]  /*1320*/  ISETP.GE.U32.AND P1, PT, R9, 0x3, PT ;  /* 0x000000030900780c */ /* 0x000fe40003f26070 */
[----:B------:R-:W-:-:S02]  /*1330*/  SHF.R.S32.HI R9, RZ, 0x1f, R0 ;  /* 0x0000001fff097819 */ /* 0x000fc40000011400 */
[----:B------:R-:W-:Y:S02]  /*1340*/  LOP3.LUT R53, R53, 0x3, RZ, 0xc0, !PT ;  /* 0x0000000335357812 */ /* 0x000fe400078ec0ff */
[----:B0-----:R-:W-:Y:S02]  /*1350*/  VIMNMX R7, R7, UR4, PT ;  /* 0x0000000407077c48 */ /* 0x001fe4000bfe0100 */
[----:B-1----:R-:W-:Y:S01]  /*1360*/  VIMNMX R8, R8, UR4, PT ;  /* 0x0000000408087c48 */ /* 0x002fe2000bfe0100 */
[----:B------:R-:W-:-:S06]  /*1370*/  UMOV UR4, URZ ;  /* 0x0000003f00047c82 */ /* 0x000fcc0008000000 */
.L_x_188:
[----:B------:R-:W-:Y:S01]  /*1380*/  ISETP.GE.AND P0, PT, R4, R5, PT ;  /* 0x000000050400720c */ /* 0x000fe20003f06270 */
[----:B------:R-:W-:Y:S01]  /*1390*/  BSSY B2, `(.L_x_173) ;  /* 0x00000c5000027945 */ /* 0x000fe20003800000 */
[----:B------:R-:W-:-:S11]  /*13a0*/  CS2R R50, SRZ ;  /* 0x0000000000327805 */ /* 0x000fd6000001ff00 */
[----:B------:R-:W-:Y:S05]  /*13b0*/  @P0 BRA `(.L_x_174) ;  /* 0x0000000c00080947 */ /* 0x000fea0003800000 */
[----:B------:R-:W0:Y:S01]  /*13c0*/  LDC.64 R54, c[0x0][0x220] ;  /* 0x00008800ff367b82 */ /* 0x000e220000000a00 */
[----:B------:R-:W-:Y:S01]  /*13d0*/  USHF.R.S32.HI UR10, URZ, 0x1f, UR4 ;  /* 0x0000001f3f0a7899 */ /* 0x000fe20008011404 */
[----:B------:R-:W-:Y:S01]  /*13e0*/  MOV R15, R9 ;  /* 0x00000009000f7202 */ /* 0x000fe20000000f00 */
[----:B------:R-:W-:Y:S01]  /*13f0*/  IMAD.MOV.U32 R14, RZ, RZ, R0 ;  /* 0x000000ffff0e7224 */ /* 0x000fe200078e0000 */
[----:B------:R-:W-:Y:S01]  /*1400*/  CS2R R50, SRZ ;  /* 0x0000000000327805 */ /* 0x000fe2000001ff00 */
[----:B------:R-:W-:Y:S02]  /*1410*/  IMAD.MOV.U32 R56, RZ, RZ, R4 ;  /* 0x000000ffff387224 */ /* 0x000fe400078e0004 */
[C---:B0-----:R-:W-:Y:S02]  /*1420*/  IMAD R16, R54.reuse, UR10, RZ ;  /* 0x0000000a36107c24 */ /* 0x041fe4000f8e02ff */
[----:B------:R-:W-:-:S04]  /*1430*/  IMAD.WIDE.U32 R14, R54, UR4, R14 ;  /* 0x00000004360e7c25 */ /* 0x000fc8000f8e000e */
[----:B------:R-:W-:-:S04]  /*1440*/  IMAD R55, R55, UR4, R16 ;  /* 0x0000000437377c24 */ /* 0x000fc8000f8e0210 */
[----:B------:R-:W-:-:S07]  /*1450*/  IMAD.IADD R55, R15, 0x1, R55 ;  /* 0x000000010f377824 */ /* 0x000fce00078e0237 */
.L_x_187:
[----:B------:R-:W-:Y:S01]  /*1460*/  ISETP.GE.AND P0, PT, R7, R8, PT ;  /* 0x000000080700720c */ /* 0x000fe20003f06270 */
[----:B------:R-:W-:-:S12]  /*1470*/  BSSY B1, `(.L_x_175) ;  /* 0x00000b3000017945 */ /* 0x000fd80003800000 */
[----:B------:R-:W-:Y:S05]  /*1480*/  @P0 BRA `(.L_x_176) ;  /* 0x0000000800c40947 */ /* 0x000fea0003800000 */
[----:B------:R-:W-:Y:S01]  /*1490*/  ULDC.64 UR10, c[0x0][0x228] ;  /* 0x00008a00000a7ab9 */ /* 0x000fe20000000a00 */
[--C-:B------:R-:W-:Y:S01]  /*14a0*/  SHF.R.S32.HI R57, RZ, 0x1f, R56.reuse ;  /* 0x0000001fff397819 */ /* 0x100fe20000011438 */
[----:B------:R-:W-:Y:S02]  /*14b0*/  IMAD R19, R55, UR10, RZ ;  /* 0x0000000a37137c24 */ /* 0x000fe4000f8e02ff */
[----:B------:R-:W-:Y:S01]  /*14c0*/  IMAD.WIDE.U32 R16, R14, UR10, R56 ;  /* 0x0000000a0e107c25 */ /* 0x000fe2000f8e0038 */
[----:B------:R-:W-:-:S03]  /*14d0*/  MOV R57, R7 ;  /* 0x0000000700397202 */ /* 0x000fc60000000f00 */
[----:B------:R-:W-:-:S04]  /*14e0*/  IMAD R19, R14, UR11, R19 ;  /* 0x0000000b0e137c24 */ /* 0x000fc8000f8e0213 */
[----:B------:R-:W-:-:S07]  /*14f0*/  IMAD.IADD R58, R17, 0x1, R19 ;  /* 0x00000001113a7824 */ /* 0x000fce00078e0213 */
.L_x_186:
[----:B------:R-:W-:Y:S01]  /*1500*/  ISETP.GT.AND P0, PT, R6, R12, PT ;  /* 0x0000000c0600720c */ /* 0x000fe20003f04270 */
[----:B------:R-:W-:-:S12]  /*1510*/  BSSY B0, `(.L_x_177) ;  /* 0x00000a5000007945 */ /* 0x000fd80003800000 */
[----:B------:R-:W-:Y:S05]  /*1520*/  @!P0 BRA `(.L_x_178) ;  /* 0x00000008008c8947 */ /* 0x000fea0003800000 */
[----:B------:R-:W-:Y:S01]  /*1530*/  ISETP.NE.AND P0, PT, R53, RZ, PT ;  /* 0x000000ff3500720c */ /* 0x000fe20003f05270 */
[----:B------:R-:W-:Y:S01]  /*1540*/  ULDC.64 UR10, c[0x0][0x230] ;  /* 0x00008c00000a7ab9 */ /* 0x000fe20000000a00 */
[--C-:B------:R-:W-:Y:S01]  /*1550*/  SHF.R.S32.HI R19, RZ, 0x1f, R57.reuse ;  /* 0x0000001fff137819 */ /* 0x100fe20000011439 */
[----:B------:R-:W-:Y:S01]  /*1560*/  IMAD R21, R58, UR10, RZ ;  /* 0x0000000a3a157c24 */ /* 0x000fe2000f8e02ff */
[----:B------:R-:W-:Y:S01]  /*1570*/  BSSY B3, `(.L_x_179) ;  /* 0x000001b000037945 */ /* 0x000fe20003800000 */
[----:B------:R-:W-:Y:S01]  /*1580*/  IMAD.MOV.U32 R18, RZ, RZ, R57 ;  /* 0x000000ffff127224 */ /* 0x000fe200078e0039 */
[----:B------:R-:W-:Y:S01]  /*1590*/  MOV R61, R12 ;  /* 0x0000000c003d7202 */ /* 0x000fe20000000f00 */
[C---:B------:R-:W-:Y:S02]  /*15a0*/  IMAD R21, R16.reuse, UR11, R21 ;  /* 0x0000000b10157c24 */ /* 0x040fe4000f8e0215 */
[----:B------:R-:W-:-:S04]  /*15b0*/  IMAD.WIDE.U32 R18, R16, UR10, R18 ;  /* 0x0000000a10127c25 */ /* 0x000fc8000f8e0012 */
[----:B------:R-:W-:Y:S01]  /*15c0*/  IMAD.IADD R59, R19, 0x1, R21 ;  /* 0x00000001133b7824 */ /* 0x000fe200078e0215 */
[----:B------:R-:W-:Y:S06]  /*15d0*/  @!P0 BRA `(.L_x_180) ;  /* 0x0000000000508947 */ /* 0x000fec0003800000 */
[----:B------:R-:W-:Y:S02]  /*15e0*/  ULDC.64 UR10, c[0x0][0x238] ;  /* 0x00008e00000a7ab9 */ /* 0x000fe40000000a00 */
[----:B------:R-:W-:Y:S02]  /*15f0*/  IMAD R23, R59, UR10, RZ ;  /* 0x0000000a3b177c24 */ /* 0x000fe4000f8e02ff */
[----:B------:R-:W-:-:S04]  /*1600*/  IMAD.WIDE.U32 R20, R18, UR10, R12 ;  /* 0x0000000a12147c25 */ /* 0x000fc8000f8e000c */
[----:B------:R-:W-:Y:S01]  /*1610*/  IMAD R23, R18, UR11, R23 ;  /* 0x0000000b12177c24 */ /* 0x000fe2000f8e0217 */
[----:B------:R-:W-:Y:S02]  /*1620*/  ULDC.64 UR10, c[0x0][0x210] ;  /* 0x00008400000a7ab9 */ /* 0x000fe40000000a00 */
[----:B------:R-:W-:Y:S01]  /*1630*/  LEA R24, P0, R20, UR10, 0x3 ;  /* 0x0000000a14187c11 */ /* 0x000fe2000f8018ff */
[----:B------:R-:W-:-:S05]  /*1640*/  IMAD.IADD R21, R21, 0x1, R23 ;  /* 0x0000000115157824 */ /* 0x000fca00078e0217 */
[----:B------:R-:W-:-:S05]  /*1650*/  LEA.HI.X R25, R20, UR11, R21, 0x3, P0 ;  /* 0x0000000b14197c11 */ /* 0x000fca00080f1c15 */
[----:B------:R-:W2:Y:S01]  /*1660*/  LDG.E.64 R20, desc[UR8][R24.64] ;  /* 0x0000000818147981 */ /* 0x000ea2000c1e1b00 */
[----:B------:R-:W-:Y:S02]  /*1670*/  ISETP.NE.AND P0, PT, R53, 0x1, PT ;  /* 0x000000013500780c */ /* 0x000fe40003f05270 */
[----:B------:R-:W-:Y:S01]  /*1680*/  MOV R61, R10 ;  /* 0x0000000a003d7202 */ /* 0x000fe20000000f00 */
[----:B--2---:R-:W-:-:S10]  /*1690*/  DADD R50, R50, R20 ;  /* 0x0000000032327229 */ /* 0x004fd40000000014 */
[----:B------:R-:W-:Y:S05]  /*16a0*/  @!P0 BRA `(.L_x_180) ;  /* 0x00000000001c8947 */ /* 0x000fea0003800000 */
[----:B------:R-:W-:Y:S01]  /*16b0*/  ISETP.NE.AND P0, PT, R53, 0x2, PT ;  /* 0x000000023500780c */ /* 0x000fe20003f05270 */
[----:B------:R-:W2:-:S12]  /*16c0*/  LDG.E.64 R20, desc[UR8][R24.64+0x8] ;  /* 0x0000080818147981 */ /* 0x000e98000c1e1b00 */
[----:B------:R-:W3:Y:S01]  /*16d0*/  @P0 LDG.E.64 R22, desc[UR8][R24.64+0x10] ;  /* 0x0000100818160981 */ /* 0x000ee2000c1e1b00 */
[----:B------:R-:W-:Y:S02]  /*16e0*/  IMAD.MOV.U32 R61, RZ, RZ, R11 ;  /* 0x000000ffff3d7224 */ /* 0x000fe400078e000b */
[----:B------:R-:W-:Y:S01]  /*16f0*/  @P0 IMAD.MOV.U32 R61, RZ, RZ, R52 ;  /* 0x000000ffff3d0224 */ /* 0x000fe200078e0034 */
[----:B--2---:R-:W-:-:S08]  /*1700*/  DADD R50, R50, R20 ;  /* 0x0000000032327229 */ /* 0x004fd00000000014 */
[----:B---3--:R-:W-:-:S11]  /*1710*/  @P0 DADD R50, R50, R22 ;  /* 0x0000000032320229 */ /* 0x008fd60000000016 */
.L_x_180:
[----:B------:R-:W-:Y:S05]  /*1720*/  BSYNC B3 ;  /* 0x0000000000037941 */ /* 0x000fea0003800000 */
.L_x_179:
        /* <DEDUP_REMOVED lines=8> */
.L_x_183:
        /* <DEDUP_REMOVED lines=10> */
[----:B------:R-:W2:Y:S04]  /*1850*/  LDG.E.64 R20, desc[UR8][R30.64] ;  /* 0x000000081e147981 */ /* 0x000ea8000c1e1b00 */
[----:B------:R-:W3:Y:S01]  /*1860*/  LDG.E.64 R44, desc[UR8][R30.64+0x8] ;  /* 0x000008081e2c7981 */ /* 0x000ee2000c1e1b00 */
[----:B------:R-:W-:-:S03]  /*1870*/  VIADD R22, R61, 0x4 ;  /* 0x000000043d167836 */ /* 0x000fc60000000000 */
[----:B------:R-:W4:Y:S02]  /*1880*/  LDG.E.64 R46, desc[UR8][R30.64+0x10] ;  /* 0x000010081e2e7981 */ /* 0x000f24000c1e1b00 */
[--C-:B------:R-:W-:Y:S02]  /*1890*/  SHF.R.S32.HI R23, RZ, 0x1f, R22.reuse ;  /* 0x0000001fff177819 */ /* 0x100fe40000011416 */
[----:B------:R-:W5:Y:S01]  /*18a0*/  LDG.E.64 R42, desc[UR8][R30.64+0x18] ;  /* 0x000018081e2a7981 */ /* 0x000f62000c1e1b00 */
[----:B------:R-:W-:-:S04]  /*18b0*/  IMAD.WIDE.U32 R22, R18, UR10, R22 ;  /* 0x0000000a12167c25 */ /* 0x000fc8000f8e0016 */
[----:B------:R-:W-:Y:S01]  /*18c0*/  IMAD.IADD R23, R29, 0x1, R23 ;  /* 0x000000011d177824 */ /* 0x000fe200078e0217 */
[----:B------:R-:W-:-:S04]  /*18d0*/  LEA R24, P2, R22, UR12, 0x3 ;  /* 0x0000000c16187c11 */ /* 0x000fc8000f8418ff */
[----:B------:R-:W-:-:S05]  /*18e0*/  LEA.HI.X R25, R22, UR13, R23, 0x3, P2 ;  /* 0x0000000d16197c11 */ /* 0x000fca00090f1c17 */
[----:B------:R-:W5:Y:S01]  /*18f0*/  LDG.E.64 R40, desc[UR8][R24.64] ;  /* 0x0000000818287981 */ /* 0x000f62000c1e1b00 */
[----:B------:R-:W-:-:S03]  /*1900*/  IADD3 R22, R61, 0x8, RZ ;  /* 0x000000083d167810 */ /* 0x000fc60007ffe0ff */
[----:B------:R-:W5:Y:S01]  /*1910*/  LDG.E.64 R38, desc[UR8][R24.64+0x8] ;  /* 0x0000080818267981 */ /* 0x000f62000c1e1b00 */
[----:B------:R-:W-:-:S03]  /*1920*/  SHF.R.S32.HI R23, RZ, 0x1f, R22 ;  /* 0x0000001fff177819 */ /* 0x000fc60000011416 */
[----:B------:R-:W5:Y:S01]  /*1930*/  LDG.E.64 R36, desc[UR8][R24.64+0x10] ;  /* 0x0000100818247981 */ /* 0x000f62000c1e1b00 */
[----:B------:R-:W-:-:S03]  /*1940*/  IMAD.WIDE.U32 R22, R18, UR10, R22 ;  /* 0x0000000a12167c25 */ /* 0x000fc6000f8e0016 */
[----:B------:R-:W5:Y:S01]  /*1950*/  LDG.E.64 R34, desc[UR8][R24.64+0x18] ;  /* 0x0000180818227981 */ /* 0x000f62000c1e1b00 */
[----:B------:R-:W-:Y:S01]  /*1960*/  IMAD.IADD R23, R29, 0x1, R23 ;  /* 0x000000011d177824 */ /* 0x000fe200078e0217 */
[----:B------:R-:W-:-:S04]  /*1970*/  LEA R26, P2, R22, UR12, 0x3 ;  /* 0x0000000c161a7c11 */ /* 0x000fc8000f8418ff */
[----:B------:R-:W-:Y:S01]  /*1980*/  LEA.HI.X R27, R22, UR13, R23, 0x3, P2 ;  /* 0x0000000d161b7c11 */ /* 0x000fe200090f1c17 */
[----:B------:R-:W-:-:S04]  /*1990*/  VIADD R22, R61, 0xc ;  /* 0x0000000c3d167836 */ /* 0x000fc80000000000 */
[----:B------:R-:W5:Y:S01]  /*19a0*/  LDG.E.64 R32, desc[UR8][R26.64] ;  /* 0x000000081a207981 */ /* 0x000f62000c1e1b00 */
[----:B------:R-:W-:-:S03]  /*19b0*/  SHF.R.S32.HI R23, RZ, 0x1f, R22 ;  /* 0x0000001fff177819 */ /* 0x000fc60000011416 */
[----:B------:R-:W5:Y:S01]  /*19c0*/  LDG.E.64 R30, desc[UR8][R26.64+0x8] ;  /* 0x000008081a1e7981 */ /* 0x000f62000c1e1b00 */
[----:B------:R-:W-:-:S05]  /*19d0*/  IMAD.WIDE.U32 R22, R18, UR10, R22 ;  /* 0x0000000a12167c25 */ /* 0x000fca000f8e0016 */
[----:B------:R-:W-:Y:S02]  /*19e0*/  IADD3 R29, R29, R23, RZ ;  /* 0x000000171d1d7210 */ /* 0x000fe40007ffe0ff */
[----:B------:R-:W-:-:S04]  /*19f0*/  LEA R48, P2, R22, UR12, 0x3 ;  /* 0x0000000c16307c11 */ /* 0x000fc8000f8418ff */
[----:B------:R-:W-:Y:S02]  /*1a00*/  LEA.HI.X R49, R22, UR13, R29, 0x3, P2 ;  /* 0x0000000d16317c11 */ /* 0x000fe400090f1c1d */
[----:B------:R-:W5:Y:S04]  /*1a10*/  LDG.E.64 R28, desc[UR8][R26.64+0x10] ;  /* 0x000010081a1c7981 */ /* 0x000f68000c1e1b00 */
[----:B------:R-:W5:Y:S04]  /*1a20*/  LDG.E.64 R24, desc[UR8][R48.64] ;  /* 0x0000000830187981 */ /* 0x000f68000c1e1b00 */
[----:B------:R-:W5:Y:S04]  /*1a30*/  LDG.E.64 R22, desc[UR8][R48.64+0x8] ;  /* 0x0000080830167981 */ /* 0x000f68000c1e1b00 */
[----:B------:R-:W5:Y:S01]  /*1a40*/  LDG.E.64 R26, desc[UR8][R26.64+0x18] ;  /* 0x000018081a1a7981 */ /* 0x000f62000c1e1b00 */
[----:B--2---:R-:W-:-:S03]  /*1a50*/  DADD R20, R20, R50 ;  /* 0x0000000014147229 */ /* 0x004fc60000000032 */
[----:B------:R-:W2:Y:S05]  /*1a60*/  LDG.E.64 R50, desc[UR8][R48.64+0x18] ;  /* 0x0000180830327981 */ /* 0x000eaa000c1e1b00 */
[----:B---3--:R-:W-:Y:S02]  /*1a70*/  DADD R44, R20, R44 ;  /* 0x00000000142c7229 */ /* 0x008fe4000000002c */
[----:B------:R-:W3:Y:S06]  /*1a80*/  LDG.E.64 R20, desc[UR8][R48.64+0x10] ;  /* 0x0000100830147981 */ /* 0x000eec000c1e1b00 */
[----:B----4-:R-:W-:-:S08]  /*1a90*/  DADD R44, R44, R46 ;  /* 0x000000002c2c7229 */ /* 0x010fd0000000002e */
[----:B-----5:R-:W-:-:S08]  /*1aa0*/  DADD R42, R44, R42 ;  /* 0x000000002c2a7229 */ /* 0x020fd0000000002a */
[----:B------:R-:W-:-:S08]  /*1ab0*/  DADD R40, R42, R40 ;  /* 0x000000002a287229 */ /* 0x000fd00000000028 */
[----:B------:R-:W-:-:S08]  /*1ac0*/  DADD R38, R40, R38 ;  /* 0x0000000028267229 */ /* 0x000fd00000000026 */
[----:B------:R-:W-:-:S08]  /*1ad0*/  DADD R36, R38, R36 ;  /* 0x0000000026247229 */ /* 0x000fd00000000024 */
[----:B------:R-:W-:-:S08]  /*1ae0*/  DADD R34, R36, R34 ;  /* 0x0000000024227229 */ /* 0x000fd00000000022 */
[----:B------:R-:W-:-:S08]  /*1af0*/  DADD R32, R34, R32 ;  /* 0x0000000022207229 */ /* 0x000fd00000000020 */
[----:B------:R-:W-:-:S08]  /*1b00*/  DADD R30, R32, R30 ;  /* 0x00000000201e7229 */ /* 0x000fd0000000001e */
[----:B------:R-:W-:-:S08]  /*1b10*/  DADD R28, R30, R28 ;  /* 0x000000001e1c7229 */ /* 0x000fd0000000001c */
[----:B------:R-:W-:Y:S01]  /*1b20*/  DADD R26, R28, R26 ;  /* 0x000000001c1a7229 */ /* 0x000fe2000000001a */
[----:B------:R-:W-:-:S07]  /*1b30*/  VIADD R61, R61, 0x10 ;  /* 0x000000103d3d7836 */ /* 0x000fce0000000000 */
[----:B------:R-:W-:Y:S01]  /*1b40*/  DADD R24, R26, R24 ;  /* 0x000000001a187229 */ /* 0x000fe20000000018 */
[----:B------:R-:W-:-:S07]  /*1b50*/  ISETP.GE.AND P2, PT, R61, R54, PT ;  /* 0x000000363d00720c */ /* 0x000fce0003f46270 */
[----:B------:R-:W-:-:S08]  /*1b60*/  DADD R22, R24, R22 ;  /* 0x0000000018167229 */ /* 0x000fd00000000016 */
[----:B---3--:R-:W-:-:S08]  /*1b70*/  DADD R20, R22, R20 ;  /* 0x0000000016147229 */ /* 0x008fd00000000014 */
[----:B--2---:R-:W-:Y:S01]  /*1b80*/  DADD R50, R20, R50 ;  /* 0x0000000014327229 */ /* 0x004fe20000000032 */
[----:B------:R-:W-:Y:S10]  /*1b90*/  @!P2 BRA `(.L_x_183) ;  /* 0xfffffffc0004a947 */ /* 0x000ff4000383ffff */
.L_x_182:
[----:B------:R-:W-:Y:S05]  /*1ba0*/  BSYNC B3 ;  /* 0x0000000000037941 */ /* 0x000fea0003800000 */
.L_x_181:
        /* <DEDUP_REMOVED lines=14> */
[----:B------:R-:W2:Y:S01]  /*1c90*/  LDG.E.64 R34, desc[UR8][R38.64] ;  /* 0x0000000826227981 */ /* 0x000ea2000c1e1b00 */
[----:B------:R-:W-:-:S03]  /*1ca0*/  VIADD R24, R61, 0x4 ;  /* 0x000000043d187836 */ /* 0x000fc60000000000 */
[----:B------:R-:W3:Y:S02]  /*1cb0*/  LDG.E.64 R32, desc[UR8][R38.64+0x8] ;  /* 0x0000080826207981 */ /* 0x000ee4000c1e1b00 */
[--C-:B------:R-:W-:Y:S02]  /*1cc0*/  SHF.R.S32.HI R25, RZ, 0x1f, R24.reuse ;  /* 0x0000001fff197819 */ /* 0x100fe40000011418 */
[----:B------:R-:W4:Y:S01]  /*1cd0*/  LDG.E.64 R20, desc[UR8][R38.64+0x10] ;  /* 0x0000100826147981 */ /* 0x000f22000c1e1b00 */
[----:B------:R-:W-:-:S05]  /*1ce0*/  IMAD.WIDE.U32 R24, R18, UR10, R24 ;  /* 0x0000000a12187c25 */ /* 0x000fca000f8e0018 */
[----:B------:R-:W-:Y:S02]  /*1cf0*/  IADD3 R25, R23, R25, RZ ;  /* 0x0000001917197210 */ /* 0x000fe40007ffe0ff */
[C---:B------:R-:W-:Y:S01]  /*1d00*/  LEA R36, P0, R24.reuse, UR12, 0x3 ;  /* 0x0000000c18247c11 */ /* 0x040fe2000f8018ff */
[----:B------:R-:W5:Y:S03]  /*1d10*/  LDG.E.64 R22, desc[UR8][R38.64+0x18] ;  /* 0x0000180826167981 */ /* 0x000f66000c1e1b00 */
[----:B------:R-:W-:-:S05]  /*1d20*/  LEA.HI.X R37, R24, UR13, R25, 0x3, P0 ;  /* 0x0000000d18257c11 */ /* 0x000fca00080f1c19 */
[----:B------:R-:W5:Y:S04]  /*1d30*/  LDG.E.64 R24, desc[UR8][R36.64] ;  /* 0x0000000824187981 */ /* 0x000f68000c1e1b00 */
[----:B------:R-:W5:Y:S04]  /*1d40*/  LDG.E.64 R26, desc[UR8][R36.64+0x8] ;  /* 0x00000808241a7981 */ /* 0x000f68000c1e1b00 */
[----:B------:R-:W5:Y:S04]  /*1d50*/  LDG.E.64 R28, desc[UR8][R36.64+0x10] ;  /* 0x00001008241c7981 */ /* 0x000f68000c1e1b00 */
[----:B------:R-:W5:Y:S01]  /*1d60*/  LDG.E.64 R30, desc[UR8][R36.64+0x18] ;  /* 0x00001808241e7981 */ /* 0x000f62000c1e1b00 */
[----:B------:R-:W-:Y:S01]  /*1d70*/  PLOP3.LUT P0, PT, PT, PT, PT, 0x8, 0x0 ;  /* 0x000000000000781c */ /* 0x000fe20003f0e170 */
[----:B------:R-:W-:Y:S01]  /*1d80*/  VIADD R61, R61, 0x8 ;  /* 0x000000083d3d7836 */ /* 0x000fe20000000000 */
[----:B--2---:R-:W-:-:S08]  /*1d90*/  DADD R34, R50, R34 ;  /* 0x0000000032227229 */ /* 0x004fd00000000022 */
[----:B---3--:R-:W-:-:S08]  /*1da0*/  DADD R32, R34, R32 ;  /* 0x0000000022207229 */ /* 0x008fd00000000020 */
[----:B----4-:R-:W-:-:S08]  /*1db0*/  DADD R20, R32, R20 ;  /* 0x0000000020147229 */ /* 0x010fd00000000014 */
[----:B-----5:R-:W-:-:S08]  /*1dc0*/  DADD R20, R20, R22 ;  /* 0x0000000014147229 */ /* 0x020fd00000000016 */
[----:B------:R-:W-:-:S08]  /*1dd0*/  DADD R20, R20, R24 ;  /* 0x0000000014147229 */ /* 0x000fd00000000018 */
[----:B------:R-:W-:-:S08]  /*1de0*/  DADD R20, R20, R26 ;  /* 0x0000000014147229 */ /* 0x000fd0000000001a */
[----:B------:R-:W-:-:S08]  /*1df0*/  DADD R20, R20, R28 ;  /* 0x0000000014147229 */ /* 0x000fd0000000001c */
[----:B------:R-:W-:-:S11]  /*1e00*/  DADD R50, R20, R30 ;  /* 0x0000000014327229 */ /* 0x000fd6000000001e */
.L_x_185:
[----:B------:R-:W-:Y:S05]  /*1e10*/  BSYNC B3 ;  /* 0x0000000000037941 */ /* 0x000fea0003800000 */
.L_x_184:
        /* <DEDUP_REMOVED lines=12> */
[----:B------:R-:W2:Y:S04]  /*1ee0*/  LDG.E.64 R20, desc[UR8][R18.64] ;  /* 0x0000000812147981 */ /* 0x000ea8000c1e1b00 */
[----:B------:R-:W3:Y:S04]  /*1ef0*/  LDG.E.64 R22, desc[UR8][R18.64+0x8] ;  /* 0x0000080812167981 */ /* 0x000ee8000c1e1b00 */
[----:B------:R-:W4:Y:S04]  /*1f00*/  LDG.E.64 R24, desc[UR8][R18.64+0x10] ;  /* 0x0000100812187981 */ /* 0x000f28000c1e1b00 */
[----:B------:R-:W5:Y:S01]  /*1f10*/  LDG.E.64 R26, desc[UR8][R18.64+0x18] ;  /* 0x00001808121a7981 */ /* 0x000f62000c1e1b00 */
[----:B--2---:R-:W-:-:S08]  /*1f20*/  DADD R20, R50, R20 ;  /* 0x0000000032147229 */ /* 0x004fd00000000014 */
[----:B---3--:R-:W-:-:S08]  /*1f30*/  DADD R20, R20, R22 ;  /* 0x0000000014147229 */ /* 0x008fd00000000016 */
[----:B----4-:R-:W-:-:S08]  /*1f40*/  DADD R20, R20, R24 ;  /* 0x0000000014147229 */ /* 0x010fd00000000018 */
[----:B-----5:R-:W-:-:S11]  /*1f50*/  DADD R50, R20, R26 ;  /* 0x0000000014327229 */ /* 0x020fd6000000001a */
.L_x_178:
[----:B------:R-:W-:Y:S05]  /*1f60*/  BSYNC B0 ;  /* 0x0000000000007941 */ /* 0x000fea0003800000 */
.L_x_177:
[----:B------:R-:W-:-:S05]  /*1f70*/  VIADD R57, R57, 0x1 ;  /* 0x0000000139397836 */ /* 0x000fca0000000000 */
[----:B------:R-:W-:-:S13]  /*1f80*/  ISETP.GE.AND P0, PT, R57, R8, PT ;  /* 0x000000083900720c */ /* 0x000fda0003f06270 */
[----:B------:R-:W-:Y:S05]  /*1f90*/  @!P0 BRA `(.L_x_186) ;  /* 0xfffffff400588947 */ /* 0x000fea000383ffff */
.L_x_176:
[----:B------:R-:W-:Y:S05]  /*1fa0*/  BSYNC B1 ;  /* 0x0000000000017941 */ /* 0x000fea0003800000 */
.L_x_175:
[----:B------:R-:W-:-:S05]  /*1fb0*/  VIADD R56, R56, 0x1 ;  /* 0x0000000138387836 */ /* 0x000fca0000000000 */
[----:B------:R-:W-:-:S13]  /*1fc0*/  ISETP.GE.AND P0, PT, R56, R5, PT ;  /* 0x000000053800720c */ /* 0x000fda0003f06270 */
[----:B------:R-:W-:Y:S05]  /*1fd0*/  @!P0 BRA `(.L_x_187) ;  /* 0xfffffff400208947 */ /* 0x000fea000383ffff */
.L_x_174:
[----:B------:R-:W-:Y:S05]  /*1fe0*/  BSYNC B2 ;  /* 0x0000000000027941 */ /* 0x000fea0003800000 */
.L_x_173:
[----:B------:R-:W0:Y:S01]  /*1ff0*/  LDC.64 R20, c[0x0][0x218] ;  /* 0x00008600ff147b82 */ /* 0x000e220000000a00 */
[----:B------:R-:W-:Y:S01]  /*2000*/  ULDC.64 UR10, c[0x0][0x258] ;  /* 0x00009600000a7ab9 */ /* 0x000fe20000000a00 */
[----:B------:R-:W-:Y:S01]  /*2010*/  UIADD3 UR4, UR4, 0x1, URZ ;  /* 0x0000000104047890 */ /* 0x000fe2000fffe03f */
[----:B------:R-:W-:-:S04]  /*2020*/  LEA R14, P0, R2, UR10, 0x3 ;  /* 0x0000000a020e7c11 */ /* 0x000fc8000f8018ff */
[----:B------:R-:W-:Y:S01]  /*2030*/  LEA.HI.X R15, R2, UR11, R3, 0x3, P0 ;  /* 0x0000000b020f7c11 */ /* 0x000fe200080f1c03 */
[----:B------:R-:W1:Y:S04]  /*2040*/  LDC.64 R18, c[0x0][0x220] ;  /* 0x00008800ff127b82 */ /* 0x000e680000000a00 */
[----:B------:R2:W-:Y:S01]  /*2050*/  STG.E.64 desc[UR8][R14.64], R50 ;  /* 0x000000320e007986 */ /* 0x0005e2000c101b08 */
[----:B0-----:R-:W-:-:S04]  /*2060*/  ISETP.LE.U32.AND P0, PT, R20, UR4, PT ;  /* 0x0000000414007c0c */ /* 0x001fc8000bf03070 */
[----:B------:R-:W-:Y:S01]  /*2070*/  ISETP.GE.U32.AND.EX P0, PT, RZ, R21, PT, P0 ;  /* 0x00000015ff00720c */ /* 0x000fe20003f06100 */
[C---:B-1----:R-:W-:Y:S02]  /*2080*/  IMAD R16, R18.reuse, UR5, RZ ;  /* 0x0000000512107c24 */ /* 0x042fe4000f8e02ff */
[----:B------:R-:W-:-:S04]  /*2090*/  IMAD.WIDE.U32 R2, R18, UR6, R2 ;  /* 0x0000000612027c25 */ /* 0x000fc8000f8e0002 */
[----:B------:R-:W-:-:S05]  /*20a0*/  IMAD R17, R19, UR6, R16 ;  /* 0x0000000613117c24 */ /* 0x000fca000f8e0210 */
[----:B------:R-:W-:Y:S01]  /*20b0*/  IADD3 R3, R3, R17, RZ ;  /* 0x0000001103037210 */ /* 0x000fe20007ffe0ff */
[----:B--2---:R-:W-:Y:S06]  /*20c0*/  @!P0 BRA `(.L_x_188) ;  /* 0xfffffff000ac8947 */ /* 0x004fec000383ffff */
[----:B------:R-:W-:Y:S05]  /*20d0*/  EXIT ;  /* 0x000000000000794d */ /* 0x000fea0003800000 */
        .weak           $__internal_12_$__cuda_sm20_div_s64
        .type           $__internal_12_$__cuda_sm20_div_s64,@function
        .size           $__internal_12_$__cuda_sm20_div_s64,($__internal_13_$__cuda_sm20_div_u64 - $__internal_12_$__cuda_sm20_div_s64)
$__internal_12_$__cuda_sm20_div_s64:
        /* <DEDUP_REMOVED lines=28> */
[----:B------:R-:W-:Y:S02]  /*22a0*/  IADD3 R5, P0, RZ, -R4, RZ ;  /* 0x80000004ff057210 */ /* 0x000fe40007f1e0ff */
[----:B------:R-:W-:Y:S01]  /*22b0*/  IADD3.X R10, RZ, ~R3, RZ, P4, !PT ;  /* 0x80000003ff0a7210 */ /* 0x000fe200027fe4ff */
        /* <DEDUP_REMOVED lines=9> */
[----:B------:R-:W-:Y:S02]  /*2350*/  IMAD.X R9, R4, 0x1, R9, P0 ;  /* 0x0000000104097824 */ /* 0x000fe400000e0609 */
[----:B------:R-:W-:Y:S02]  /*2360*/  IMAD.MOV.U32 R5, RZ, RZ, RZ ;  /* 0x000000ffff057224 */ /* 0x000fe400078e00ff */
        /* <DEDUP_REMOVED lines=14> */
[----:B------:R-:W-:-:S04]  /*2450*/  IMAD R5, R6, UR8, R5 ;  /* 0x0000000806057c24 */ /* 0x000fc8000f8e0205 */
        /* <DEDUP_REMOVED lines=19> */
[----:B------:R-:W-:Y:S01]  /*2590*/  SEL R8, R5, R8, !P1 ;  /* 0x0000000805087207 */ /* 0x000fe20004800000 */
[----:B------:R-:W-:Y:S01]  /*25a0*/  IMAD.X R4, RZ, RZ, ~R9, P2 ;  /* 0x000000ffff047224 */ /* 0x000fe200010e0e09 */
[----:B------:R-:W-:Y:S01]  /*25b0*/  ISETP.NE.AND.EX P0, PT, RZ, UR5, PT, P0 ;  /* 0x00000005ff007c0c */ /* 0x000fe2000bf05300 */
[----:B------:R-:W-:-:S03]  /*25c0*/  IMAD.MOV.U32 R5, RZ, RZ, 0x0 ;  /* 0x00000000ff057424 */ /* 0x000fc600078e00ff */
[----:B------:R-:W-:Y:S02]  /*25d0*/  SEL R9, R4, R9, !P1 ;  /* 0x0000000904097207 */ /* 0x000fe40004800000 */
[----:B------:R-:W-:Y:S02]  /*25e0*/  MOV R4, R0 ;  /* 0x0000000000047202 */ /* 0x000fe40000000f00 */
[----:B------:R-:W-:Y:S02]  /*25f0*/  SEL R8, R8, 0xffffffff, P0 ;  /* 0xffffffff08087807 */ /* 0x000fe40000000000 */
[----:B------:R-:W-:Y:S01]  /*2600*/  SEL R9, R9, 0xffffffff, P0 ;  /* 0xffffffff09097807 */ /* 0x000fe20000000000 */
[----:B------:R-:W-:Y:S06]  /*2610*/  RET.REL.NODEC R4 `(_ZN2at6native53_GLOBAL__N__069e5665_20_UpSampleNearest3d_cu_ab8a35b437upsample_nearest3d_backward_out_frameIddXadL_ZNS0_46nearest_neighbor_exact_bw_compute_source_indexEfiiEEEEvPKT_mmmmmmmmPS3_fff) ;  /* 0xffffffd804787950 */ /* 0x000fec0003c3ffff */
        .weak           $__internal_13_$__cuda_sm20_div_u64
        .type           $__internal_13_$__cuda_sm20_div_u64,@function
        .size           $__internal_13_$__cuda_sm20_div_u64,($__internal_14_$__cuda_sm20_rem_u64 - $__internal_13_$__cuda_sm20_div_u64)
$__internal_13_$__cuda_sm20_div_u64:
        /* <DEDUP_REMOVED lines=43> */
[C---:B------:R-:W-:Y:S01]  /*28d0*/  IMAD R13, R15.reuse, R7, R13 ;  /* 0x000000070f0d7224 */ /* 0x040fe200078e020d */
[----:B------:R-:W-:Y:S02]  /*28e0*/  IADD3 R17, P1, -R12, R10, RZ ;  /* 0x0000000a0c117210 */ /* 0x000fe40007f3e1ff */
[----:B------:R-:W-:Y:S01]  /*28f0*/  IADD3 R12, P2, R15, 0x1, RZ ;  /* 0x000000010f0c7810 */ /* 0x000fe20007f5e0ff */
[-C--:B------:R-:W-:Y:S01]  /*2900*/  IMAD R10, R11, R8.reuse, R13 ;  /* 0x000000080b0a7224 */ /* 0x080fe200078e020d */
[----:B------:R-:W-:-:S03]  /*2910*/  ISETP.GE.U32.AND P0, PT, R17, R8, PT ;  /* 0x000000081100720c */ /* 0x000fc60003f06070 */
[----:B------:R-:W-:Y:S01]  /*2920*/  IMAD.X R16, R9, 0x1, ~R10, P1 ;  /* 0x0000000109107824 */ /* 0x000fe200008e0e0a */
[----:B------:R-:W-:Y:S02]  /*2930*/  IADD3 R9, P1, -R8, R17, RZ ;  /* 0x0000001108097210 */ /* 0x000fe40007f3e1ff */
[----:B------:R-:W-:Y:S02]  /*2940*/  IADD3.X R10, RZ, R11, RZ, P2, !PT ;  /* 0x0000000bff0a7210 */ /* 0x000fe400017fe4ff */
[C---:B------:R-:W-:Y:S01]  /*2950*/  ISETP.GE.U32.AND.EX P0, PT, R16.reuse, R7, PT, P0 ;  /* 0x000000071000720c */ /* 0x040fe20003f06100 */
[----:B------:R-:W-:Y:S01]  /*2960*/  IMAD.X R14, R16, 0x1, ~R7, P1 ;  /* 0x00000001100e7824 */ /* 0x000fe200008e0e07 */
[----:B------:R-:W-:Y:S02]  /*2970*/  ISETP.NE.U32.AND P1, PT, R8, RZ, PT ;  /* 0x000000ff0800720c */ /* 0x000fe40003f25070 */
[----:B------:R-:W-:Y:S02]  /*2980*/  SEL R9, R9, R17, P0 ;  /* 0x0000001109097207 */ /* 0x000fe40000000000 */
[----:B------:R-:W-:-:S02]  /*2990*/  SEL R12, R12, R15, P0 ;  /* 0x0000000f0c0c7207 */ /* 0x000fc40000000000 */
[----:B------:R-:W-:Y:S02]  /*29a0*/  SEL R14, R14, R16, P0 ;  /* 0x000000100e0e7207 */ /* 0x000fe40000000000 */
[----:B------:R-:W-:Y:S02]  /*29b0*/  SEL R11, R10, R11, P0 ;  /* 0x0000000b0a0b7207 */ /* 0x000fe40000000000 */
[----:B------:R-:W-:Y:S02]  /*29c0*/  ISETP.GE.U32.AND P0, PT, R9, R8, PT ;  /* 0x000000080900720c */ /* 0x000fe40003f06070 */
[----:B------:R-:W-:Y:S02]  /*29d0*/  IADD3 R9, P2, R12, 0x1, RZ ;  /* 0x000000010c097810 */ /* 0x000fe40007f5e0ff */
[----:B------:R-:W-:Y:S02]  /*29e0*/  ISETP.GE.U32.AND.EX P0, PT, R14, R7, PT, P0 ;  /* 0x000000070e00720c */ /* 0x000fe40003f06100 */
[----:B------:R-:W-:Y:S01]  /*29f0*/  ISETP.NE.AND.EX P1, PT, R7, RZ, PT, P1 ;  /* 0x000000ff0700720c */ /* 0x000fe20003f25310 */
[----:B------:R-:W-:Y:S01]  /*2a00*/  IMAD.X R10, RZ, RZ, R11, P2 ;  /* 0x000000ffff0a7224 */ /* 0x000fe200010e060b */
[----:B------:R-:W-:Y:S01]  /*2a10*/  SEL R8, R9, R12, P0 ;  /* 0x0000000c09087207 */ /* 0x000fe20000000000 */
[----:B------:R-:W-:-:S03]  /*2a20*/  IMAD.MOV.U32 R7, RZ, RZ, 0x0 ;  /* 0x00000000ff077424 */ /* 0x000fc600078e00ff */
[----:B------:R-:W-:Y:S02]  /*2a30*/  SEL R9, R10, R11, P0 ;  /* 0x0000000b0a097207 */ /* 0x000fe40000000000 */
[----:B------:R-:W-:Y:S02]  /*2a40*/  SEL R8, R8, 0xffffffff, P1 ;  /* 0xffffffff08087807 */ /* 0x000fe40000800000 */
[----:B------:R-:W-:Y:S01]  /*2a50*/  SEL R9, R9, 0xffffffff, P1 ;  /* 0xffffffff09097807 */ /* 0x000fe20000800000 */
[----:B------:R-:W-:Y:S06]  /*2a60*/  RET.REL.NODEC R6 `(_ZN2at6native53_GLOBAL__N__069e5665_20_UpSampleNearest3d_cu_ab8a35b437upsample_nearest3d_backward_out_frameIddXadL_ZNS0_46nearest_neighbor_exact_bw_compute_source_indexEfiiEEEEvPKT_mmmmmmmmPS3_fff) ;  /* 0xffffffd406647950 */ /* 0x000fec0003c3ffff */
        .weak           $__internal_14_$__cuda_sm20_rem_u64
        .type           $__internal_14_$__cuda_sm20_rem_u64,@function
        .size           $__internal_14_$__cuda_sm20_rem_u64,(.L_x_676 - $__internal_14_$__cuda_sm20_rem_u64)
$__internal_14_$__cuda_sm20_rem_u64:
[----:B------:R-:W-:-:S06]  /*2a70*/  MOV R11, R7 ;  /* 0x00000007000b7202 */ /* 0x000fcc0000000f00 */
        /* <DEDUP_REMOVED lines=28> */
[----:B------:R-:W-:-:S03]  /*2c40*/  IADD3 R13, P2, R18, R13, RZ ;  /* 0x0000000d120d7210 */ /* 0x000fc60007f5e0ff */
[----:B------:R-:W-:Y:S01]  /*2c50*/  IMAD.MOV.U32 R15, RZ, RZ, RZ ;  /* 0x000000ffff0f7224 */ /* 0x000fe200078e00ff */
        /* <DEDUP_REMOVED lines=19> */
[----:B------:R-:W-:Y:S02]  /*2d90*/  ISETP.NE.U32.AND P1, PT, R10, RZ, PT ;  /* 0x000000ff0a00720c */ /* 0x000fe40003f25070 */
[----:B------:R-:W-:Y:S02]  /*2da0*/  SEL R9, R9, R15, P0 ;  /* 0x0000000f09097207 */ /* 0x000fe40000000000 */
[----:B------:R-:W-:Y:S02]  /*2db0*/  SEL R12, R12, R14, P0 ;  /* 0x0000000e0c0c7207 */ /* 0x000fe40000000000 */
[----:B------:R-:W-:Y:S02]  /*2dc0*/  ISETP.GE.U32.AND P0, PT, R9, R10, PT ;  /* 0x0000000a0900720c */ /* 0x000fe40003f06070 */
[----:B------:R-:W-:-:S02]  /*2dd0*/  IADD3 R10, -R10, R9, RZ ;  /* 0x000000090a0a7210 */ /* 0x000fc40007ffe1ff */
[----:B------:R-:W-:Y:S02]  /*2de0*/  ISETP.GE.U32.AND.EX P0, PT, R12, R7, PT, P0 ;  /* 0x000000070c00720c */ /* 0x000fe40003f06100 */
[----:B------:R-:W-:Y:S02]  /*2df0*/  ISETP.NE.AND.EX P1, PT, R7, RZ, PT, P1 ;  /* 0x000000ff0700720c */ /* 0x000fe40003f25310 */
[----:B------:R-:W-:Y:S01]  /*2e00*/  SEL R7, R10, R9, P0 ;  /* 0x000000090a077207 */ /* 0x000fe20000000000 */
[----:B------:R-:W-:-:S03]  /*2e10*/  IMAD.MOV.U32 R9, RZ, RZ, 0x0 ;  /* 0x00000000ff097424 */ /* 0x000fc600078e00ff */
[----:B------:R-:W-:Y:S01]  /*2e20*/  SEL R7, R7, 0xffffffff, P1 ;  /* 0xffffffff07077807 */ /* 0x000fe20000800000 */
[----:B------:R-:W-:Y:S06]  /*2e30*/  RET.REL.NODEC R8 `(_ZN2at6native53_GLOBAL__N__069e5665_20_UpSampleNearest3d_cu_ab8a35b437upsample_nearest3d_backward_out_frameIddXadL_ZNS0_46nearest_neighbor_exact_bw_compute_source_indexEfiiEEEEvPKT_mmmmmmmmPS3_fff) ;  /* 0xffffffd008707950 */ /* 0x000fec0003c3ffff */
.L_x_189:
        /* <DEDUP_REMOVED lines=12> */
.L_x_676:


//--------------------- .text._ZN2at6native53_GLOBAL__N__069e5665_20_UpSampleNearest3d_cu_ab8a35b437upsample_nearest3d_backward_out_frameIhlXadL_ZNS0_40nearest_neighbor_bw_compute_source_indexEfiiEEEEvPKT_mmmmmmmmPS3_fff --------------------------
	.section	.text._ZN2at6native53_GLOBAL__N__069e5665_20_UpSampleNearest3d_cu_ab8a35b437upsample_nearest3d_backward_out_frameIhlXadL_ZNS0_40nearest_neighbor_bw_compute_source_indexEfiiEEEEvPKT_mmmmmmmmPS3_fff,"ax",@progbits
	.align	128
.text._ZN2at6native53_GLOBAL__N__069e5665_20_UpSampleNearest3d_cu_ab8a35b437upsample_nearest3d_backward_out_frameIhlXadL_ZNS0_40nearest_neighbor_bw_compute_source_indexEfiiEEEEvPKT_mmmmmmmmPS3_fff:
        .type           _ZN2at6native53_GLOBAL__N__069e5665_20_UpSampleNearest3d_cu_ab8a35b437upsample_nearest3d_backward_out_frameIhlXadL_ZNS0_40nearest_neighbor_bw_compute_source_indexEfiiEEEEvPKT_mmmmmmmmPS3_fff,@function
        .size           _ZN2at6native53_GLOBAL__N__069e5665_20_UpSampleNearest3d_cu_ab8a35b437upsample_nearest3d_backward_out_frameIhlXadL_ZNS0_40nearest_neighbor_bw_compute_source_indexEfiiEEEEvPKT_mmmmmmmmPS3_fff,(.L_x_680 - _ZN2at6native53_GLOBAL__N__069e5665_20_UpSampleNearest3d_cu_ab8a35b437upsample_nearest3d_backward_out_frameIhlXadL_ZNS0_40nearest_neighbor_bw_compute_source_indexEfiiEEEEvPKT_mmmmmmmmPS3_fff)
        .other          _ZN2at6native53_GLOBAL__N__069e5665_20_UpSampleNearest3d_cu_ab8a35b437upsample_nearest3d_backward_out_frameIhlXadL_ZNS0_40nearest_neighbor_bw_compute_source_indexEfiiEEEEvPKT_mmmmmmmmPS3_fff,@"STO_CUDA_ENTRY STV_DEFAULT"
_ZN2at6native53_GLOBAL__N__069e5665_20_UpSampleNearest3d_cu_ab8a35b437upsample_nearest3d_backward_out_frameIhlXadL_ZNS0_40nearest_neighbor_bw_compute_source_indexEfiiEEEEvPKT_mmmmmmmmPS3_fff:
        /* <DEDUP_REMOVED lines=39> */
[----:B------:R-:W-:Y:S05]  /*0270*/  CALL.REL.NOINC `($__internal_15_$__cuda_sm20_div_s64) ;  /* 0x0000001c00747944 */ /* 0x000fea0003c00000 */
[----:B------:R-:W-:Y:S05]  /*0280*/  BRA `(.L_x_192) ;  /* 0x00000000004c7947 */ /* 0x000fea0003800000 */
.L_x_191:
        /* <DEDUP_REMOVED lines=19> */
.L_x_192:
[----:B------:R-:W-:Y:S05]  /*03c0*/  BSYNC B0 ;  /* 0x0000000000007941 */ /* 0x000fea0003800000 */
.L_x_190:
        /* <DEDUP_REMOVED lines=10> */
[----:B------:R-:W-:Y:S05]  /*0470*/  CALL.REL.NOINC `($__internal_17_$__cuda_sm20_rem_u64) ;  /* 0x0000002400587944 */ /* 0x000fea0003c00000 */
[----:B------:R-:W-:Y:S01]  /*0480*/  IMAD.MOV.U32 R24, RZ, RZ, R0 ;  /* 0x000000ffff187224 */ /* 0x000fe200078e0000 */
[----:B------:R-:W-:Y:S06]  /*0490*/  BRA `(.L_x_195) ;  /* 0x0000000000487947 */ /* 0x000fec0003800000 */
.L_x_194:
        /* <DEDUP_REMOVED lines=18> */
.L_x_195:
[----:B------:R-:W-:Y:S05]  /*05c0*/  BSYNC B0 ;  /* 0x0000000000007941 */ /* 0x000fea0003800000 */
.L_x_193:
        /* <DEDUP_REMOVED lines=11> */
[----:B------:R-:W-:Y:S05]  /*0680*/  CALL.REL.NOINC `($__internal_16_$__cuda_sm20_div_u64) ;  /* 0x0000001c00c07944 */ /* 0x000fea0003c00000 */
[----:B------:R-:W-:Y:S02]  /*0690*/  IMAD.MOV.U32 R6, RZ, RZ, R8 ;  /* 0x000000ffff067224 */ /* 0x000fe400078e0008 */
[----:B------:R-:W-:Y:S01]  /*06a0*/  IMAD.MOV.U32 R7, RZ, RZ, R9 ;  /* 0x000000ffff077224 */ /* 0x000fe200078e0009 */
[----:B------:R-:W-:Y:S06]  /*06b0*/  BRA `(.L_x_198) ;  /* 0x0000000000507947 */ /* 0x000fec0003800000 */
.L_x_197:
        /* <DEDUP_REMOVED lines=20> */
.L_x_198:
[----:B------:R-:W-:Y:S05]  /*0800*/  BSYNC B0 ;  /* 0x0000000000007941 */ /* 0x000fea0003800000 */
.L_x_196:
        /* <DEDUP_REMOVED lines=10> */
[----:B------:R-:W-:Y:S05]  /*08b0*/  CALL.REL.NOINC `($__internal_16_$__cuda_sm20_div_u64) ;  /* 0x0000001c00347944 */ /* 0x000fea0003c00000 */
[----:B------:R-:W-:Y:S05]  /*08c0*/  BRA `(.L_x_201) ;  /* 0x0000000000507947 */ /* 0x000fea0003800000 */
.L_x_200:
        /* <DEDUP_REMOVED lines=20> */
.L_x_201:
[----:B------:R-:W-:Y:S05]  /*0a10*/  BSYNC B0 ;  /* 0x0000000000007941 */ /* 0x000fea0003800000 */
.L_x_199:
        /* <DEDUP_REMOVED lines=11> */
[----:B------:R-:W-:Y:S05]  /*0ad0*/  BRA `(.L_x_204) ;  /* 0x0000000000487947 */ /* 0x000fea0003800000 */
.L_x_203:
        /* <DEDUP_REMOVED lines=18> */
.L_x_204:
[----:B------:R-:W-:Y:S05]  /*0c00*/  BSYNC B0 ;  /* 0x0000000000007941 */ /* 0x000fea0003800000 */
.L_x_202:
[----:B------:R-:W-:Y:S01]  /*0c10*/  I2FP.F32.S32 R2, R0 ;  /* 0x0000000000027245 */ /* 0x000fe20000201400 */
[----:B------:R-:W-:Y:S01]  /*0c20*/  ULDC UR4, c[0x0][0x260] ;  /* 0x0000980000047ab9 */ /* 0x000fe20000000800 */
[----:B------:R-:W-:Y:S01]  /*0c30*/  VIADD R0, R0, 0x1 ;  /* 0x0000000100007836 */ /* 0x000fe20000000000 */
[----:B------:R-:W-:Y:S02]  /*0c40*/  BSSY B0, `(.L_x_205) ;  /* 0x000002f000007945 */ /* 0x000fe40003800000 */
[----:B------:R-:W-:Y:S02]  /*0c50*/  FMUL.FTZ R2, R2, UR4 ;  /* 0x0000000402027c20 */ /* 0x000fe40008410000 */
[----:B------:R-:W-:-:S04]  /*0c60*/  I2FP.F32.S32 R0, R0 ;  /* 0x0000000000007245 */ /* 0x000fc80000201400 */
[----:B------:R-:W0:Y:S01]  /*0c70*/  F2I.FTZ.CEIL.NTZ R2, R2 ;  /* 0x0000000200027305 */ /* 0x000e22000021b100 */
[----:B------:R-:W-:Y:S01]  /*0c80*/  FMUL.FTZ R0, R0, UR4 ;  /* 0x0000000400007c20 */ /* 0x000fe20008410000 */
[----:B------:R-:W-:Y:S02]  /*0c90*/  ULDC UR4, c[0x0][0x254] ;  /* 0x0000950000047ab9 */ /* 0x000fe40000000800 */
[----:B------:R-:W-:Y:S01]  /*0ca0*/  LOP3.LUT R3, R27, UR4, RZ, 0xfc, !PT ;  /* 0x000000041b037c12 */ /* 0x000fe2000f8efcff */
[----:B------:R-:W-:-:S03]  /*0cb0*/  ULDC UR4, c[0x0][0x228] ;  /* 0x00008a0000047ab9 */ /* 0x000fc60000000800 */
[----:B------:R-:W1:Y:S01]  /*0cc0*/  F2I.FTZ.CEIL.NTZ R0, R0 ;  /* 0x0000000000007305 */ /* 0x000e62000021b100 */
[----:B------:R-:W-:Y:S02]  /*0cd0*/  ISETP.NE.U32.AND P0, PT, R3, RZ, PT ;  /* 0x000000ff0300720c */ /* 0x000fe40003f05070 */
[----:B0-----:R-:W-:-:S05]  /*0ce0*/  VIMNMX R2, R2, UR4, PT ;  /* 0x0000000402027c48 */ /* 0x001fca000bfe0100 */
[----:B------:R0:W-:Y:S01]  /*0cf0*/  STL [R1], R2 ;  /* 0x0000000201007387 */ /* 0x0001e20000100800 */
[----:B-1----:R-:W-:-:S05]  /*0d00*/  VIMNMX R23, R0, UR4, PT ;  /* 0x0000000400177c48 */ /* 0x002fca000bfe0100 */
[----:B------:R-:W-:Y:S05]  /*0d10*/  @!P0 BRA `(.L_x_206) ;  /* 0x00000000002c8947 */ /* 0x000fea0003800000 */
[----:B------:R-:W-:Y:S01]  /*0d20*/  ULDC.64 UR4, c[0x0][0x250] ;  /* 0x0000940000047ab9 */ /* 0x000fe20000000a00 */
[----:B------:R-:W-:Y:S01]  /*0d30*/  MOV R0, R26 ;  /* 0x0000001a00007202 */ /* 0x000fe20000000f00 */
[----:B------:R-:W-:Y:S01]  /*0d40*/  IMAD.U32 R6, RZ, RZ, UR4 ;  /* 0x00000004ff067e24 */ /* 0x000fe2000f8e00ff */
[----:B------:R-:W-:Y:S01]  /*0d50*/  MOV R4, 0xd90 ;  /* 0x00000d9000047802 */ /* 0x000fe20000000f00 */
[----:B------:R-:W-:Y:S02]  /*0d60*/  IMAD.U32 R5, RZ, RZ, UR5 ;  /* 0x00000005ff057e24 */ /* 0x000fe4000f8e00ff */
[----:B------:R-:W-:-:S07]  /*0d70*/  IMAD.MOV.U32 R7, RZ, RZ, R27 ;  /* 0x000000ffff077224 */ /* 0x000fce00078e001b */
[----:B0-----:R-:W-:Y:S05]  /*0d80*/  CALL.REL.NOINC `($__internal_16_$__cuda_sm20_div_u64) ;  /* 0x0000001800007944 */ /* 0x001fea0003c00000 */
[----:B------:R-:W-:Y:S01]  /*0d90*/  IADD3 R3, -R8, RZ, RZ ;  /* 0x000000ff08037210 */ /* 0x000fe20007ffe1ff */
[----:B------:R-:W-:-:S04]  /*0da0*/  ULDC UR4, c[0x0][0x250] ;  /* 0x0000940000047ab9 */ /* 0x000fc80000000800 */
[----:B------:R-:W-:Y:S01]  /*0db0*/  IMAD R4, R3, UR4, R26 ;  /* 0x0000000403047c24 */ /* 0x000fe2000f8e021a */
[----:B------:R-:W-:Y:S06]  /*0dc0*/  BRA `(.L_x_207) ;  /* 0x0000000000587947 */ /* 0x000fec0003800000 */
.L_x_206:
        /* <DEDUP_REMOVED lines=22> */
.L_x_207:
[----:B------:R-:W-:Y:S05]  /*0f30*/  BSYNC B0 ;  /* 0x0000000000007941 */ /* 0x000fea0003800000 */
.L_x_205:
        /* <DEDUP_REMOVED lines=12> */
.L_x_209:
        /* <DEDUP_REMOVED lines=18> */
.L_x_210:
[----:B------:R-:W-:Y:S05]  /*1120*/  BSYNC B0 ;  /* 0x0000000000007941 */ /* 0x000fea0003800000 */
.L_x_208:
[----:B------:R-:W-:Y:S01]  /*1130*/  I2FP.F32.S32 R2, R4 ;  /* 0x0000000400027245 */ /* 0x000fe20000201400 */
[----:B------:R-:W-:Y:S01]  /*1140*/  VIADD R4, R4, 0x1 ;  /* 0x0000000104047836 */ /* 0x000fe20000000000 */
[----:B------:R-:W-:Y:S01]  /*1150*/  ULDC UR4, c[0x0][0x268] ;  /* 0x00009a0000047ab9 */ /* 0x000fe20000000800 */
[----:B------:R-:W-:Y:S02]  /*1160*/  ULDC.64 UR6, c[0x0][0x218] ;  /* 0x0000860000067ab9 */ /* 0x000fe40000000a00 */
[----:B------:R-:W-:Y:S01]  /*1170*/  FMUL.FTZ R3, R2, UR4 ;  /* 0x0000000402037c20 */ /* 0x000fe20008410000 */
[----:B------:R-:W-:Y:S02]  /*1180*/  I2FP.F32.S32 R4, R4 ;  /* 0x0000000400047245 */ /* 0x000fe40000201400 */
[----:B------:R-:W-:Y:S01]  /*1190*/  I2FP.F32.S32 R2, R0 ;  /* 0x0000000000027245 */ /* 0x000fe20000201400 */
[----:B------:R0:W1:Y:S01]  /*11a0*/  F2I.FTZ.CEIL.NTZ R12, R3 ;  /* 0x00000003000c7305 */ /* 0x000062000021b100 */
[----:B------:R-:W-:Y:S01]  /*11b0*/  IADD3 R0, R0, 0x1, RZ ;  /* 0x0000000100007810 */ /* 0x000fe20007ffe0ff */
[----:B------:R-:W-:Y:S01]  /*11c0*/  FMUL.FTZ R4, R4, UR4 ;  /* 0x0000000404047c20 */ /* 0x000fe20008410000 */
[----:B------:R-:W-:Y:S01]  /*11d0*/  ULDC UR4, c[0x0][0x264] ;  /* 0x0000990000047ab9 */ /* 0x000fe20000000800 */
[----:B------:R-:W-:Y:S01]  /*11e0*/  ISETP.NE.U32.AND P0, PT, RZ, UR6, PT ;  /* 0x00000006ff007c0c */ /* 0x000fe2000bf05070 */
[----:B------:R-:W-:Y:S01]  /*11f0*/  FMUL.FTZ R2, R2, UR4 ;  /* 0x0000000402027c20 */ /* 0x000fe20008410000 */
[----:B------:R-:W-:-:S02]  /*1200*/  I2FP.F32.S32 R0, R0 ;  /* 0x0000000000007245 */ /* 0x000fc40000201400 */
[----:B------:R-:W2:Y:S01]  /*1210*/  F2I.FTZ.CEIL.NTZ R4, R4 ;  /* 0x0000000400047305 */ /* 0x000ea2000021b100 */
[----:B------:R-:W-:Y:S02]  /*1220*/  ISETP.NE.AND.EX P0, PT, RZ, UR7, PT, P0 ;  /* 0x00000007ff007c0c */ /* 0x000fe4000bf05300 */
[----:B0-----:R-:W-:Y:S01]  /*1230*/  FMUL.FTZ R3, R0, UR4 ;  /* 0x0000000400037c20 */ /* 0x001fe20008410000 */
[----:B------:R-:W-:Y:S02]  /*1240*/  ULDC UR4, c[0x0][0x238] ;  /* 0x00008e0000047ab9 */ /* 0x000fe40000000800 */
[----:B-1----:R-:W-:Y:S02]  /*1250*/  VIMNMX R12, R12, UR4, PT ;  /* 0x000000040c0c7c48 */ /* 0x002fe4000bfe0100 */
[----:B------:R-:W0:Y:S01]  /*1260*/  F2I.FTZ.CEIL.NTZ R2, R2 ;  /* 0x0000000200027305 */ /* 0x000e22000021b100 */
[----:B--2---:R-:W-:-:S07]  /*1270*/  VIMNMX R0, R4, UR4, PT ;  /* 0x0000000404007c48 */ /* 0x004fce000bfe0100 */
        /* <DEDUP_REMOVED lines=14> */
.L_x_226:
        /* <DEDUP_REMOVED lines=8> */
.L_x_225:
        /* <DEDUP_REMOVED lines=12> */
.L_x_224:
        /* <DEDUP_REMOVED lines=41> */
.L_x_218:
[----:B------:R-:W-:Y:S05]  /*1730*/  BSYNC B3 ;  /* 0x0000000000037941 */ /* 0x000fea0003800000 */
.L_x_217:
        /* <DEDUP_REMOVED lines=8> */
.L_x_221:
        /* <DEDUP_REMOVED lines=51> */
.L_x_220:
[----:B------:R-:W-:Y:S05]  /*1af0*/  BSYNC B3 ;  /* 0x0000000000037941 */ /* 0x000fea0003800000 */
.L_x_219:
        /* <DEDUP_REMOVED lines=32> */
.L_x_223:
[----:B------:R-:W-:Y:S05]  /*1d00*/  BSYNC B3 ;  /* 0x0000000000037941 */ /* 0x000fea0003800000 */
.L_x_222:
        /* <DEDUP_REMOVED lines=17> */
.L_x_216:
[----:B------:R-:W-:Y:S05]  /*1e20*/  BSYNC B0 ;  /* 0x0000000000007941 */ /* 0x000fea0003800000 */
.L_x_215:
[----:B------:R-:W-:-:S04]  /*1e30*/  IADD3 R6, R6, 0x1, RZ ;  /* 0x0000000106067810 */ /* 0x000fc80007ffe0ff */
[----:B------:R-:W-:-:S13]  /*1e40*/  ISETP.GE.AND P0, PT, R6, R2, PT ;  /* 0x000000020600720c */ /* 0x000fda0003f06270 */
[----:B------:R-:W-:Y:S05]  /*1e50*/  @!P0 BRA `(.L_x_224) ;  /* 0xfffffff400908947 */ /* 0x000fea000383ffff */
.L_x_214:
[----:B------:R-:W-:Y:S05]  /*1e60*/  BSYNC B1 ;  /* 0x0000000000017941 */ /* 0x000fea0003800000 */
.L_x_213:
[----:B------:R-:W-:-:S05]  /*1e70*/  VIADD R5, R5, 0x1 ;  /* 0x0000000105057836 */ /* 0x000fca0000000000 */
[----:B------:R-:W-:-:S13]  /*1e80*/  ISETP.GE.AND P0, PT, R5, R23, PT ;  /* 0x000000170500720c */ /* 0x000fda0003f06270 */
[----:B------:R-:W-:Y:S05]  /*1e90*/  @!P0 BRA `(.L_x_225) ;  /* 0xfffffff400508947 */ /* 0x000fea000383ffff */
.L_x_212:
[----:B------:R-:W-:Y:S05]  /*1ea0*/  BSYNC B2 ;  /* 0x0000000000027941 */ /* 0x000fea0003800000 */
.L_x_211:
        /* <DEDUP_REMOVED lines=26> */
        .weak           $__internal_15_$__cuda_sm20_div_s64
        .type           $__internal_15_$__cuda_sm20_div_s64,@function
        .size           $__internal_15_$__cuda_sm20_div_s64,($__internal_16_$__cuda_sm20_div_u64 - $__internal_15_$__cuda_sm20_div_s64)
$__internal_15_$__cuda_sm20_div_s64:
        /* <DEDUP_REMOVED lines=83> */
[----:B------:R-:W-:Y:S06]  /*2580*/  RET.REL.NODEC R2 `(_ZN2at6native53_GLOBAL__N__069e5665_20_UpSampleNearest3d_cu_ab8a35b437upsample_nearest3d_backward_out_frameIhlXadL_ZNS0_40nearest_neighbor_bw_compute_source_indexEfiiEEEEvPKT_mmmmmmmmPS3_fff) ;  /* 0xffffffd8029c7950 */ /* 0x000fec0003c3ffff */
        .weak           $__internal_16_$__cuda_sm20_div_u64
        .type           $__internal_16_$__cuda_sm20_div_u64,@function
        .size           $__internal_16_$__cuda_sm20_div_u64,($__internal_17_$__cuda_sm20_rem_u64 - $__internal_16_$__cuda_sm20_div_u64)
$__internal_16_$__cuda_sm20_div_u64:
        /* <DEDUP_REMOVED lines=68> */
[----:B------:R-:W-:Y:S06]  /*29d0*/  RET.REL.NODEC R4 `(_ZN2at6native53_GLOBAL__N__069e5665_20_UpSampleNearest3d_cu_ab8a35b437upsample_nearest3d_backward_out_frameIhlXadL_ZNS0_40nearest_neighbor_bw_compute_source_indexEfiiEEEEvPKT_mmmmmmmmPS3_fff) ;  /* 0xffffffd404887950 */ /* 0x000fec0003c3ffff */
        .weak           $__internal_17_$__cuda_sm20_rem_u64
        .type           $__internal_17_$__cuda_sm20_rem_u64,@function
        .size           $__internal_17_$__cuda_sm20_rem_u64,(.L_x_680 - $__internal_17_$__cuda_sm20_rem_u64)
$__internal_17_$__cuda_sm20_rem_u64:
        /* <DEDUP_REMOVED lines=61> */
[----:B------:R-:W-:Y:S06]  /*2db0*/  RET.REL.NODEC R6 `(_ZN2at6native53_GLOBAL__N__069e5665_20_UpSampleNearest3d_cu_ab8a35b437upsample_nearest3d_backward_out_frameIhlXadL_ZNS0_40nearest_neighbor_bw_compute_source_indexEfiiEEEEvPKT_mmmmmmmmPS3_fff) ;  /* 0xffffffd006907950 */ /* 0x000fec0003c3ffff */
.L_x_227:
        /* <DEDUP_REMOVED lines=12> */
.L_x_680:


//--------------------- .text._ZN2at6native53_GLOBAL__N__069e5665_20_UpSampleNearest3d_cu_ab8a35b437upsample_nearest3d_backward_out_frameIN3c108BFloat16EfXadL_ZNS0_40nearest_neighbor_bw_compute_source_indexEfiiEEEEvPKT_mmmmmmmmPS5_fff --------------------------
	.section	.text._ZN2at6native53_GLOBAL__N__069e5665_20_UpSampleNearest3d_cu_ab8a35b437upsample_nearest3d_backward_out_frameIN3c108BFloat16EfXadL_ZNS0_40nearest_neighbor_bw_compute_source_indexEfiiEEEEvPKT_mmmmmmmmPS5_fff,"ax",@progbits
	.align	128
.text._ZN2at6native53_GLOBAL__N__069e5665_20_UpSampleNearest3d_cu_ab8a35b437upsample_nearest3d_backward_out_frameIN3c108BFloat16EfXadL_ZNS0_40nearest_neighbor_bw_compute_source_indexEfiiEEEEvPKT_mmmmmmmmPS5_fff:
        .type           _ZN2at6native53_GLOBAL__N__069e5665_20_UpSampleNearest3d_cu_ab8a35b437upsample_nearest3d_backward_out_frameIN3c108BFloat16EfXadL_ZNS0_40nearest_neighbor_bw_compute_source_indexEfiiEEEEvPKT_mmmmmmmmPS5_fff,@function
        .size           _ZN2at6native53_GLOBAL__N__069e5665_20_UpSampleNearest3d_cu_ab8a35b437upsample_nearest3d_backward_out_frameIN3c108BFloat16EfXadL_ZNS0_40nearest_neighbor_bw_compute_source_indexEfiiEEEEvPKT_mmmmmmmmPS5_fff,(.L_x_684 - _ZN2at6native53_GLOBAL__N__069e5665_20_UpSampleNearest3d_cu_ab8a35b437upsample_nearest3d_backward_out_frameIN3c108BFloat16EfXadL_ZNS0_40nearest_neighbor_bw_compute_source_indexEfiiEEEEvPKT_mmmmmmmmPS5_fff)
        .other          _ZN2at6native53_GLOBAL__N__069e5665_20_UpSampleNearest3d_cu_ab8a35b437upsample_nearest3d_backward_out_frameIN3c108BFloat16EfXadL_ZNS0_40nearest_neighbor_bw_compute_source_indexEfiiEEEEvPKT_mmmmmmmmPS5_fff,@"STO_CUDA_ENTRY STV_DEFAULT"
_ZN2at6native53_GLOBAL__N__069e5665_20_UpSampleNearest3d_cu_ab8a35b437upsample_nearest3d_backward_out_frameIN3c108BFloat16EfXadL_ZNS0_40nearest_neighbor_bw_compute_source_indexEfiiEEEEvPKT_mmmmmmmmPS5_fff:
        /* <DEDUP_REMOVED lines=39> */
[----:B------:R-:W-:Y:S05]  /*0270*/  CALL.REL.NOINC `($__internal_18_$__cuda_sm20_div_s64) ;  /* 0x00000020004c7944 */ /* 0x000fea0003c00000 */
[----:B------:R-:W-:Y:S05]  /*0280*/  BRA `(.L_x_230) ;  /* 0x00000000004c7947 */ /* 0x000fea0003800000 */
.L_x_229:
        /* <DEDUP_REMOVED lines=19> */
.L_x_230:
[----:B------:R-:W-:Y:S05]  /*03c0*/  BSYNC B0 ;  /* 0x0000000000007941 */ /* 0x000fea0003800000 */
.L_x_228:
        /* <DEDUP_REMOVED lines=10> */
[----:B------:R-:W-:Y:S05]  /*0470*/  CALL.REL.NOINC `($__internal_20_$__cuda_sm20_rem_u64) ;  /* 0x0000002800307944 */ /* 0x000fea0003c00000 */
[----:B------:R-:W-:Y:S01]  /*0480*/  IMAD.MOV.U32 R26, RZ, RZ, R0 ;  /* 0x000000ffff1a7224 */ /* 0x000fe200078e0000 */
[----:B------:R-:W-:Y:S06]  /*0490*/  BRA `(.L_x_233) ;  /* 0x0000000000487947 */ /* 0x000fec0003800000 */
.L_x_232:
        /* <DEDUP_REMOVED lines=18> */
.L_x_233:
[----:B------:R-:W-:Y:S05]  /*05c0*/  BSYNC B0 ;  /* 0x0000000000007941 */ /* 0x000fea0003800000 */
.L_x_231:
        /* <DEDUP_REMOVED lines=11> */
[----:B------:R-:W-:Y:S05]  /*0680*/  CALL.REL.NOINC `($__internal_19_$__cuda_sm20_div_u64) ;  /* 0x0000002000987944 */ /* 0x000fea0003c00000 */
[----:B------:R-:W-:Y:S02]  /*0690*/  IMAD.MOV.U32 R6, RZ, RZ, R8 ;  /* 0x000000ffff067224 */ /* 0x000fe400078e0008 */
[----:B------:R-:W-:Y:S01]  /*06a0*/  IMAD.MOV.U32 R7, RZ, RZ, R9 ;  /* 0x000000ffff077224 */ /* 0x000fe200078e0009 */
[----:B------:R-:W-:Y:S06]  /*06b0*/  BRA `(.L_x_236) ;  /* 0x0000000000507947 */ /* 0x000fec0003800000 */
.L_x_235:
        /* <DEDUP_REMOVED lines=20> */
.L_x_236:
[----:B------:R-:W-:Y:S05]  /*0800*/  BSYNC B0 ;  /* 0x0000000000007941 */ /* 0x000fea0003800000 */
.L_x_234:
        /* <DEDUP_REMOVED lines=10> */
[----:B------:R-:W-:Y:S05]  /*08b0*/  CALL.REL.NOINC `($__internal_19_$__cuda_sm20_div_u64) ;  /* 0x00000020000c7944 */ /* 0x000fea0003c00000 */
[----:B------:R-:W-:Y:S05]  /*08c0*/  BRA `(.L_x_239) ;  /* 0x0000000000507947 */ /* 0x000fea0003800000 */
.L_x_238:
        /* <DEDUP_REMOVED lines=20> */
.L_x_239:
[----:B------:R-:W-:Y:S05]  /*0a10*/  BSYNC B0 ;  /* 0x0000000000007941 */ /* 0x000fea0003800000 */
.L_x_237:
        /* <DEDUP_REMOVED lines=11> */
[----:B------:R-:W-:Y:S05]  /*0ad0*/  BRA `(.L_x_242) ;  /* 0x0000000000487947 */ /* 0x000fea0003800000 */
.L_x_241:
        /* <DEDUP_REMOVED lines=18> */
.L_x_242:
[----:B------:R-:W-:Y:S05]  /*0c00*/  BSYNC B0 ;  /* 0x0000000000007941 */ /* 0x000fea0003800000 */
.L_x_240:
        /* <DEDUP_REMOVED lines=18> */
[----:B------:R-:W-:Y:S01]  /*0d30*/  IMAD.MOV.U32 R0, RZ, RZ, R28 ;  /* 0x000000ffff007224 */ /* 0x000fe200078e001c */
[----:B------:R-:W-:Y:S01]  /*0d40*/  MOV R6, UR4 ;  /* 0x0000000400067c02 */ /* 0x000fe20008000f00 */
[----:B------:R-:W-:Y:S01]  /*0d50*/  IMAD.U32 R5, RZ, RZ, UR5 ;  /* 0x00000005ff057e24 */ /* 0x000fe2000f8e00ff */
[----:B------:R-:W-:Y:S01]  /*0d60*/  MOV R4, 0xd90 ;  /* 0x00000d9000047802 */ /* 0x000fe20000000f00 */
[----:B------:R-:W-:-:S07]  /*0d70*/  IMAD.MOV.U32 R7, RZ, RZ, R29 ;  /* 0x000000ffff077224 */ /* 0x000fce00078e001d */
[----:B0-----:R-:W-:Y:S05]  /*0d80*/  CALL.REL.NOINC `($__internal_19_$__cuda_sm20_div_u64) ;  /* 0x0000001800d87944 */ /* 0x001fea0003c00000 */
[----:B------:R-:W-:Y:S01]  /*0d90*/  IADD3 R3, -R8, RZ, RZ ;  /* 0x000000ff08037210 */ /* 0x000fe20007ffe1ff */
[----:B------:R-:W-:-:S04]  /*0da0*/  ULDC UR4, c[0x0][0x250] ;  /* 0x0000940000047ab9 */ /* 0x000fc80000000800 */
[----:B------:R-:W-:Y:S01]  /*0db0*/  IMAD R4, R3, UR4, R28 ;  /* 0x0000000403047c24 */ /* 0x000fe2000f8e021c */
[----:B------:R-:W-:Y:S06]  /*0dc0*/  BRA `(.L_x_245) ;  /* 0x0000000000587947 */ /* 0x000fec0003800000 */
.L_x_244:
        /* <DEDUP_REMOVED lines=22> */
.L_x_245:
[----:B------:R-:W-:Y:S05]  /*0f30*/  BSYNC B0 ;  /* 0x0000000000007941 */ /* 0x000fea0003800000 */
.L_x_243:
        /* <DEDUP_REMOVED lines=12> */
.L_x_247:
        /* <DEDUP_REMOVED lines=18> */
.L_x_248:
[----:B------:R-:W-:Y:S05]  /*1120*/  BSYNC B0 ;  /* 0x0000000000007941 */ /* 0x000fea0003800000 */
.L_x_246:
[----:B------:R-:W-:Y:S01]  /*1130*/  I2FP.F32.S32 R2, R4 ;  /* 0x0000000400027245 */ /* 0x000fe20000201400 */
[----:B------:R-:W-:Y:S01]  /*1140*/  ULDC UR4, c[0x0][0x268] ;  /* 0x00009a0000047ab9 */ /* 0x000fe20000000800 */
[----:B------:R-:W-:Y:S01]  /*1150*/  IADD3 R4, R4, 0x1, RZ ;  /* 0x0000000104047810 */ /* 0x000fe20007ffe0ff */
[----:B------:R-:W-:Y:S02]  /*1160*/  ULDC.64 UR6, c[0x0][0x218] ;  /* 0x0000860000067ab9 */ /* 0x000fe40000000a00 */
[----:B------:R-:W-:Y:S01]  /*1170*/  FMUL.FTZ R3, R2, UR4 ;  /* 0x0000000402037c20 */ /* 0x000fe20008410000 */
[----:B------:R-:W-:Y:S02]  /*1180*/  I2FP.F32.S32 R4, R4 ;  /* 0x0000000400047245 */ /* 0x000fe40000201400 */
[----:B------:R-:W-:Y:S01]  /*1190*/  I2FP.F32.S32 R2, R0 ;  /* 0x0000000000027245 */ /* 0x000fe20000201400 */
[----:B------:R-:W-:Y:S01]  /*11a0*/  VIADD R0, R0, 0x1 ;  /* 0x0000000100007836 */ /* 0x000fe20000000000 */
[----:B------:R0:W1:Y:S01]  /*11b0*/  F2I.FTZ.CEIL.NTZ R10, R3 ;  /* 0x00000003000a7305 */ /* 0x000062000021b100 */
[----:B------:R-:W-:Y:S01]  /*11c0*/  FMUL.FTZ R4, R4, UR4 ;  /* 0x0000000404047c20 */ /* 0x000fe20008410000 */
[----:B------:R-:W-:Y:S01]  /*11d0*/  ULDC UR4, c[0x0][0x264] ;  /* 0x0000990000047ab9 */ /* 0x000fe20000000800 */
[----:B------:R-:W-:Y:S01]  /*11e0*/  ISETP.NE.U32.AND P0, PT, RZ, UR6, PT ;  /* 0x00000006ff007c0c */ /* 0x000fe2000bf05070 */
[----:B------:R-:W-:Y:S01]  /*11f0*/  FMUL.FTZ R2, R2, UR4 ;  /* 0x0000000402027c20 */ /* 0x000fe20008410000 */
[----:B------:R-:W-:-:S02]  /*1200*/  I2FP.F32.S32 R0, R0 ;  /* 0x0000000000007245 */ /* 0x000fc40000201400 */
[----:B------:R-:W-:Y:S01]  /*1210*/  ISETP.NE.AND.EX P0, PT, RZ, UR7, PT, P0 ;  /* 0x00000007ff007c0c */ /* 0x000fe2000bf05300 */
[----:B------:R-:W2:Y:S02]  /*1220*/  F2I.FTZ.CEIL.NTZ R4, R4 ;  /* 0x0000000400047305 */ /* 0x000ea4000021b100 */
[----:B0-----:R-:W-:Y:S01]  /*1230*/  FMUL.FTZ R3, R0, UR4 ;  /* 0x0000000400037c20 */ /* 0x001fe20008410000 */
[----:B------:R-:W-:Y:S02]  /*1240*/  ULDC UR4, c[0x0][0x238] ;  /* 0x00008e0000047ab9 */ /* 0x000fe40000000800 */
[----:B-1----:R-:W-:-:S03]  /*1250*/  VIMNMX R10, R10, UR4, PT ;  /* 0x000000040a0a7c48 */ /* 0x002fc6000bfe0100 */
[----:B------:R-:W0:Y:S01]  /*1260*/  F2I.FTZ.CEIL.NTZ R2, R2 ;  /* 0x0000000200027305 */ /* 0x000e22000021b100 */
[----:B--2---:R-:W-:-:S07]  /*1270*/  VIMNMX R0, R4, UR4, PT ;  /* 0x0000000404007c48 */ /* 0x004fce000bfe0100 */
        /* <DEDUP_REMOVED lines=14> */
.L_x_264:
        /* <DEDUP_REMOVED lines=8> */
.L_x_263:
        /* <DEDUP_REMOVED lines=12> */
.L_x_262:
        /* <DEDUP_REMOVED lines=45> */
.L_x_256:
[----:B------:R-:W-:Y:S05]  /*1770*/  BSYNC B3 ;  /* 0x0000000000037941 */ /* 0x000fea0003800000 */
.L_x_255:
        /* <DEDUP_REMOVED lines=8> */
.L_x_259:
        /* <DEDUP_REMOVED lines=79> */
.L_x_258:
[----:B------:R-:W-:Y:S05]  /*1cf0*/  BSYNC B3 ;  /* 0x0000000000037941 */ /* 0x000fea0003800000 */
.L_x_257:
        /* <DEDUP_REMOVED lines=46> */
.L_x_261:
[----:B------:R-:W-:Y:S05]  /*1fe0*/  BSYNC B3 ;  /* 0x0000000000037941 */ /* 0x000fea0003800000 */
.L_x_260:
        /* <DEDUP_REMOVED lines=24> */
.L_x_254:
[----:B------:R-:W-:Y:S05]  /*2170*/  BSYNC B0 ;  /* 0x0000000000007941 */ /* 0x000fea0003800000 */
.L_x_253:
[----:B------:R-:W-:-:S05]  /*2180*/  VIADD R6, R6, 0x1 ;  /* 0x0000000106067836 */ /* 0x000fca0000000000 */
[----:B------:R-:W-:-:S13]  /*2190*/  ISETP.GE.AND P0, PT, R6, R2, PT ;  /* 0x000000020600720c */ /* 0x000fda0003f06270 */
[----:B------:R-:W-:Y:S05]  /*21a0*/  @!P0 BRA `(.L_x_262) ;  /* 0xfffffff000bc8947 */ /* 0x000fea000383ffff */
.L_x_252:
[----:B------:R-:W-:Y:S05]  /*21b0*/  BSYNC B1 ;  /* 0x0000000000017941 */ /* 0x000fea0003800000 */
.L_x_251:
[----:B------:R-:W-:-:S04]  /*21c0*/  IADD3 R5, R5, 0x1, RZ ;  /* 0x0000000105057810 */ /* 0x000fc80007ffe0ff */
[----:B------:R-:W-:-:S13]  /*21d0*/  ISETP.GE.AND P0, PT, R5, R25, PT ;  /* 0x000000190500720c */ /* 0x000fda0003f06270 */
[----:B------:R-:W-:Y:S05]  /*21e0*/  @!P0 BRA `(.L_x_263) ;  /* 0xfffffff0007c8947 */ /* 0x000fea000383ffff */
.L_x_250:
[----:B------:R-:W-:Y:S05]  /*21f0*/  BSYNC B2 ;  /* 0x0000000000027941 */ /* 0x000fea0003800000 */
.L_x_249:
        /* <DEDUP_REMOVED lines=27> */
        .weak           $__internal_18_$__cuda_sm20_div_s64
        .type           $__internal_18_$__cuda_sm20_div_s64,@function
        .size           $__internal_18_$__cuda_sm20_div_s64,($__internal_19_$__cuda_sm20_div_u64 - $__internal_18_$__cuda_sm20_div_s64)
$__internal_18_$__cuda_sm20_div_s64:
        /* <DEDUP_REMOVED lines=83> */
[----:B------:R-:W-:Y:S06]  /*28e0*/  RET.REL.NODEC R2 `(_ZN2at6native53_GLOBAL__N__069e5665_20_UpSampleNearest3d_cu_ab8a35b437upsample_nearest3d_backward_out_frameIN3c108BFloat16EfXadL_ZNS0_40nearest_neighbor_bw_compute_source_indexEfiiEEEEvPKT_mmmmmmmmPS5_fff) ;  /* 0xffffffd402c47950 */ /* 0x000fec0003c3ffff */
        .weak           $__internal_19_$__cuda_sm20_div_u64
        .type           $__internal_19_$__cuda_sm20_div_u64,@function
        .size           $__internal_19_$__cuda_sm20_div_u64,($__internal_20_$__cuda_sm20_rem_u64 - $__internal_19_$__cuda_sm20_div_u64)
$__internal_19_$__cuda_sm20_div_u64:
        /* <DEDUP_REMOVED lines=68> */
[----:B------:R-:W-:Y:S06]  /*2d30*/  RET.REL.NODEC R4 `(_ZN2at6native53_GLOBAL__N__069e5665_20_UpSampleNearest3d_cu_ab8a35b437upsample_nearest3d_backward_out_frameIN3c108BFloat16EfXadL_ZNS0_40nearest_neighbor_bw_compute_source_indexEfiiEEEEvPKT_mmmmmmmmPS5_fff) ;  /* 0xffffffd004b07950 */ /* 0x000fec0003c3ffff */
        .weak           $__internal_20_$__cuda_sm20_rem_u64
        .type           $__internal_20_$__cuda_sm20_rem_u64,@function
        .size           $__internal_20_$__cuda_sm20_rem_u64,(.L_x_684 - $__internal_20_$__cuda_sm20_rem_u64)
$__internal_20_$__cuda_sm20_rem_u64:
        /* <DEDUP_REMOVED lines=61> */
[----:B------:R-:W-:Y:S06]  /*3110*/  RET.REL.NODEC R6 `(_ZN2at6native53_GLOBAL__N__069e5665_20_UpSampleNearest3d_cu_ab8a35b437upsample_nearest3d_backward_out_frameIN3c108BFloat16EfXadL_ZNS0_40nearest_neighbor_bw_compute_source_indexEfiiEEEEvPKT_mmmmmmmmPS5_fff) ;  /* 0xffffffcc06b87950 */ /* 0x000fec0003c3ffff */
.L_x_265:
        /* <DEDUP_REMOVED lines=14> */
.L_x_684:


//--------------------- .text._ZN2at6native53_GLOBAL__N__069e5665_20_UpSampleNearest3d_cu_ab8a35b437upsample_nearest3d_backward_out_frameIN3c104HalfEfXadL_ZNS0_40nearest_neighbor_bw_compute_source_indexEfiiEEEEvPKT_mmmmmmmmPS5_fff --------------------------
	.section	.text._ZN2at6native53_GLOBAL__N__069e5665_20_UpSampleNearest3d_cu_ab8a35b437upsample_nearest3d_backward_out_frameIN3c104HalfEfXadL_ZNS0_40nearest_neighbor_bw_compute_source_indexEfiiEEEEvPKT_mmmmmmmmPS5_fff,"ax",@progbits
	.align	128
.text._ZN2at6native53_GLOBAL__N__069e5665_20_UpSampleNearest3d_cu_ab8a35b437upsample_nearest3d_backward_out_frameIN3c104HalfEfXadL_ZNS0_40nearest_neighbor_bw_compute_source_indexEfiiEEEEvPKT_mmmmmmmmPS5_fff:
        .type           _ZN2at6native53_GLOBAL__N__069e5665_20_UpSampleNearest3d_cu_ab8a35b437upsample_nearest3d_backward_out_frameIN3c104HalfEfXadL_ZNS0_40nearest_neighbor_bw_compute_source_indexEfiiEEEEvPKT_mmmmmmmmPS5_fff,@function
        .size           _ZN2at6native53_GLOBAL__N__069e5665_20_UpSampleNearest3d_cu_ab8a35b437upsample_nearest3d_backward_out_frameIN3c104HalfEfXadL_ZNS0_40nearest_neighbor_bw_compute_source_indexEfiiEEEEvPKT_mmmmmmmmPS5_fff,(.L_x_688 - _ZN2at6native53_GLOBAL__N__069e5665_20_UpSampleNearest3d_cu_ab8a35b437upsample_nearest3d_backward_out_frameIN3c104HalfEfXadL_ZNS0_40nearest_neighbor_bw_compute_source_indexEfiiEEEEvPKT_mmmmmmmmPS5_fff)
        .other          _ZN2at6native53_GLOBAL__N__069e5665_20_UpSampleNearest3d_cu_ab8a35b437upsample_nearest3d_backward_out_frameIN3c104HalfEfXadL_ZNS0_40nearest_neighbor_bw_compute_source_indexEfiiEEEEvPKT_mmmmmmmmPS5_fff,@"STO_CUDA_ENTRY STV_DEFAULT"
_ZN2at6native53_GLOBAL__N__069e5665_20_UpSampleNearest3d_cu_ab8a35b437upsample_nearest3d_backward_out_frameIN3c104HalfEfXadL_ZNS0_40nearest_neighbor_bw_compute_source_indexEfiiEEEEvPKT_mmmmmmmmPS5_fff:
        /* <DEDUP_REMOVED lines=39> */
[----:B------:R-:W-:Y:S05]  /*0270*/  CALL.REL.NOINC `($__internal_21_$__cuda_sm20_div_s64) ;  /* 0x00000020004c7944 */ /* 0x000fea0003c00000 */
[----:B------:R-:W-:Y:S05]  /*0280*/  BRA `(.L_x_268) ;  /* 0x00000000004c7947 */ /* 0x000fea0003800000 */
.L_x_267:
        /* <DEDUP_REMOVED lines=19> */
.L_x_268:
[----:B------:R-:W-:Y:S05]  /*03c0*/  BSYNC B0 ;  /* 0x0000000000007941 */ /* 0x000fea0003800000 */
.L_x_266:
        /* <DEDUP_REMOVED lines=10> */
[----:B------:R-:W-:Y:S05]  /*0470*/  CALL.REL.NOINC `($__internal_23_$__cuda_sm20_rem_u64) ;  /* 0x0000002800307944 */ /* 0x000fea0003c00000 */
[----:B------:R-:W-:Y:S01]  /*0480*/  IMAD.MOV.U32 R26, RZ, RZ, R0 ;  /* 0x000000ffff1a7224 */ /* 0x000fe200078e0000 */
[----:B------:R-:W-:Y:S06]  /*0490*/  BRA `(.L_x_271) ;  /* 0x0000000000487947 */ /* 0x000fec0003800000 */
.L_x_270:
        /* <DEDUP_REMOVED lines=18> */
.L_x_271:
[----:B------:R-:W-:Y:S05]  /*05c0*/  BSYNC B0 ;  /* 0x0000000000007941 */ /* 0x000fea0003800000 */
.L_x_269:
        /* <DEDUP_REMOVED lines=11> */
[----:B------:R-:W-:Y:S05]  /*0680*/  CALL.REL.NOINC `($__internal_22_$__cuda_sm20_div_u64) ;  /* 0x0000002000987944 */ /* 0x000fea0003c00000 */
[----:B------:R-:W-:Y:S01]  /*0690*/  MOV R6, R8 ;  /* 0x0000000800067202 */ /* 0x000fe20000000f00 */
[----:B------:R-:W-:Y:S01]  /*06a0*/  IMAD.MOV.U32 R7, RZ, RZ, R9 ;  /* 0x000000ffff077224 */ /* 0x000fe200078e0009 */
[----:B------:R-:W-:Y:S06]  /*06b0*/  BRA `(.L_x_274) ;  /* 0x0000000000507947 */ /* 0x000fec0003800000 */
.L_x_273:
        /* <DEDUP_REMOVED lines=20> */
.L_x_274:
[----:B------:R-:W-:Y:S05]  /*0800*/  BSYNC B0 ;  /* 0x0000000000007941 */ /* 0x000fea0003800000 */
.L_x_272:
        /* <DEDUP_REMOVED lines=10> */
[----:B------:R-:W-:Y:S05]  /*08b0*/  CALL.REL.NOINC `($__internal_22_$__cuda_sm20_div_u64) ;  /* 0x00000020000c7944 */ /* 0x000fea0003c00000 */
[----:B------:R-:W-:Y:S05]  /*08c0*/  BRA `(.L_x_277) ;  /* 0x0000000000507947 */ /* 0x000fea0003800000 */
.L_x_276:
        /* <DEDUP_REMOVED lines=20> */
.L_x_277:
[----:B------:R-:W-:Y:S05]  /*0a10*/  BSYNC B0 ;  /* 0x0000000000007941 */ /* 0x000fea0003800000 */
.L_x_275:
        /* <DEDUP_REMOVED lines=10> */
[----:B------:R-:W-:Y:S05]  /*0ac0*/  CALL.REL.NOINC `($__internal_23_$__cuda_sm20_rem_u64) ;  /* 0x00000020009c7944 */ /* 0x000fea0003c00000 */
[----:B------:R-:W-:Y:S05]  /*0ad0*/  BRA `(.L_x_280) ;  /* 0x0000000000487947 */ /* 0x000fea0003800000 */
.L_x_279:
        /* <DEDUP_REMOVED lines=18> */
.L_x_280:
[----:B------:R-:W-:Y:S05]  /*0c00*/  BSYNC B0 ;  /* 0x0000000000007941 */ /* 0x000fea0003800000 */
.L_x_278:
[----:B------:R-:W-:Y:S01]  /*0c10*/  I2FP.F32.S32 R2, R0 ;  /* 0x0000000000027245 */ /* 0x000fe20000201400 */
[----:B------:R-:W-:Y:S01]  /*0c20*/  ULDC UR4, c[0x0][0x260] ;  /* 0x0000980000047ab9 */ /* 0x000fe20000000800 */
[----:B------:R-:W-:Y:S01]  /*0c30*/  IADD3 R0, R0, 0x1, RZ ;  /* 0x0000000100007810 */ /* 0x000fe20007ffe0ff */
[----:B------:R-:W-:Y:S02]  /*0c40*/  BSSY B0, `(.L_x_281) ;  /* 0x000002f000007945 */ /* 0x000fe40003800000 */
[----:B------:R-:W-:Y:S01]  /*0c50*/  FMUL.FTZ R2, R2, UR4 ;  /* 0x0000000402027c20 */ /* 0x000fe20008410000 */
[----:B------:R-:W-:-:S05]  /*0c60*/  I2FP.F32.S32 R0, R0 ;  /* 0x0000000000007245 */ /* 0x000fca0000201400 */
        /* <DEDUP_REMOVED lines=15> */
[----:B------:R-:W-:Y:S02]  /*0d60*/  MOV R7, R29 ;  /* 0x0000001d00077202 */ /* 0x000fe40000000f00 */
[----:B------:R-:W-:-:S07]  /*0d70*/  MOV R4, 0xd90 ;  /* 0x00000d9000047802 */ /* 0x000fce0000000f00 */
[----:B0-----:R-:W-:Y:S05]  /*0d80*/  CALL.REL.NOINC `($__internal_22_$__cuda_sm20_div_u64) ;  /* 0x0000001800d87944 */ /* 0x001fea0003c00000 */
[----:B------:R-:W-:Y:S01]  /*0d90*/  IMAD.MOV R3, RZ, RZ, -R8 ;  /* 0x000000ffff037224 */ /* 0x000fe200078e0a08 */
[----:B------:R-:W-:-:S03]  /*0da0*/  ULDC UR4, c[0x0][0x250] ;  /* 0x0000940000047ab9 */ /* 0x000fc60000000800 */
[----:B------:R-:W-:Y:S01]  /*0db0*/  IMAD R4, R3, UR4, R28 ;  /* 0x0000000403047c24 */ /* 0x000fe2000f8e021c */
[----:B------:R-:W-:Y:S06]  /*0dc0*/  BRA `(.L_x_283) ;  /* 0x0000000000587947 */ /* 0x000fec0003800000 */
.L_x_282:
        /* <DEDUP_REMOVED lines=22> */
.L_x_283:
[----:B------:R-:W-:Y:S05]  /*0f30*/  BSYNC B0 ;  /* 0x0000000000007941 */ /* 0x000fea0003800000 */
.L_x_281:
        /* <DEDUP_REMOVED lines=12> */
.L_x_285:
        /* <DEDUP_REMOVED lines=18> */
.L_x_286:
[----:B------:R-:W-:Y:S05]  /*1120*/  BSYNC B0 ;  /* 0x0000000000007941 */ /* 0x000fea0003800000 */
.L_x_284:
        /* <DEDUP_REMOVED lines=35> */
.L_x_302:
        /* <DEDUP_REMOVED lines=8> */
.L_x_301:
        /* <DEDUP_REMOVED lines=12> */
.L_x_300:
        /* <DEDUP_REMOVED lines=45> */
.L_x_294:
[----:B------:R-:W-:Y:S05]  /*1770*/  BSYNC B3 ;  /* 0x0000000000037941 */ /* 0x000fea0003800000 */
.L_x_293:
        /* <DEDUP_REMOVED lines=8> */
.L_x_297:
        /* <DEDUP_REMOVED lines=79> */
.L_x_296:
[----:B------:R-:W-:Y:S05]  /*1cf0*/  BSYNC B3 ;  /* 0x0000000000037941 */ /* 0x000fea0003800000 */
.L_x_295:
        /* <DEDUP_REMOVED lines=46> */
.L_x_299:
[----:B------:R-:W-:Y:S05]  /*1fe0*/  BSYNC B3 ;  /* 0x0000000000037941 */ /* 0x000fea0003800000 */
.L_x_298:
        /* <DEDUP_REMOVED lines=24> */
.L_x_292:
[----:B------:R-:W-:Y:S05]  /*2170*/  BSYNC B0 ;  /* 0x0000000000007941 */ /* 0x000fea0003800000 */
.L_x_291:
[----:B------:R-:W-:-:S04]  /*2180*/  IADD3 R6, R6, 0x1, RZ ;  /* 0x0000000106067810 */ /* 0x000fc80007ffe0ff */
[----:B------:R-:W-:-:S13]  /*2190*/  ISETP.GE.AND P0, PT, R6, R2, PT ;  /* 0x000000020600720c */ /* 0x000fda0003f06270 */
[----:B------:R-:W-:Y:S05]  /*21a0*/  @!P0 BRA `(.L_x_300) ;  /* 0xfffffff000bc8947 */ /* 0x000fea000383ffff */
.L_x_290:
[----:B------:R-:W-:Y:S05]  /*21b0*/  BSYNC B1 ;  /* 0x0000000000017941 */ /* 0x000fea0003800000 */
.L_x_289:
[----:B------:R-:W-:-:S05]  /*21c0*/  VIADD R5, R5, 0x1 ;  /* 0x0000000105057836 */ /* 0x000fca0000000000 */
[----:B------:R-:W-:-:S13]  /*21d0*/  ISETP.GE.AND P0, PT, R5, R25, PT ;  /* 0x000000190500720c */ /* 0x000fda0003f06270 */
[----:B------:R-:W-:Y:S05]  /*21e0*/  @!P0 BRA `(.L_x_301) ;  /* 0xfffffff0007c8947 */ /* 0x000fea000383ffff */
.L_x_288:
[----:B------:R-:W-:Y:S05]  /*21f0*/  BSYNC B2 ;  /* 0x0000000000027941 */ /* 0x000fea0003800000 */
.L_x_287:
        /* <DEDUP_REMOVED lines=27> */
        .weak           $__internal_21_$__cuda_sm20_div_s64
        .type           $__internal_21_$__cuda_sm20_div_s64,@function
        .size           $__internal_21_$__cuda_sm20_div_s64,($__internal_22_$__cuda_sm20_div_u64 - $__internal_21_$__cuda_sm20_div_s64)
$__internal_21_$__cuda_sm20_div_s64:
        /* <DEDUP_REMOVED lines=83> */
[----:B------:R-:W-:Y:S06]  /*28e0*/  RET.REL.NODEC R2 `(_ZN2at6native53_GLOBAL__N__069e5665_20_UpSampleNearest3d_cu_ab8a35b437upsample_nearest3d_backward_out_frameIN3c104HalfEfXadL_ZNS0_40nearest_neighbor_bw_compute_source_indexEfiiEEEEvPKT_mmmmmmmmPS5_fff) ;  /* 0xffffffd402c47950 */ /* 0x000fec0003c3ffff */
        .weak           $__internal_22_$__cuda_sm20_div_u64
        .type           $__internal_22_$__cuda_sm20_div_u64,@function
        .size           $__internal_22_$__cuda_sm20_div_u64,($__internal_23_$__cuda_sm20_rem_u64 - $__internal_22_$__cuda_sm20_div_u64)
$__internal_22_$__cuda_sm20_div_u64:
        /* <DEDUP_REMOVED lines=68> */
[----:B------:R-:W-:Y:S06]  /*2d30*/  RET.REL.NODEC R4 `(_ZN2at6native53_GLOBAL__N__069e5665_20_UpSampleNearest3d_cu_ab8a35b437upsample_nearest3d_backward_out_frameIN3c104HalfEfXadL_ZNS0_40nearest_neighbor_bw_compute_source_indexEfiiEEEEvPKT_mmmmmmmmPS5_fff) ;  /* 0xffffffd004b07950 */ /* 0x000fec0003c3ffff */
        .weak           $__internal_23_$__cuda_sm20_rem_u64
        .type           $__internal_23_$__cuda_sm20_rem_u64,@function
        .size           $__internal_23_$__cuda_sm20_rem_u64,(.L_x_688 - $__internal_23_$__cuda_sm20_rem_u64)
$__internal_23_$__cuda_sm20_rem_u64:
        /* <DEDUP_REMOVED lines=61> */
[----:B------:R-:W-:Y:S06]  /*3110*/  RET.REL.NODEC R6 `(_ZN2at6native53_GLOBAL__N__069e5665_20_UpSampleNearest3d_cu_ab8a35b437upsample_nearest3d_backward_out_frameIN3c104HalfEfXadL_ZNS0_40nearest_neighbor_bw_compute_source_indexEfiiEEEEvPKT_mmmmmmmmPS5_fff) ;  /* 0xffffffcc06b87950 */ /* 0x000fec0003c3ffff */
.L_x_303:
        /* <DEDUP_REMOVED lines=14> */
.L_x_688:


//--------------------- .text._ZN2at6native53_GLOBAL__N__069e5665_20_UpSampleNearest3d_cu_ab8a35b437upsample_nearest3d_backward_out_frameIffXadL_ZNS0_40nearest_neighbor_bw_compute_source_indexEfiiEEEEvPKT_mmmmmmmmPS3_fff --------------------------
	.section	.text._ZN2at6native53_GLOBAL__N__069e5665_20_UpSampleNearest3d_cu_ab8a35b437upsample_nearest3d_backward_out_frameIffXadL_ZNS0_40nearest_neighbor_bw_compute_source_indexEfiiEEEEvPKT_mmmmmmmmPS3_fff,"ax",@progbits
	.align	128
.text._ZN2at6native53_GLOBAL__N__069e5665_20_UpSampleNearest3d_cu_ab8a35b437upsample_nearest3d_backward_out_frameIffXadL_ZNS0_40nearest_neighbor_bw_compute_source_indexEfiiEEEEvPKT_mmmmmmmmPS3_fff:
        .type           _ZN2at6native53_GLOBAL__N__069e5665_20_UpSampleNearest3d_cu_ab8a35b437upsample_nearest3d_backward_out_frameIffXadL_ZNS0_40nearest_neighbor_bw_compute_source_indexEfiiEEEEvPKT_mmmmmmmmPS3_fff,@function
        .size           _ZN2at6native53_GLOBAL__N__069e5665_20_UpSampleNearest3d_cu_ab8a35b437upsample_nearest3d_backward_out_frameIffXadL_ZNS0_40nearest_neighbor_bw_compute_source_indexEfiiEEEEvPKT_mmmmmmmmPS3_fff,(.L_x_692 - _ZN2at6native53_GLOBAL__N__069e5665_20_UpSampleNearest3d_cu_ab8a35b437upsample_nearest3d_backward_out_frameIffXadL_ZNS0_40nearest_neighbor_bw_compute_source_indexEfiiEEEEvPKT_mmmmmmmmPS3_fff)
        .other          _ZN2at6native53_GLOBAL__N__069e5665_20_UpSampleNearest3d_cu_ab8a35b437upsample_nearest3d_backward_out_frameIffXadL_ZNS0_40nearest_neighbor_bw_compute_source_indexEfiiEEEEvPKT_mmmmmmmmPS3_fff,@"STO_CUDA_ENTRY STV_DEFAULT"
_ZN2at6native53_GLOBAL__N__069e5665_20_UpSampleNearest3d_cu_ab8a35b437upsample_nearest3d_backward_out_frameIffXadL_ZNS0_40nearest_neighbor_bw_compute_source_indexEfiiEEEEvPKT_mmmmmmmmPS3_fff:
        /* <DEDUP_REMOVED lines=39> */
[----:B------:R-:W-:Y:S05]  /*0270*/  CALL.REL.NOINC `($__internal_24_$__cuda_sm20_div_s64) ;  /* 0x0000001c00cc7944 */ /* 0x000fea0003c00000 */
[----:B------:R-:W-:Y:S05]  /*0280*/  BRA `(.L_x_306) ;  /* 0x00000000004c7947 */ /* 0x000fea0003800000 */
.L_x_305:
        /* <DEDUP_REMOVED lines=19> */
.L_x_306:
[----:B------:R-:W-:Y:S05]  /*03c0*/  BSYNC B0 ;  /* 0x0000000000007941 */ /* 0x000fea0003800000 */
.L_x_304:
        /* <DEDUP_REMOVED lines=10> */
[----:B------:R-:W-:Y:S05]  /*0470*/  CALL.REL.NOINC `($__internal_26_$__cuda_sm20_rem_u64) ;  /* 0x0000002400b07944 */ /* 0x000fea0003c00000 */
[----:B------:R-:W-:Y:S01]  /*0480*/  IMAD.MOV.U32 R26, RZ, RZ, R0 ;  /* 0x000000ffff1a7224 */ /* 0x000fe200078e0000 */
[----:B------:R-:W-:Y:S06]  /*0490*/  BRA `(.L_x_309) ;  /* 0x0000000000487947 */ /* 0x000fec0003800000 */
.L_x_308:
        /* <DEDUP_REMOVED lines=18> */
.L_x_309:
[----:B------:R-:W-:Y:S05]  /*05c0*/  BSYNC B0 ;  /* 0x0000000000007941 */ /* 0x000fea0003800000 */
.L_x_307:
        /* <DEDUP_REMOVED lines=11> */
[----:B------:R-:W-:Y:S05]  /*0680*/  CALL.REL.NOINC `($__internal_25_$__cuda_sm20_div_u64) ;  /* 0x0000002000187944 */ /* 0x000fea0003c00000 */
[----:B------:R-:W-:Y:S02]  /*0690*/  IMAD.MOV.U32 R6, RZ, RZ, R8 ;  /* 0x000000ffff067224 */ /* 0x000fe400078e0008 */
[----:B------:R-:W-:Y:S01]  /*06a0*/  IMAD.MOV.U32 R7, RZ, RZ, R9 ;  /* 0x000000ffff077224 */ /* 0x000fe200078e0009 */
[----:B------:R-:W-:Y:S06]  /*06b0*/  BRA `(.L_x_312) ;  /* 0x0000000000507947 */ /* 0x000fec0003800000 */
.L_x_311:
        /* <DEDUP_REMOVED lines=20> */
.L_x_312:
[----:B------:R-:W-:Y:S05]  /*0800*/  BSYNC B0 ;  /* 0x0000000000007941 */ /* 0x000fea0003800000 */
.L_x_310:
        /* <DEDUP_REMOVED lines=10> */
[----:B------:R-:W-:Y:S05]  /*08b0*/  CALL.REL.NOINC `($__internal_25_$__cuda_sm20_div_u64) ;  /* 0x0000001c008c7944 */ /* 0x000fea0003c00000 */
[----:B------:R-:W-:Y:S05]  /*08c0*/  BRA `(.L_x_315) ;  /* 0x0000000000507947 */ /* 0x000fea0003800000 */
.L_x_314:
        /* <DEDUP_REMOVED lines=20> */
.L_x_315:
[----:B------:R-:W-:Y:S05]  /*0a10*/  BSYNC B0 ;  /* 0x0000000000007941 */ /* 0x000fea0003800000 */
.L_x_313:
        /* <DEDUP_REMOVED lines=11> */
[----:B------:R-:W-:Y:S05]  /*0ad0*/  BRA `(.L_x_318) ;  /* 0x0000000000487947 */ /* 0x000fea0003800000 */
.L_x_317:
        /* <DEDUP_REMOVED lines=18> */
.L_x_318:
[----:B------:R-:W-:Y:S05]  /*0c00*/  BSYNC B0 ;  /* 0x0000000000007941 */ /* 0x000fea0003800000 */
.L_x_316:
        /* <DEDUP_REMOVED lines=23> */
[----:B0-----:R-:W-:Y:S05]  /*0d80*/  CALL.REL.NOINC `($__internal_25_$__cuda_sm20_div_u64) ;  /* 0x0000001800587944 */ /* 0x001fea0003c00000 */
[----:B------:R-:W-:Y:S01]  /*0d90*/  IADD3 R3, -R8, RZ, RZ ;  /* 0x000000ff08037210 */ /* 0x000fe20007ffe1ff */
[----:B------:R-:W-:-:S04]  /*0da0*/  ULDC UR4, c[0x0][0x250] ;  /* 0x0000940000047ab9 */ /* 0x000fc80000000800 */
[----:B------:R-:W-:Y:S01]  /*0db0*/  IMAD R4, R3, UR4, R28 ;  /* 0x0000000403047c24 */ /* 0x000fe2000f8e021c */
[----:B------:R-:W-:Y:S06]  /*0dc0*/  BRA `(.L_x_321) ;  /* 0x0000000000587947 */ /* 0x000fec0003800000 */
.L_x_320:
        /* <DEDUP_REMOVED lines=22> */
.L_x_321:
[----:B------:R-:W-:Y:S05]  /*0f30*/  BSYNC B0 ;  /* 0x0000000000007941 */ /* 0x000fea0003800000 */
.L_x_319:
        /* <DEDUP_REMOVED lines=12> */
.L_x_323:
        /* <DEDUP_REMOVED lines=18> */
.L_x_324:
[----:B------:R-:W-:Y:S05]  /*1120*/  BSYNC B0 ;  /* 0x0000000000007941 */ /* 0x000fea0003800000 */
.L_x_322:
        /* <DEDUP_REMOVED lines=35> */
.L_x_340:
        /* <DEDUP_REMOVED lines=8> */
.L_x_339:
        /* <DEDUP_REMOVED lines=12> */
.L_x_338:
        /* <DEDUP_REMOVED lines=42> */
.L_x_332:
[----:B------:R-:W-:Y:S05]  /*1740*/  BSYNC B3 ;  /* 0x0000000000037941 */ /* 0x000fea0003800000 */
.L_x_331:
        /* <DEDUP_REMOVED lines=8> */
.L_x_335:
        /* <DEDUP_REMOVED lines=63> */
.L_x_334:
[----:B------:R-:W-:Y:S05]  /*1bc0*/  BSYNC B3 ;  /* 0x0000000000037941 */ /* 0x000fea0003800000 */
.L_x_333:
        /* <DEDUP_REMOVED lines=38> */
.L_x_337:
[----:B------:R-:W-:Y:S05]  /*1e30*/  BSYNC B3 ;  /* 0x0000000000037941 */ /* 0x000fea0003800000 */
.L_x_336:
        /* <DEDUP_REMOVED lines=20> */
.L_x_330:
[----:B------:R-:W-:Y:S05]  /*1f80*/  BSYNC B0 ;  /* 0x0000000000007941 */ /* 0x000fea0003800000 */
.L_x_329:
[----:B------:R-:W-:-:S05]  /*1f90*/  VIADD R6, R6, 0x1 ;  /* 0x0000000106067836 */ /* 0x000fca0000000000 */
[----:B------:R-:W-:-:S13]  /*1fa0*/  ISETP.GE.AND P0, PT, R6, R2, PT ;  /* 0x000000020600720c */ /* 0x000fda0003f06270 */
[----:B------:R-:W-:Y:S05]  /*1fb0*/  @!P0 BRA `(.L_x_338) ;  /* 0xfffffff400388947 */ /* 0x000fea000383ffff */
.L_x_328:
[----:B------:R-:W-:Y:S05]  /*1fc0*/  BSYNC B1 ;  /* 0x0000000000017941 */ /* 0x000fea0003800000 */
.L_x_327:
[----:B------:R-:W-:-:S04]  /*1fd0*/  IADD3 R5, R5, 0x1, RZ ;  /* 0x0000000105057810 */ /* 0x000fc80007ffe0ff */
[----:B------:R-:W-:-:S13]  /*1fe0*/  ISETP.GE.AND P0, PT, R5, R25, PT ;  /* 0x000000190500720c */ /* 0x000fda0003f06270 */
[----:B------:R-:W-:Y:S05]  /*1ff0*/  @!P0 BRA `(.L_x_339) ;  /* 0xfffffff000f88947 */ /* 0x000fea000383ffff */
.L_x_326:
[----:B------:R-:W-:Y:S05]  /*2000*/  BSYNC B2 ;  /* 0x0000000000027941 */ /* 0x000fea0003800000 */
.L_x_325:
        /* <DEDUP_REMOVED lines=26> */
        .weak           $__internal_24_$__cuda_sm20_div_s64
        .type           $__internal_24_$__cuda_sm20_div_s64,@function
        .size           $__internal_24_$__cuda_sm20_div_s64,($__internal_25_$__cuda_sm20_div_u64 - $__internal_24_$__cuda_sm20_div_s64)
$__internal_24_$__cuda_sm20_div_s64:
        /* <DEDUP_REMOVED lines=83> */
[----:B------:R-:W-:Y:S06]  /*26e0*/  RET.REL.NODEC R2 `(_ZN2at6native53_GLOBAL__N__069e5665_20_UpSampleNearest3d_cu_ab8a35b437upsample_nearest3d_backward_out_frameIffXadL_ZNS0_40nearest_neighbor_bw_compute_source_indexEfiiEEEEvPKT_mmmmmmmmPS3_fff) ;  /* 0xffffffd802447950 */ /* 0x000fec0003c3ffff */
        .weak           $__internal_25_$__cuda_sm20_div_u64
        .type           $__internal_25_$__cuda_sm20_div_u64,@function
        .size           $__internal_25_$__cuda_sm20_div_u64,($__internal_26_$__cuda_sm20_rem_u64 - $__internal_25_$__cuda_sm20_div_u64)
$__internal_25_$__cuda_sm20_div_u64:
        /* <DEDUP_REMOVED lines=68> */
[----:B------:R-:W-:Y:S06]  /*2b30*/  RET.REL.NODEC R4 `(_ZN2at6native53_GLOBAL__N__069e5665_20_UpSampleNearest3d_cu_ab8a35b437upsample_nearest3d_backward_out_frameIffXadL_ZNS0_40nearest_neighbor_bw_compute_source_indexEfiiEEEEvPKT_mmmmmmmmPS3_fff) ;  /* 0xffffffd404307950 */ /* 0x000fec0003c3ffff */
        .weak           $__internal_26_$__cuda_sm20_rem_u64
        .type           $__internal_26_$__cuda_sm20_rem_u64,@function
        .size           $__internal_26_$__cuda_sm20_rem_u64,(.L_x_692 - $__internal_26_$__cuda_sm20_rem_u64)
$__internal_26_$__cuda_sm20_rem_u64:
        /* <DEDUP_REMOVED lines=61> */
[----:B------:R-:W-:Y:S06]  /*2f10*/  RET.REL.NODEC R6 `(_ZN2at6native53_GLOBAL__N__069e5665_20_UpSampleNearest3d_cu_ab8a35b437upsample_nearest3d_backward_out_frameIffXadL_ZNS0_40nearest_neighbor_bw_compute_source_indexEfiiEEEEvPKT_mmmmmmmmPS3_fff) ;  /* 0xffffffd006387950 */ /* 0x000fec0003c3ffff */
.L_x_341:
        /* <DEDUP_REMOVED lines=14> */
.L_x_692:


//--------------------- .text._ZN2at6native53_GLOBAL__N__069e5665_20_UpSampleNearest3d_cu_ab8a35b437upsample_nearest3d_backward_out_frameIddXadL_ZNS0_40nearest_neighbor_bw_compute_source_indexEfiiEEEEvPKT_mmmmmmmmPS3_fff --------------------------
	.section	.text._ZN2at6native53_GLOBAL__N__069e5665_20_UpSampleNearest3d_cu_ab8a35b437upsample_nearest3d_backward_out_frameIddXadL_ZNS0_40nearest_neighbor_bw_compute_source_indexEfiiEEEEvPKT_mmmmmmmmPS3_fff,"ax",@progbits
	.align	128
.text._ZN2at6native53_GLOBAL__N__069e5665_20_UpSampleNearest3d_cu_ab8a35b437upsample_nearest3d_backward_out_frameIddXadL_ZNS0_40nearest_neighbor_bw_compute_source_indexEfiiEEEEvPKT_mmmmmmmmPS3_fff:
        .type           _ZN2at6native53_GLOBAL__N__069e5665_20_UpSampleNearest3d_cu_ab8a35b437upsample_nearest3d_backward_out_frameIddXadL_ZNS0_40nearest_neighbor_bw_compute_source_indexEfiiEEEEvPKT_mmmmmmmmPS3_fff,@function
        .size           _ZN2at6native53_GLOBAL__N__069e5665_20_UpSampleNearest3d_cu_ab8a35b437upsample_nearest3d_backward_out_frameIddXadL_ZNS0_40nearest_neighbor_bw_compute_source_indexEfiiEEEEvPKT_mmmmmmmmPS3_fff,(.L_x_696 - _ZN2at6native53_GLOBAL__N__069e5665_20_UpSampleNearest3d_cu_ab8a35b437upsample_nearest3d_backward_out_frameIddXadL_ZNS0_40nearest_neighbor_bw_compute_source_indexEfiiEEEEvPKT_mmmmmmmmPS3_fff)
        .other          _ZN2at6native53_GLOBAL__N__069e5665_20_UpSampleNearest3d_cu_ab8a35b437upsample_nearest3d_backward_out_frameIddXadL_ZNS0_40nearest_neighbor_bw_compute_source_indexEfiiEEEEvPKT_mmmmmmmmPS3_fff,@"STO_CUDA_ENTRY STV_DEFAULT"
_ZN2at6native53_GLOBAL__N__069e5665_20_UpSampleNearest3d_cu_ab8a35b437upsample_nearest3d_backward_out_frameIddXadL_ZNS0_40nearest_neighbor_bw_compute_source_indexEfiiEEEEvPKT_mmmmmmmmPS3_fff:
        /* <DEDUP_REMOVED lines=38> */
[----:B------:R-:W-:Y:S05]  /*0260*/  CALL.REL.NOINC `($__internal_27_$__cuda_sm20_div_s64) ;  /* 0x0000001c009c7944 */ /* 0x000fea0003c00000 */
[----:B------:R-:W-:Y:S05]  /*0270*/  BRA `(.L_x_344) ;  /* 0x00000000004c7947 */ /* 0x000fea0003800000 */
.L_x_343:
        /* <DEDUP_REMOVED lines=19> */
.L_x_344:
[----:B------:R-:W-:Y:S05]  /*03b0*/  BSYNC B0 ;  /* 0x0000000000007941 */ /* 0x000fea0003800000 */
.L_x_342:
        /* <DEDUP_REMOVED lines=10> */
[----:B------:R-:W-:Y:S05]  /*0460*/  CALL.REL.NOINC `($__internal_29_$__cuda_sm20_rem_u64) ;  /* 0x0000002400807944 */ /* 0x000fea0003c00000 */
[----:B------:R-:W-:Y:S01]  /*0470*/  IMAD.MOV.U32 R0, RZ, RZ, R7 ;  /* 0x000000ffff007224 */ /* 0x000fe200078e0007 */
[----:B------:R-:W-:Y:S06]  /*0480*/  BRA `(.L_x_347) ;  /* 0x0000000000487947 */ /* 0x000fec0003800000 */
.L_x_346:
        /* <DEDUP_REMOVED lines=18> */
.L_x_347:
[----:B------:R-:W-:Y:S05]  /*05b0*/  BSYNC B0 ;  /* 0x0000000000007941 */ /* 0x000fea0003800000 */
.L_x_345:
        /* <DEDUP_REMOVED lines=11> */
[----:B------:R-:W-:Y:S05]  /*0670*/  CALL.REL.NOINC `($__internal_28_$__cuda_sm20_div_u64) ;  /* 0x0000001c00e87944 */ /* 0x000fea0003c00000 */
[----:B------:R-:W-:Y:S05]  /*0680*/  BRA `(.L_x_350) ;  /* 0x0000000000507947 */ /* 0x000fea0003800000 */
.L_x_349:
        /* <DEDUP_REMOVED lines=20> */
.L_x_350:
[----:B------:R-:W-:Y:S05]  /*07d0*/  BSYNC B0 ;  /* 0x0000000000007941 */ /* 0x000fea0003800000 */
.L_x_348:
        /* <DEDUP_REMOVED lines=10> */
[----:B------:R-:W-:Y:S05]  /*0880*/  CALL.REL.NOINC `($__internal_28_$__cuda_sm20_div_u64) ;  /* 0x0000001c00647944 */ /* 0x000fea0003c00000 */
[----:B------:R-:W-:Y:S05]  /*0890*/  BRA `(.L_x_353) ;  /* 0x0000000000547947 */ /* 0x000fea0003800000 */
.L_x_352:
        /* <DEDUP_REMOVED lines=21> */
.L_x_353:
[----:B------:R-:W-:Y:S05]  /*09f0*/  BSYNC B0 ;  /* 0x0000000000007941 */ /* 0x000fea0003800000 */
.L_x_351:
        /* <DEDUP_REMOVED lines=10> */
[----:B------:R-:W-:Y:S05]  /*0aa0*/  CALL.REL.NOINC `($__internal_29_$__cuda_sm20_rem_u64) ;  /* 0x0000001c00f07944 */ /* 0x000fea0003c00000 */
[----:B------:R-:W-:Y:S01]  /*0ab0*/  MOV R4, R7 ;  /* 0x0000000700047202 */ /* 0x000fe20000000f00 */
[----:B------:R-:W-:Y:S06]  /*0ac0*/  BRA `(.L_x_356) ;  /* 0x00000000004c7947 */ /* 0x000fec0003800000 */
.L_x_355:
        /* <DEDUP_REMOVED lines=19> */
.L_x_356:
[----:B------:R-:W-:Y:S05]  /*0c00*/  BSYNC B0 ;  /* 0x0000000000007941 */ /* 0x000fea0003800000 */
.L_x_354:
[----:B------:R-:W-:Y:S01]  /*0c10*/  I2FP.F32.S32 R5, R4 ;  /* 0x0000000400057245 */ /* 0x000fe20000201400 */
[----:B------:R-:W-:Y:S01]  /*0c20*/  VIADD R4, R4, 0x1 ;  /* 0x0000000104047836 */ /* 0x000fe20000000000 */
[----:B------:R-:W-:Y:S01]  /*0c30*/  ULDC UR4, c[0x0][0x260] ;  /* 0x0000980000047ab9 */ /* 0x000fe20000000800 */
[----:B------:R-:W-:Y:S02]  /*0c40*/  BSSY B0, `(.L_x_357) ;  /* 0x000002e000007945 */ /* 0x000fe40003800000 */
[----:B------:R-:W-:Y:S01]  /*0c50*/  FMUL.FTZ R6, R5, UR4 ;  /* 0x0000000405067c20 */ /* 0x000fe20008410000 */
[----:B------:R-:W-:-:S03]  /*0c60*/  I2FP.F32.S32 R5, R4 ;  /* 0x0000000400057245 */ /* 0x000fc60000201400 */
[----:B------:R-:W0:Y:S02]  /*0c70*/  F2I.FTZ.CEIL.NTZ R4, R6 ;  /* 0x0000000600047305 */ /* 0x000e24000021b100 */
[----:B------:R-:W-:Y:S01]  /*0c80*/  FMUL.FTZ R7, R5, UR4 ;  /* 0x0000000405077c20 */ /* 0x000fe20008410000 */
[----:B------:R-:W-:Y:S02]  /*0c90*/  ULDC UR4, c[0x0][0x254] ;  /* 0x0000950000047ab9 */ /* 0x000fe40000000800 */
[----:B------:R-:W-:Y:S01]  /*0ca0*/  LOP3.LUT R8, R3, UR4, RZ, 0xfc, !PT ;  /* 0x0000000403087c12 */ /* 0x000fe2000f8efcff */
[----:B------:R-:W-:Y:S02]  /*0cb0*/  ULDC UR4, c[0x0][0x228] ;  /* 0x00008a0000047ab9 */ /* 0x000fe40000000800 */
[----:B------:R-:W1:Y:S01]  /*0cc0*/  F2I.FTZ.CEIL.NTZ R5, R7 ;  /* 0x0000000700057305 */ /* 0x000e62000021b100 */
[----:B------:R-:W-:Y:S02]  /*0cd0*/  ISETP.NE.U32.AND P0, PT, R8, RZ, PT ;  /* 0x000000ff0800720c */ /* 0x000fe40003f05070 */
[----:B0-----:R-:W-:-:S02]  /*0ce0*/  VIMNMX R4, R4, UR4, PT ;  /* 0x0000000404047c48 */ /* 0x001fc4000bfe0100 */
[----:B-1----:R-:W-:-:S09]  /*0cf0*/  VIMNMX R5, R5, UR4, PT ;  /* 0x0000000405057c48 */ /* 0x002fd2000bfe0100 */
        /* <DEDUP_REMOVED lines=8> */
[----:B------:R-:W-:Y:S01]  /*0d80*/  IMAD.MOV R7, RZ, RZ, -R8 ;  /* 0x000000ffff077224 */ /* 0x000fe200078e0a08 */
[----:B------:R-:W-:-:S03]  /*0d90*/  ULDC UR4, c[0x0][0x250] ;  /* 0x0000940000047ab9 */ /* 0x000fc60000000800 */
[----:B------:R-:W-:Y:S01]  /*0da0*/  IMAD R6, R7, UR4, R2 ;  /* 0x0000000407067c24 */ /* 0x000fe2000f8e0202 */
[----:B------:R-:W-:Y:S06]  /*0db0*/  BRA `(.L_x_359) ;  /* 0x0000000000587947 */ /* 0x000fec0003800000 */
.L_x_358:
        /* <DEDUP_REMOVED lines=22> */
.L_x_359:
[----:B------:R-:W-:Y:S05]  /*0f20*/  BSYNC B0 ;  /* 0x0000000000007941 */ /* 0x000fea0003800000 */
.L_x_357:
        /* <DEDUP_REMOVED lines=11> */
[----:B------:R-:W-:Y:S05]  /*0fe0*/  BRA `(.L_x_362) ;  /* 0x0000000000487947 */ /* 0x000fea0003800000 */
.L_x_361:
        /* <DEDUP_REMOVED lines=18> */
.L_x_362:
[----:B------:R-:W-:Y:S05]  /*1110*/  BSYNC B0 ;  /* 0x0000000000007941 */ /* 0x000fea0003800000 */
.L_x_360:
[----:B------:R-:W-:Y:S01]  /*1120*/  I2FP.F32.S32 R8, R6 ;  /* 0x0000000600087245 */ /* 0x000fe20000201400 */
[----:B------:R-:W-:Y:S01]  /*1130*/  VIADD R6, R6, 0x1 ;  /* 0x0000000106067836 */ /* 0x000fe20000000000 */
[----:B------:R-:W-:Y:S01]  /*1140*/  ULDC UR4, c[0x0][0x268] ;  /* 0x00009a0000047ab9 */ /* 0x000fe20000000800 */
[----:B------:R-:W-:Y:S02]  /*1150*/  ULDC.64 UR8, c[0x0][0x218] ;  /* 0x0000860000087ab9 */ /* 0x000fe40000000a00 */
[----:B------:R-:W-:Y:S01]  /*1160*/  FMUL.FTZ R9, R8, UR4 ;  /* 0x0000000408097c20 */ /* 0x000fe20008410000 */
[----:B------:R-:W-:Y:S02]  /*1170*/  I2FP.F32.S32 R6, R6 ;  /* 0x0000000600067245 */ /* 0x000fe40000201400 */
[----:B------:R-:W-:Y:S02]  /*1180*/  IADD3 R8, R7, 0x1, RZ ;  /* 0x0000000107087810 */ /* 0x000fe40007ffe0ff */
[----:B------:R-:W-:Y:S01]  /*1190*/  ISETP.NE.U32.AND P0, PT, RZ, UR8, PT ;  /* 0x00000008ff007c0c */ /* 0x000fe2000bf05070 */
[----:B------:R-:W-:Y:S01]  /*11a0*/  FMUL.FTZ R10, R6, UR4 ;  /* 0x00000004060a7c20 */ /* 0x000fe20008410000 */
[----:B------:R-:W-:Y:S01]  /*11b0*/  I2FP.F32.S32 R6, R7 ;  /* 0x0000000700067245 */ /* 0x000fe20000201400 */
[----:B------:R-:W-:Y:S01]  /*11c0*/  ULDC UR4, c[0x0][0x264] ;  /* 0x0000990000047ab9 */ /* 0x000fe20000000800 */
[----:B------:R-:W-:Y:S01]  /*11d0*/  I2FP.F32.S32 R8, R8 ;  /* 0x0000000800087245 */ /* 0x000fe20000201400 */
[----:B------:R-:W0:Y:S01]  /*11e0*/  F2I.FTZ.CEIL.NTZ R9, R9 ;  /* 0x0000000900097305 */ /* 0x000e22000021b100 */
[----:B------:R-:W-:Y:S01]  /*11f0*/  ISETP.NE.AND.EX P0, PT, RZ, UR9, PT, P0 ;  /* 0x00000009ff007c0c */ /* 0x000fe2000bf05300 */
[----:B------:R-:W-:-:S02]  /*1200*/  FMUL.FTZ R7, R6, UR4 ;  /* 0x0000000406077c20 */ /* 0x000fc40008410000 */
[----:B------:R-:W-:Y:S01]  /*1210*/  FMUL.FTZ R8, R8, UR4 ;  /* 0x0000000408087c20 */ /* 0x000fe20008410000 */
[----:B------:R-:W-:-:S03]  /*1220*/  ULDC UR4, c[0x0][0x238] ;  /* 0x00008e0000047ab9 */ /* 0x000fc60000000800 */
        /* <DEDUP_REMOVED lines=21> */
.L_x_378:
        /* <DEDUP_REMOVED lines=14> */
.L_x_377:
        /* <DEDUP_REMOVED lines=10> */
.L_x_376:
        /* <DEDUP_REMOVED lines=34> */
.L_x_370:
[----:B------:R-:W-:Y:S05]  /*1720*/  BSYNC B3 ;  /* 0x0000000000037941 */ /* 0x000fea0003800000 */
.L_x_369:
        /* <DEDUP_REMOVED lines=8> */
.L_x_373:
        /* <DEDUP_REMOVED lines=63> */
.L_x_372:
[----:B------:R-:W-:Y:S05]  /*1ba0*/  BSYNC B3 ;  /* 0x0000000000037941 */ /* 0x000fea0003800000 */
.L_x_371:
        /* <DEDUP_REMOVED lines=38> */
.L_x_375:
[----:B------:R-:W-:Y:S05]  /*1e10*/  BSYNC B3 ;  /* 0x0000000000037941 */ /* 0x000fea0003800000 */
.L_x_374:
        /* <DEDUP_REMOVED lines=20> */
.L_x_368:
[----:B------:R-:W-:Y:S05]  /*1f60*/  BSYNC B0 ;  /* 0x0000000000007941 */ /* 0x000fea0003800000 */
.L_x_367:
[----:B------:R-:W-:-:S05]  /*1f70*/  VIADD R57, R57, 0x1 ;  /* 0x0000000139397836 */ /* 0x000fca0000000000 */
[----:B------:R-:W-:-:S13]  /*1f80*/  ISETP.GE.AND P0, PT, R57, R8, PT ;  /* 0x000000083900720c */ /* 0x000fda0003f06270 */
[----:B------:R-:W-:Y:S05]  /*1f90*/  @!P0 BRA `(.L_x_376) ;  /* 0xfffffff400588947 */ /* 0x000fea000383ffff */
.L_x_366:
[----:B------:R-:W-:Y:S05]  /*1fa0*/  BSYNC B1 ;  /* 0x0000000000017941 */ /* 0x000fea0003800000 */
.L_x_365:
[----:B------:R-:W-:-:S05]  /*1fb0*/  VIADD R56, R56, 0x1 ;  /* 0x0000000138387836 */ /* 0x000fca0000000000 */
[----:B------:R-:W-:-:S13]  /*1fc0*/  ISETP.GE.AND P0, PT, R56, R5, PT ;  /* 0x000000053800720c */ /* 0x000fda0003f06270 */
[----:B------:R-:W-:Y:S05]  /*1fd0*/  @!P0 BRA `(.L_x_377) ;  /* 0xfffffff400208947 */ /* 0x000fea000383ffff */
.L_x_364:
[----:B------:R-:W-:Y:S05]  /*1fe0*/  BSYNC B2 ;  /* 0x0000000000027941 */ /* 0x000fea0003800000 */
.L_x_363:
        /* <DEDUP_REMOVED lines=15> */
        .weak           $__internal_27_$__cuda_sm20_div_s64
        .type           $__internal_27_$__cuda_sm20_div_s64,@function
        .size           $__internal_27_$__cuda_sm20_div_s64,($__internal_28_$__cuda_sm20_div_u64 - $__internal_27_$__cuda_sm20_div_s64)
$__internal_27_$__cuda_sm20_div_s64:
        /* <DEDUP_REMOVED lines=83> */
[----:B------:R-:W-:Y:S06]  /*2610*/  RET.REL.NODEC R4 `(_ZN2at6native53_GLOBAL__N__069e5665_20_UpSampleNearest3d_cu_ab8a35b437upsample_nearest3d_backward_out_frameIddXadL_ZNS0_40nearest_neighbor_bw_compute_source_indexEfiiEEEEvPKT_mmmmmmmmPS3_fff) ;  /* 0xffffffd804787950 */ /* 0x000fec0003c3ffff */
        .weak           $__internal_28_$__cuda_sm20_div_u64
        .type           $__internal_28_$__cuda_sm20_div_u64,@function
        .size           $__internal_28_$__cuda_sm20_div_u64,($__internal_29_$__cuda_sm20_rem_u64 - $__internal_28_$__cuda_sm20_div_u64)
$__internal_28_$__cuda_sm20_div_u64:
        /* <DEDUP_REMOVED lines=68> */
[----:B------:R-:W-:Y:S06]  /*2a60*/  RET.REL.NODEC R6 `(_ZN2at6native53_GLOBAL__N__069e5665_20_UpSampleNearest3d_cu_ab8a35b437upsample_nearest3d_backward_out_frameIddXadL_ZNS0_40nearest_neighbor_bw_compute_source_indexEfiiEEEEvPKT_mmmmmmmmPS3_fff) ;  /* 0xffffffd406647950 */ /* 0x000fec0003c3ffff */
        .weak           $__internal_29_$__cuda_sm20_rem_u64
        .type           $__internal_29_$__cuda_sm20_rem_u64,@function
        .size           $__internal_29_$__cuda_sm20_rem_u64,(.L_x_696 - $__internal_29_$__cuda_sm20_rem_u64)
$__internal_29_$__cuda_sm20_rem_u64:
        /* <DEDUP_REMOVED lines=60> */
[----:B------:R-:W-:Y:S06]  /*2e30*/  RET.REL.NODEC R8 `(_ZN2at6native53_GLOBAL__N__069e5665_20_UpSampleNearest3d_cu_ab8a35b437upsample_nearest3d_backward_out_frameIddXadL_ZNS0_40nearest_neighbor_bw_compute_source_indexEfiiEEEEvPKT_mmmmmmmmPS3_fff) ;  /* 0xffffffd008707950 */ /* 0x000fec0003c3ffff */
.L_x_379:
        /* <DEDUP_REMOVED lines=12> */
.L_x_696:


//--------------------- .text._ZN2at6native53_GLOBAL__N__069e5665_20_UpSampleNearest3d_cu_ab8a35b428upsample_nearest3d_out_frameIhXadL_ZNS0_43nearest_neighbor_exact_compute_source_indexEfiiEEEEvPKT_mmmmmmmmPS3_fff --------------------------
	.section	.text._ZN2at6native53_GLOBAL__N__069e5665_20_UpSampleNearest3d_cu_ab8a35b428upsample_nearest3d_out_frameIhXadL_ZNS0_43nearest_neighbor_exact_compute_source_indexEfiiEEEEvPKT_mmmmmmmmPS3_fff,"ax",@progbits
	.align	128
.text._ZN2at6native53_GLOBAL__N__069e5665_20_UpSampleNearest3d_cu_ab8a35b428upsample_nearest3d_out_frameIhXadL_ZNS0_43nearest_neighbor_exact_compute_source_indexEfiiEEEEvPKT_mmmmmmmmPS3_fff:
        .type           _ZN2at6native53_GLOBAL__N__069e5665_20_UpSampleNearest3d_cu_ab8a35b428upsample_nearest3d_out_frameIhXadL_ZNS0_43nearest_neighbor_exact_compute_source_indexEfiiEEEEvPKT_mmmmmmmmPS3_fff,@function
        .size           _ZN2at6native53_GLOBAL__N__069e5665_20_UpSampleNearest3d_cu_ab8a35b428upsample_nearest3d_out_frameIhXadL_ZNS0_43nearest_neighbor_exact_compute_source_indexEfiiEEEEvPKT_mmmmmmmmPS3_fff,(.L_x_700 - _ZN2at6native53_GLOBAL__N__069e5665_20_UpSampleNearest3d_cu_ab8a35b428upsample_nearest3d_out_frameIhXadL_ZNS0_43nearest_neighbor_exact_compute_source_indexEfiiEEEEvPKT_mmmmmmmmPS3_fff)
        .other          _ZN2at6native53_GLOBAL__N__069e5665_20_UpSampleNearest3d_cu_ab8a35b428upsample_nearest3d_out_frameIhXadL_ZNS0_43nearest_neighbor_exact_compute_source_indexEfiiEEEEvPKT_mmmmmmmmPS3_fff,@"STO_CUDA_ENTRY STV_DEFAULT"
_ZN2at6native53_GLOBAL__N__069e5665_20_UpSampleNearest3d_cu_ab8a35b428upsample_nearest3d_out_frameIhXadL_ZNS0_43nearest_neighbor_exact_compute_source_indexEfiiEEEEvPKT_mmmmmmmmPS3_fff:
[----:B------:R-:W-:Y:S01]  /*0000*/  LDC R1, c[0x0][0x28] ;  /* 0x00000a00ff017b82 */ /* 0x000fe20000000800 */
[----:B------:R-:W0:Y:S01]  /*0010*/  S2R R18, SR_TID.X ;  /* 0x0000000000127919 */ /* 0x000e220000002100 */
[----:B------:R-:W-:Y:S01]  /*0020*/  ULDC.64 UR10, c[0x0][0x240] ;  /* 0x00009000000a7ab9 */ /* 0x000fe20000000a00 */
[----:B------:R-:W-:-:S05]  /*0030*/  ULDC.64 UR12, c[0x0][0x220] ;  /* 0x00008800000c7ab9 */ /* 0x000fca0000000a00 */
[----:B------:R-:W1:Y:S01]  /*0040*/  S2UR UR8, SR_CTAID.X ;  /* 0x00000000000879c3 */ /* 0x000e620000002500 */
[----:B------:R-:W-:Y:S02]  /*0050*/  UIMAD UR6, UR11, UR12, URZ ;  /* 0x0000000c0b0672a4 */ /* 0x000fe4000f8e023f */
[----:B------:R-:W-:Y:S02]  /*0060*/  UIMAD.WIDE.U32 UR4, UR10, UR12, URZ ;  /* 0x0000000c0a0472a5 */ /* 0x000fe4000f8e003f */
[----:B------:R-:W-:Y:S01]  /*0070*/  UIMAD UR6, UR10, UR13, UR6 ;  /* 0x0000000d0a0672a4 */ /* 0x000fe2000f8e0206 */
[----:B------:R-:W-:Y:S02]  /*0080*/  ULDC.64 UR14, c[0x0][0x250] ;  /* 0x00009400000e7ab9 */ /* 0x000fe40000000a00 */
[----:B------:R-:W-:Y:S01]  /*0090*/  ULDC.64 UR12, c[0x0][0x248] ;  /* 0x00009200000c7ab9 */ /* 0x000fe20000000a00 */
[----:B------:R-:W-:Y:S02]  /*00a0*/  UIADD3 UR5, UR5, UR6, URZ ;  /* 0x0000000605057290 */ /* 0x000fe4000fffe03f */
[----:B------:R-:W-:-:S02]  /*00b0*/  UIMAD.WIDE.U32 UR6, UR4, UR12, URZ ;  /* 0x0000000c040672a5 */ /* 0x000fc4000f8e003f */
[----:B------:R-:W-:-:S04]  /*00c0*/  UIMAD UR5, UR5, UR12, URZ ;  /* 0x0000000c050572a4 */ /* 0x000fc8000f8e023f */
[----:B------:R-:W-:-:S03]  /*00d0*/  UIMAD UR5, UR4, UR13, UR5 ;  /* 0x0000000d040572a4 */ /* 0x000fc6000f8e0205 */
[----:B------:R-:W-:Y:S01]  /*00e0*/  ULDC UR4, c[0x0][0x0] ;  /* 0x0000000000047ab9 */ /* 0x000fe20000000800 */
[----:B------:R-:W-:Y:S02]  /*00f0*/  UIADD3 UR7, UR7, UR5, URZ ;  /* 0x0000000507077290 */ /* 0x000fe4000fffe03f */
[----:B-1----:R-:W-:Y:S02]  /*0100*/  UIMAD.WIDE.U32 UR4, UR8, UR4, URZ ;  /* 0x00000004080472a5 */ /* 0x002fe4000f8e003f */
[----:B------:R-:W-:Y:S02]  /*0110*/  UIMAD UR7, UR7, UR14, URZ ;  /* 0x0000000e070772a4 */ /* 0x000fe4000f8e023f */
[----:B------:R-:W-:Y:S02]  /*0120*/  UIMAD.WIDE.U32 UR8, UR6, UR14, URZ ;  /* 0x0000000e060872a5 */ /* 0x000fe4000f8e003f */
[----:B------:R-:W-:Y:S01]  /*0130*/  UIMAD UR6, UR6, UR15, UR7 ;  /* 0x0000000f060672a4 */ /* 0x000fe2000f8e0207 */
[----:B0-----:R-:W-:-:S03]  /*0140*/  IADD3 R20, P0, R18, UR4, RZ ;  /* 0x0000000412147c10 */ /* 0x001fc6000ff1e0ff */
[----:B------:R-:W-:Y:S01]  /*0150*/  UIADD3 UR6, UR9, UR6, URZ ;  /* 0x0000000609067290 */ /* 0x000fe2000fffe03f */
[----:B------:R-:W-:Y:S02]  /*0160*/  IADD3.X R25, RZ, UR5, RZ, P0, !PT ;  /* 0x00000005ff197c10 */ /* 0x000fe400087fe4ff */
[----:B------:R-:W-:-:S04]  /*0170*/  ISETP.GE.U32.AND P0, PT, R20, UR8, PT ;  /* 0x0000000814007c0c */ /* 0x000fc8000bf06070 */
[----:B------:R-:W-:-:S13]  /*0180*/  ISETP.GE.U32.AND.EX P0, PT, R25, UR6, PT, P0 ;  /* 0x0000000619007c0c */ /* 0x000fda000bf06100 */
[----:B------:R-:W-:Y:S05]  /*0190*/  @P0 EXIT ;  /* 0x000000000000094d */ /* 0x000fea0003800000 */
[----:B------:R-:W-:Y:S01]  /*01a0*/  UIMAD UR6, UR13, UR10, URZ ;  /* 0x0000000a0d0672a4 */ /* 0x000fe2000f8e023f */
[----:B------:R-:W-:Y:S01]  /*01b0*/  BSSY B0, `(.L_x_380) ;  /* 0x0000022000007945 */ /* 0x000fe20003800000 */
[----:B------:R-:W-:Y:S02]  /*01c0*/  UIMAD.WIDE.U32 UR8, UR12, UR10, URZ ;  /* 0x0000000a0c0872a5 */ /* 0x000fe4000f8e003f */
[----:B------:R-:W-:-:S03]  /*01d0*/  UIMAD UR6, UR11, UR12, UR6 ;  /* 0x0000000c0b0672a4 */ /* 0x000fc6000f8e0206 */
[----:B------:R-:W-:Y:S01]  /*01e0*/  ULDC.64 UR12, c[0x0][0x208] ;  /* 0x00008200000c7ab9 */ /* 0x000fe20000000a00 */
[----:B------:R-:W-:-:S04]  /*01f0*/  UIADD3 UR6, UR9, UR6, URZ ;  /* 0x0000000609067290 */ /* 0x000fc8000fffe03f */
[----:B------:R-:W-:Y:S02]  /*0200*/  UIMAD UR9, UR6, UR14, URZ ;  /* 0x0000000e060972a4 */ /* 0x000fe4000f8e023f */
[----:B------:R-:W-:Y:S02]  /*0210*/  UIMAD.WIDE.U32 UR6, UR8, UR14, URZ ;  /* 0x0000000e080672a5 */ /* 0x000fe4000f8e003f */
[----:B------:R-:W-:-:S04]  /*0220*/  UIMAD UR9, UR8, UR15, UR9 ;  /* 0x0000000f080972a4 */ /* 0x000fc8000f8e0209 */
[----:B------:R-:W-:-:S06]  /*0230*/  UIADD3 UR10, UR7, UR9, URZ ;  /* 0x00000009070a7290 */ /* 0x000fcc000fffe03f */
[----:B------:R-:W-:-:S04]  /*0240*/  LOP3.LUT R0, R25, UR10, RZ, 0xfc, !PT ;  /* 0x0000000a19007c12 */ /* 0x000fc8000f8efcff */
[----:B------:R-:W-:-:S13]  /*0250*/  ISETP.NE.U32.AND P0, PT, R0, RZ, PT ;  /* 0x000000ff0000720c */ /* 0x000fda0003f05070 */
[----:B------:R-:W-:Y:S05]  /*0260*/  @!P0 BRA `(.L_x_381) ;  /* 0x00000000000c8947 */ /* 0x000fea0003800000 */
[----:B------:R-:W-:-:S07]  /*0270*/  MOV R0, 0x290 ;  /* 0x0000029000007802 */ /* 0x000fce0000000f00 */
[----:B------:R-:W-:Y:S05]  /*0280*/  CALL.REL.NOINC `($__internal_30_$__cuda_sm20_div_s64) ;  /* 0x0000002800947944 */ /* 0x000fea0003c00000 */
[----:B------:R-:W-:Y:S05]  /*0290*/  BRA `(.L_x_382) ;  /* 0x00000000004c7947 */ /* 0x000fea0003800000 */
.L_x_381:
[----:B------:R-:W0:Y:S01]  /*02a0*/  I2F.U32.RP R0, UR6 ;  /* 0x0000000600007d06 */ /* 0x000e220008209000 */
[----:B------:R-:W-:Y:S01]  /*02b0*/  ISETP.NE.U32.AND P2, PT, RZ, UR6, PT ;  /* 0x00000006ff007c0c */ /* 0x000fe2000bf45070 */
[----:B------:R-:W-:-:S06]  /*02c0*/  HFMA2.MMA R7, -RZ, RZ, 0, 0 ;  /* 0x00000000ff077435 */ /* 0x000fcc00000001ff */
        /* <DEDUP_REMOVED lines=16> */
.L_x_382:
[----:B------:R-:W-:Y:S05]  /*03d0*/  BSYNC B0 ;  /* 0x0000000000007941 */ /* 0x000fea0003800000 */
.L_x_380:
        /* <DEDUP_REMOVED lines=10> */
[----:B------:R-:W-:Y:S05]  /*0480*/  CALL.REL.NOINC `($__internal_32_$__cuda_sm20_rem_u64) ;  /* 0x0000003000787944 */ /* 0x000fea0003c00000 */
[----:B------:R-:W-:Y:S01]  /*0490*/  MOV R21, R5 ;  /* 0x0000000500157202 */ /* 0x000fe20000000f00 */
[----:B------:R-:W-:Y:S06]  /*04a0*/  BRA `(.L_x_385) ;  /* 0x0000000000487947 */ /* 0x000fec0003800000 */
.L_x_384:
        /* <DEDUP_REMOVED lines=18> */
.L_x_385:
[----:B------:R-:W-:Y:S05]  /*05d0*/  BSYNC B0 ;  /* 0x0000000000007941 */ /* 0x000fea0003800000 */
.L_x_383:
        /* <DEDUP_REMOVED lines=9> */
[----:B------:R-:W-:Y:S02]  /*0670*/  MOV R9, R25 ;  /* 0x0000001900097202 */ /* 0x000fe40000000f00 */
[----:B------:R-:W-:-:S07]  /*0680*/  MOV R6, 0x6a0 ;  /* 0x000006a000067802 */ /* 0x000fce0000000f00 */
[----:B------:R-:W-:Y:S05]  /*0690*/  CALL.REL.NOINC `($__internal_31_$__cuda_sm20_div_u64) ;  /* 0x0000002800e07944 */ /* 0x000fea0003c00000 */
[----:B------:R-:W-:Y:S01]  /*06a0*/  IMAD.MOV.U32 R4, RZ, RZ, R2 ;  /* 0x000000ffff047224 */ /* 0x000fe200078e0002 */
[----:B------:R-:W-:Y:S01]  /*06b0*/  MOV R5, R3 ;  /* 0x0000000300057202 */ /* 0x000fe20000000f00 */
[----:B------:R-:W-:Y:S06]  /*06c0*/  BRA `(.L_x_388) ;  /* 0x0000000000507947 */ /* 0x000fec0003800000 */
.L_x_387:
        /* <DEDUP_REMOVED lines=9> */
[----:B------:R-:W-:Y:S01]  /*0760*/  IMAD.HI.U32 R3, R3, R5, R2 ;  /* 0x0000000503037227 */ /* 0x000fe200078e0002 */
[----:B------:R-:W-:-:S05]  /*0770*/  HFMA2.MMA R5, -RZ, RZ, 0, 0 ;  /* 0x00000000ff057435 */ /* 0x000fca00000001ff */
        /* <DEDUP_REMOVED lines=9> */
.L_x_388:
[----:B------:R-:W-:Y:S05]  /*0810*/  BSYNC B0 ;  /* 0x0000000000007941 */ /* 0x000fea0003800000 */
.L_x_386:
        /* <DEDUP_REMOVED lines=10> */
[----:B------:R-:W-:Y:S05]  /*08c0*/  CALL.REL.NOINC `($__internal_31_$__cuda_sm20_div_u64) ;  /* 0x0000002800547944 */ /* 0x000fea0003c00000 */
[----:B------:R-:W-:Y:S01]  /*08d0*/  MOV R6, R2 ;  /* 0x0000000200067202 */ /* 0x000fe20000000f00 */
[----:B------:R-:W-:Y:S01]  /*08e0*/  IMAD.MOV.U32 R7, RZ, RZ, R3 ;  /* 0x000000ffff077224 */ /* 0x000fe200078e0003 */
[----:B------:R-:W-:Y:S06]  /*08f0*/  BRA `(.L_x_391) ;  /* 0x0000000000507947 */ /* 0x000fec0003800000 */
.L_x_390:
        /* <DEDUP_REMOVED lines=20> */
.L_x_391:
[----:B------:R-:W-:Y:S05]  /*0a40*/  BSYNC B0 ;  /* 0x0000000000007941 */ /* 0x000fea0003800000 */
.L_x_389:
        /* <DEDUP_REMOVED lines=10> */
[----:B------:R-:W-:Y:S05]  /*0af0*/  CALL.REL.NOINC `($__internal_32_$__cuda_sm20_rem_u64) ;  /* 0x0000002800dc7944 */ /* 0x000fea0003c00000 */
[----:B------:R-:W-:Y:S01]  /*0b00*/  IMAD.MOV.U32 R0, RZ, RZ, R5 ;  /* 0x000000ffff007224 */ /* 0x000fe200078e0005 */
[----:B------:R-:W-:Y:S06]  /*0b10*/  BRA `(.L_x_394) ;  /* 0x0000000000487947 */ /* 0x000fec0003800000 */
.L_x_393:
        /* <DEDUP_REMOVED lines=18> */
.L_x_394:
[----:B------:R-:W-:Y:S05]  /*0c40*/  BSYNC B0 ;  /* 0x0000000000007941 */ /* 0x000fea0003800000 */
.L_x_392:
        /* <DEDUP_REMOVED lines=9> */
[----:B------:R-:W-:Y:S02]  /*0ce0*/  MOV R9, R25 ;  /* 0x0000001900097202 */ /* 0x000fe40000000f00 */
[----:B------:R-:W-:-:S07]  /*0cf0*/  MOV R6, 0xd10 ;  /* 0x00000d1000067802 */ /* 0x000fce0000000f00 */
[----:B------:R-:W-:Y:S05]  /*0d00*/  CALL.REL.NOINC `($__internal_31_$__cuda_sm20_div_u64) ;  /* 0x0000002400447944 */ /* 0x000fea0003c00000 */
[----:B------:R-:W-:Y:S01]  /*0d10*/  IMAD.MOV R5, RZ, RZ, -R2 ;  /* 0x000000ffff057224 */ /* 0x000fe200078e0a02 */
[----:B------:R-:W-:Y:S01]  /*0d20*/  ULDC UR8, c[0x0][0x250] ;  /* 0x0000940000087ab9 */ /* 0x000fe20000000800 */
[----:B------:R-:W-:Y:S02]  /*0d30*/  MOV R6, R2 ;  /* 0x0000000200067202 */ /* 0x000fe40000000f00 */
[----:B------:R-:W-:Y:S01]  /*0d40*/  IMAD R4, R5, UR8, R20 ;  /* 0x0000000805047c24 */ /* 0x000fe2000f8e0214 */
[----:B------:R-:W-:Y:S01]  /*0d50*/  MOV R7, R3 ;  /* 0x0000000300077202 */ /* 0x000fe20000000f00 */
[----:B------:R-:W-:Y:S06]  /*0d60*/  BRA `(.L_x_397) ;  /* 0x0000000000587947 */ /* 0x000fec0003800000 */
.L_x_396:
[----:B------:R-:W-:Y:S01]  /*0d70*/  ULDC UR8, c[0x0][0x250] ;  /* 0x0000940000087ab9 */ /* 0x000fe20000000800 */
[----:B------:R-:W-:Y:S01]  /*0d80*/  HFMA2.MMA R2, -RZ, RZ, 0, 0 ;  /* 0x00000000ff027435 */ /* 0x000fe200000001ff */
[----:B------:R-:W0:Y:S01]  /*0d90*/  I2F.U32.RP R4, UR8 ;  /* 0x0000000800047d06 */ /* 0x000e220008209000 */
[----:B------:R-:W-:-:S07]  /*0da0*/  ISETP.NE.U32.AND P2, PT, RZ, UR8, PT ;  /* 0x00000008ff007c0c */ /* 0x000fce000bf45070 */
[----:B0-----:R-:W0:Y:S02]  /*0db0*/  MUFU.RCP R4, R4 ;  /* 0x0000000400047308 */ /* 0x001e240000001000 */
[----:B0-----:R-:W-:-:S06]  /*0dc0*/  VIADD R5, R4, 0xffffffe ;  /* 0x0ffffffe04057836 */ /* 0x001fcc0000000000 */
[----:B------:R-:W0:Y:S02]  /*0dd0*/  F2I.FTZ.U32.TRUNC.NTZ R3, R5 ;  /* 0x0000000500037305 */ /* 0x000e24000021f000 */
[----:B0-----:R-:W-:-:S05]  /*0de0*/  IADD3 R7, RZ, -R3, RZ ;  /* 0x80000003ff077210 */ /* 0x001fca0007ffe0ff */
[----:B------:R-:W-:-:S04]  /*0df0*/  IMAD R7, R7, UR8, RZ ;  /* 0x0000000807077c24 */ /* 0x000fc8000f8e02ff */
[----:B------:R-:W-:-:S06]  /*0e00*/  IMAD.HI.U32 R7, R3, R7, R2 ;  /* 0x0000000703077227 */ /* 0x000fcc00078e0002 */
[----:B------:R-:W-:Y:S01]  /*0e10*/  IMAD.HI.U32 R6, R7, R20, RZ ;  /* 0x0000001407067227 */ /* 0x000fe200078e00ff */
[----:B------:R-:W-:-:S03]  /*0e20*/  MOV R7, RZ ;  /* 0x000000ff00077202 */ /* 0x000fc60000000f00 */
[----:B------:R-:W-:-:S04]  /*0e30*/  IMAD.MOV R3, RZ, RZ, -R6 ;  /* 0x000000ffff037224 */ /* 0x000fc800078e0a06 */
[----:B------:R-:W-:-:S05]  /*0e40*/  IMAD R2, R3, UR8, R20 ;  /* 0x0000000803027c24 */ /* 0x000fca000f8e0214 */
[----:B------:R-:W-:-:S13]  /*0e50*/  ISETP.GE.U32.AND P0, PT, R2, UR8, PT ;  /* 0x0000000802007c0c */ /* 0x000fda000bf06070 */
[----:B------:R-:W-:Y:S02]  /*0e60*/  @P0 IADD3 R2, R2, -UR8, RZ ;  /* 0x8000000802020c10 */ /* 0x000fe4000fffe0ff */
[----:B------:R-:W-:Y:S02]  /*0e70*/  @P0 IADD3 R6, R6, 0x1, RZ ;  /* 0x0000000106060810 */ /* 0x000fe40007ffe0ff */
[----:B------:R-:W-:-:S13]  /*0e80*/  ISETP.GE.U32.AND P1, PT, R2, UR8, PT ;  /* 0x0000000802007c0c */ /* 0x000fda000bf26070 */
[----:B------:R-:W-:Y:S01]  /*0e90*/  @P1 VIADD R6, R6, 0x1 ;  /* 0x0000000106061836 */ /* 0x000fe20000000000 */
[----:B------:R-:W-:-:S04]  /*0ea0*/  @!P2 LOP3.LUT R6, RZ, UR8, RZ, 0x33, !PT ;  /* 0x00000008ff06ac12 */ /* 0x000fc8000f8e33ff */
[----:B------:R-:W-:-:S05]  /*0eb0*/  IADD3 R3, -R6, RZ, RZ ;  /* 0x000000ff06037210 */ /* 0x000fca0007ffe1ff */
[----:B------:R-:W-:-:S07]  /*0ec0*/  IMAD R4, R3, UR8, R20 ;  /* 0x0000000803047c24 */ /* 0x000fce000f8e0214 */
.L_x_397:
[----:B------:R-:W-:Y:S05]  /*0ed0*/  BSYNC B0 ;  /* 0x0000000000007941 */ /* 0x000fea0003800000 */
.L_x_395:
[----:B------:R-:W-:Y:S01]  /*0ee0*/  ULDC UR8, c[0x0][0x24c] ;  /* 0x0000930000087ab9 */ /* 0x000fe20000000800 */
[----:B------:R-:W-:Y:S01]  /*0ef0*/  BSSY B0, `(.L_x_398) ;  /* 0x000001d000007945 */ /* 0x000fe20003800000 */
[----:B------:R-:W-:-:S04]  /*0f00*/  LOP3.LUT R2, R7, UR8, RZ, 0xfc, !PT ;  /* 0x0000000807027c12 */ /* 0x000fc8000f8efcff */
[----:B------:R-:W-:-:S13]  /*0f10*/  ISETP.NE.U32.AND P0, PT, R2, RZ, PT ;  /* 0x000000ff0200720c */ /* 0x000fda0003f05070 */
[----:B------:R-:W-:Y:S05]  /*0f20*/  @!P0 BRA `(.L_x_399) ;  /* 0x00000000001c8947 */ /* 0x000fea0003800000 */
[----:B------:R-:W-:Y:S01]  /*0f30*/  ULDC.64 UR8, c[0x0][0x248] ;  /* 0x0000920000087ab9 */ /* 0x000fe20000000a00 */
[----:B------:R-:W-:Y:S01]  /*0f40*/  IMAD.MOV.U32 R9, RZ, RZ, R7 ;  /* 0x000000ffff097224 */ /* 0x000fe200078e0007 */
[----:B------:R-:W-:Y:S02]  /*0f50*/  MOV R5, UR8 ;  /* 0x0000000800057c02 */ /* 0x000fe40008000f00 */
[----:B------:R-:W-:Y:S02]  /*0f60*/  MOV R7, UR9 ;  /* 0x0000000900077c02 */ /* 0x000fe40008000f00 */
[----:B------:R-:W-:-:S07]  /*0f70*/  MOV R8, 0xf90 ;  /* 0x00000f9000087802 */ /* 0x000fce0000000f00 */
[----:B------:R-:W-:Y:S05]  /*0f80*/  CALL.REL.NOINC `($__internal_32_$__cuda_sm20_rem_u64) ;  /* 0x0000002400b87944 */ /* 0x000fea0003c00000 */
[----:B------:R-:W-:Y:S05]  /*0f90*/  BRA `(.L_x_400) ;  /* 0x0000000000487947 */ /* 0x000fea0003800000 */
.L_x_399:
        /* <DEDUP_REMOVED lines=16> */
[----:B------:R-:W-:Y:S02]  /*10a0*/  @P0 IADD3 R5, R5, -UR8, RZ ;  /* 0x8000000805050c10 */ /* 0x000fe4000fffe0ff */
[----:B------:R-:W-:-:S07]  /*10b0*/  @!P1 LOP3.LUT R5, RZ, UR8, RZ, 0x33, !PT ;  /* 0x00000008ff059c12 */ /* 0x000fce000f8e33ff */
.L_x_400:
[----:B------:R-:W-:Y:S05]  /*10c0*/  BSYNC B0 ;  /* 0x0000000000007941 */ /* 0x000fea0003800000 */
.L_x_398:
[----:B------:R-:W0:Y:S01]  /*10d0*/  LDC.64 R10, c[0x0][0x230] ;  /* 0x00008c00ff0a7b82 */ /* 0x000e220000000a00 */
[----:B------:R-:W-:Y:S01]  /*10e0*/  I2FP.F32.S32 R0, R0 ;  /* 0x0000000000007245 */ /* 0x000fe20000201400 */
[----:B------:R-:W-:Y:S01]  /*10f0*/  ULDC.64 UR8, c[0x0][0x260] ;  /* 0x0000980000087ab9 */ /* 0x000fe20000000a00 */
[----:B------:R-:W-:Y:S02]  /*1100*/  I2FP.F32.S32 R5, R5 ;  /* 0x0000000500057245 */ /* 0x000fe40000201400 */
[----:B------:R-:W-:Y:S01]  /*1110*/  I2FP.F32.S32 R4, R4 ;  /* 0x0000000400047245 */ /* 0x000fe20000201400 */
[----:B------:R-:W-:Y:S02]  /*1120*/  FADD.FTZ R0, R0, 0.5 ;  /* 0x3f00000000007421 */ /* 0x000fe40000010000 */
[----:B------:R-:W0:Y:S01]  /*1130*/  LDC.64 R12, c[0x0][0x228] ;  /* 0x00008a00ff0c7b82 */ /* 0x000e220000000a00 */
[----:B------:R-:W-:Y:S01]  /*1140*/  FADD.FTZ R5, R5, 0.5 ;  /* 0x3f00000005057421 */ /* 0x000fe20000010000 */
[----:B------:R-:W-:Y:S01]  /*1150*/  FMUL.FTZ R0, R0, UR8 ;  /* 0x0000000800007c20 */ /* 0x000fe20008410000 */
[----:B------:R-:W-:Y:S01]  /*1160*/  FADD.FTZ R4, R4, 0.5 ;  /* 0x3f00000004047421 */ /* 0x000fe20000010000 */
[----:B------:R-:W-:Y:S01]  /*1170*/  ULDC UR8, c[0x0][0x268] ;  /* 0x00009a0000087ab9 */ /* 0x000fe20000000800 */
[----:B------:R-:W-:Y:S01]  /*1180*/  FMUL.FTZ R16, R5, UR9 ;  /* 0x0000000905107c20 */ /* 0x000fe20008410000 */
[----:B------:R-:W1:Y:S01]  /*1190*/  F2I.FTZ.FLOOR.NTZ R15, R0 ;  /* 0x00000000000f7305 */ /* 0x000e620000217100 */
[----:B------:R-:W-:Y:S01]  /*11a0*/  FMUL.FTZ R27, R4, UR8 ;  /* 0x00000008041b7c20 */ /* 0x000fe20008410000 */
[----:B------:R-:W2:Y:S06]  /*11b0*/  LDC.64 R2, c[0x0][0x238] ;  /* 0x00008e00ff027b82 */ /* 0x000eac0000000a00 */
[----:B------:R3:W4:Y:S08]  /*11c0*/  F2I.FTZ.FLOOR.NTZ R17, R16 ;  /* 0x0000001000117305 */ /* 0x0007300000217100 */
[----:B------:R-:W5:Y:S01]  /*11d0*/  F2I.FTZ.FLOOR.NTZ R27, R27 ;  /* 0x0000001b001b7305 */ /* 0x000f620000217100 */
[-C--:B0-----:R-:W-:Y:S01]  /*11e0*/  IMAD R8, R11, R12.reuse, RZ ;  /* 0x0000000c0b087224 */ /* 0x081fe200078e02ff */
[----:B-1----:R-:W-:Y:S01]  /*11f0*/  VIADDMNMX R14, R12, 0xffffffff, R15, PT ;  /* 0xffffffff0c0e7846 */ /* 0x002fe2000380010f */
[----:B------:R-:W-:-:S03]  /*1200*/  IMAD.WIDE.U32 R6, R10, R12, RZ ;  /* 0x0000000c0a067225 */ /* 0x000fc600078e00ff */
[----:B------:R-:W-:Y:S01]  /*1210*/  SHF.R.S32.HI R15, RZ, 0x1f, R14 ;  /* 0x0000001fff0f7819 */ /* 0x000fe2000001140e */
[----:B------:R-:W-:Y:S02]  /*1220*/  IMAD R5, R10, R13, R8 ;  /* 0x0000000d0a057224 */ /* 0x000fe400078e0208 */
[----:B------:R-:W0:Y:S02]  /*1230*/  LDC.64 R8, c[0x0][0x218] ;  /* 0x00008600ff087b82 */ /* 0x000e240000000a00 */
[----:B------:R-:W-:Y:S01]  /*1240*/  IMAD.IADD R5, R7, 0x1, R5 ;  /* 0x0000000107057824 */ /* 0x000fe200078e0205 */
[----:B------:R-:W-:Y:S01]  /*1250*/  SHF.R.S32.HI R7, RZ, 0x1f, R21 ;  /* 0x0000001fff077819 */ /* 0x000fe20000011415 */
[----:B---3--:R-:W-:Y:S02]  /*1260*/  IMAD R16, R15, R10, RZ ;  /* 0x0000000a0f107224 */ /* 0x008fe400078e02ff */
[----:B--2---:R-:W-:Y:S02]  /*1270*/  IMAD R5, R5, R2, RZ ;  /* 0x0000000205057224 */ /* 0x004fe400078e02ff */
[----:B------:R-:W-:-:S02]  /*1280*/  IMAD R29, R14, R11, R16 ;  /* 0x0000000b0e1d7224 */ /* 0x000fc400078e0210 */
[C---:B------:R-:W-:Y:S02]  /*1290*/  IMAD R19, R6.reuse, R3, R5 ;  /* 0x0000000306137224 */ /* 0x040fe400078e0205 */
[----:B------:R-:W-:Y:S01]  /*12a0*/  IMAD.WIDE.U32 R4, R6, R2, RZ ;  /* 0x0000000206047225 */ /* 0x000fe200078e00ff */
[----:B----4-:R-:W-:-:S03]  /*12b0*/  VIADDMNMX R6, R10, 0xffffffff, R17, PT ;  /* 0xffffffff0a067846 */ /* 0x010fc60003800111 */
[-C--:B------:R-:W-:Y:S01]  /*12c0*/  IMAD R0, R7, R4.reuse, RZ ;  /* 0x0000000407007224 */ /* 0x080fe200078e02ff */
[----:B------:R-:W-:Y:S01]  /*12d0*/  IADD3 R19, R5, R19, RZ ;  /* 0x0000001305137210 */ /* 0x000fe20007ffe0ff */
[----:B------:R-:W-:Y:S01]  /*12e0*/  IMAD.WIDE.U32 R22, R21, R4, RZ ;  /* 0x0000000415167225 */ /* 0x000fe200078e00ff */
[----:B------:R-:W-:-:S03]  /*12f0*/  SHF.R.S32.HI R7, RZ, 0x1f, R6 ;  /* 0x0000001fff077819 */ /* 0x000fc60000011406 */
[----:B------:R-:W-:Y:S01]  /*1300*/  IMAD R17, R21, R19, R0 ;  /* 0x0000001315117224 */ /* 0x000fe200078e0200 */
[----:B-----5:R-:W-:Y:S02]  /*1310*/  VIADDMNMX R0, R2, 0xffffffff, R27, PT ;  /* 0xffffffff02007846 */ /* 0x020fe4000380011b */
[----:B0-----:R-:W-:Y:S02]  /*1320*/  ISETP.NE.U32.AND P0, PT, R8, RZ, PT ;  /* 0x000000ff0800720c */ /* 0x001fe40003f05070 */
[----:B------:R-:W-:Y:S01]  /*1330*/  IADD3 R23, R23, R17, RZ ;  /* 0x0000001117177210 */ /* 0x000fe20007ffe0ff */
[----:B------:R-:W-:Y:S01]  /*1340*/  IMAD.WIDE.U32 R16, R14, R10, R6 ;  /* 0x0000000a0e107225 */ /* 0x000fe200078e0006 */
[----:B------:R-:W-:-:S03]  /*1350*/  ISETP.NE.AND.EX P0, PT, R9, RZ, PT, P0 ;  /* 0x000000ff0900720c */ /* 0x000fc60003f05300 */
[----:B------:R-:W-:Y:S02]  /*1360*/  IMAD.IADD R17, R17, 0x1, R29 ;  /* 0x0000000111117824 */ /* 0x000fe400078e021d */
[----:B------:R-:W-:-:S04]  /*1370*/  IMAD.WIDE.U32 R22, R16, R2, R22 ;  /* 0x0000000210167225 */ /* 0x000fc800078e0016 */
[----:B------:R-:W-:-:S04]  /*1380*/  IMAD R17, R17, R2, RZ ;  /* 0x0000000211117224 */ /* 0x000fc800078e02ff */
[----:B------:R-:W-:Y:S01]  /*1390*/  IMAD R24, R16, R3, R17 ;  /* 0x0000000310187224 */ /* 0x000fe200078e0211 */
[----:B------:R-:W-:Y:S02]  /*13a0*/  SHF.R.S32.HI R17, RZ, 0x1f, R0 ;  /* 0x0000001fff117819 */ /* 0x000fe40000011400 */
[----:B------:R-:W-:-:S04]  /*13b0*/  IADD3 R16, P1, R0, R22, RZ ;  /* 0x0000001600107210 */ /* 0x000fc80007f3e0ff */
[----:B------:R-:W-:Y:S01]  /*13c0*/  IADD3.X R17, R17, R23, R24, P1, !PT ;  /* 0x0000001711117210 */ /* 0x000fe20000ffe418 */
[----:B------:R-:W-:Y:S08]  /*13d0*/  @!P0 EXIT ;  /* 0x000000000000894d */ /* 0x000ff00003800000 */
[C---:B------:R-:W-:Y:S02]  /*13e0*/  IADD3 R22, P1, R8.reuse, -0x1, RZ ;  /* 0xffffffff08167810 */ /* 0x040fe40007f3e0ff */
[----:B------:R-:W-:Y:S02]  /*13f0*/  LOP3.LUT R23, R8, 0x3, RZ, 0xc0, !PT ;  /* 0x0000000308177812 */ /* 0x000fe400078ec0ff */
[----:B------:R-:W-:Y:S02]  /*1400*/  ISETP.GE.U32.AND P0, PT, R22, 0x3, PT ;  /* 0x000000031600780c */ /* 0x000fe40003f06070 */
[----:B------:R-:W-:-:S04]  /*1410*/  IADD3.X R22, R9, -0x1, RZ, P1, !PT ;  /* 0xffffffff09167810 */ /* 0x000fc80000ffe4ff */
[----:B------:R-:W-:-:S13]  /*1420*/  ISETP.GE.U32.AND.EX P0, PT, R22, RZ, PT, P0 ;  /* 0x000000ff1600720c */ /* 0x000fda0003f06100 */
[----:B------:R-:W-:Y:S05]  /*1430*/  @!P0 BRA `(.L_x_401) ;  /* 0x0000001400b08947 */ /* 0x000fea0003800000 */
[----:B------:R-:W-:Y:S01]  /*1440*/  SHF.R.S32.HI R25, RZ, 0x1f, R21 ;  /* 0x0000001fff197819 */ /* 0x000fe20000011415 */
[----:B------:R-:W-:Y:S01]  /*1450*/  IMAD.WIDE.U32 R14, R21, R12, R14 ;  /* 0x0000000c150e7225 */ /* 0x000fe200078e000e */
[----:B------:R-:W-:Y:S01]  /*1460*/  IADD3 R8, P0, R23, -R8, RZ ;  /* 0x8000000817087210 */ /* 0x000fe20007f1e0ff */
[----:B------:R-:W-:Y:S01]  /*1470*/  ULDC.64 UR8, c[0x0][0x210] ;  /* 0x0000840000087ab9 */ /* 0x000fe20000000a00 */
[----:B------:R-:W-:Y:S01]  /*1480*/  ULDC.64 UR14, c[0x0][0x258] ;  /* 0x00009600000e7ab9 */ /* 0x000fe20000000a00 */
[----:B------:R-:W-:Y:S01]  /*1490*/  IMAD R20, R25, R12, RZ ;  /* 0x0000000c19147224 */ /* 0x000fe200078e02ff */
[----:B------:R-:W-:Y:S01]  /*14a0*/  IADD3 R12, R0, 0x1, RZ ;  /* 0x00000001000c7810 */ /* 0x000fe20007ffe0ff */
[----:B------:R-:W-:Y:S01]  /*14b0*/  IMAD.WIDE.U32 R6, R14, R10, R6 ;  /* 0x0000000a0e067225 */ /* 0x000fe200078e0006 */
[----:B------:R-:W-:-:S03]  /*14c0*/  IADD3.X R9, RZ, ~R9, RZ, P0, !PT ;  /* 0x80000009ff097210 */ /* 0x000fc600007fe4ff */
[----:B------:R-:W-:Y:S01]  /*14d0*/  IMAD R13, R21, R13, R20 ;  /* 0x0000000d150d7224 */ /* 0x000fe200078e0214 */
[----:B------:R-:W-:Y:S02]  /*14e0*/  ISETP.GE.AND P0, PT, R9, RZ, PT ;  /* 0x000000ff0900720c */ /* 0x000fe40003f06270 */
[----:B------:R-:W-:Y:S02]  /*14f0*/  IADD3 R20, P4, R18, UR4, RZ ;  /* 0x0000000412147c10 */ /* 0x000fe4000ff9e0ff */
[----:B------:R-:W-:Y:S02]  /*1500*/  IADD3 R13, R15, R13, RZ ;  /* 0x0000000d0f0d7210 */ /* 0x000fe40007ffe0ff */
[----:B------:R-:W-:Y:S02]  /*1510*/  IADD3 R0, P3, R20, UR14, RZ ;  /* 0x0000000e14007c10 */ /* 0x000fe4000ff7e0ff */
[----:B------:R-:W-:Y:S01]  /*1520*/  IADD3.X R25, RZ, UR5, RZ, P4, !PT ;  /* 0x00000005ff197c10 */ /* 0x000fe2000a7fe4ff */
[----:B------:R-:W-:-:S04]  /*1530*/  IMAD R13, R13, R10, RZ ;  /* 0x0000000a0d0d7224 */ /* 0x000fc800078e02ff */
[----:B------:R-:W-:Y:S01]  /*1540*/  IMAD R11, R14, R11, R13 ;  /* 0x0000000b0e0b7224 */ /* 0x000fe200078e020d */
[----:B------:R-:W-:-:S03]  /*1550*/  SHF.R.S32.HI R13, RZ, 0x1f, R12 ;  /* 0x0000001fff0d7819 */ /* 0x000fc6000001140c */
[----:B------:R-:W-:Y:S01]  /*1560*/  IMAD.IADD R7, R7, 0x1, R11 ;  /* 0x0000000107077824 */ /* 0x000fe200078e020b */
[----:B------:R-:W-:Y:S01]  /*1570*/  IADD3.X R11, R25, UR15, RZ, P3, !PT ;  /* 0x0000000f190b7c10 */ /* 0x000fe20009ffe4ff */
[----:B------:R-:W-:-:S04]  /*1580*/  IMAD.WIDE.U32 R12, R6, R2, R12 ;  /* 0x00000002060c7225 */ /* 0x000fc800078e000c */
[----:B------:R-:W-:Y:S01]  /*1590*/  IMAD R7, R7, R2, RZ ;  /* 0x0000000207077224 */ /* 0x000fe200078e02ff */
[----:B------:R-:W-:-:S03]  /*15a0*/  IADD3 R26, P1, R12, UR8, RZ ;  /* 0x000000080c1a7c10 */ /* 0x000fc6000ff3e0ff */
[----:B------:R-:W-:Y:S01]  /*15b0*/  IMAD R7, R6, R3, R7 ;  /* 0x0000000306077224 */ /* 0x000fe200078e0207 */
[----:B------:R-:W-:-:S04]  /*15c0*/  IADD3 R26, P2, R26, -0x1, RZ ;  /* 0xffffffff1a1a7810 */ /* 0x000fc80007f5e0ff */
[----:B------:R-:W-:-:S04]  /*15d0*/  IADD3.X R12, R13, UR9, R7, P1, !PT ;  /* 0x000000090d0c7c10 */ /* 0x000fc80008ffe407 */
[----:B------:R-:W-:Y:S01]  /*15e0*/  IADD3.X R27, R12, -0x1, RZ, P2, !PT ;  /* 0xffffffff0c1b7810 */ /* 0x000fe200017fe4ff */
[----:B------:R-:W-:Y:S06]  /*15f0*/  @P0 BRA `(.L_x_402) ;  /* 0x0000001000680947 */ /* 0x000fec0003800000 */
[----:B------:R-:W-:-:S04]  /*1600*/  IADD3 R2, P0, RZ, -R8, RZ ;  /* 0x80000008ff027210 */ /* 0x000fc80007f1e0ff */
[----:B------:R-:W-:Y:S01]  /*1610*/  ISETP.GT.U32.AND P1, PT, R2, 0xc, PT ;  /* 0x0000000c0200780c */ /* 0x000fe20003f24070 */
[----:B------:R-:W-:Y:S01]  /*1620*/  IMAD.X R2, RZ, RZ, ~R9, P0 ;  /* 0x000000ffff027224 */ /* 0x000fe200000e0e09 */
[----:B------:R-:W-:-:S04]  /*1630*/  PLOP3.LUT P0, PT, PT, PT, PT, 0x80, 0x0 ;  /* 0x000000000000781c */ /* 0x000fc80003f0f070 */
[----:B------:R-:W-:-:S13]  /*1640*/  ISETP.GT.AND.EX P1, PT, R2, RZ, PT, P1 ;  /* 0x000000ff0200720c */ /* 0x000fda0003f24310 */
[----:B------:R-:W-:Y:S05]  /*1650*/  @!P1 BRA `(.L_x_403) ;  /* 0x0000000800bc9947 */ /* 0x000fea0003800000 */
[----:B------:R-:W-:-:S13]  /*1660*/  PLOP3.LUT P0, PT, PT, PT, PT, 0x8, 0x0 ;  /* 0x000000000000781c */ /* 0x000fda0003f0e170 */
.L_x_404:
[----:B------:R-:W2:Y:S01]  /*1670*/  LDG.E.U8 R21, desc[UR12][R26.64] ;  /* 0x0000000c1a157981 */ /* 0x000ea2000c1e1100 */
[----:B------:R-:W0:Y:S01]  /*1680*/  LDC.64 R2, c[0x0][0x220] ;  /* 0x00008800ff027b82 */ /* 0x000e220000000a00 */
[----:B------:R-:W-:Y:S01]  /*1690*/  MOV R12, R0 ;  /* 0x00000000000c7202 */ /* 0x000fe20000000f00 */
[----:B------:R-:W-:Y:S02]  /*16a0*/  IMAD.MOV.U32 R13, RZ, RZ, R11 ;  /* 0x000000ffff0d7224 */ /* 0x000fe400078e000b */
[-C--:B0-----:R-:W-:Y:S02]  /*16b0*/  IMAD R15, R19, R2.reuse, RZ ;  /* 0x00000002130f7224 */ /* 0x081fe400078e02ff */
[----:B------:R-:W-:-:S04]  /*16c0*/  IMAD.WIDE.U32 R6, R4, R2, R26 ;  /* 0x0000000204067225 */ /* 0x000fc800078e001a */
[----:B------:R-:W-:-:S05]  /*16d0*/  IMAD R15, R4, R3, R15 ;  /* 0x00000003040f7224 */ /* 0x000fca00078e020f */
[----:B------:R-:W-:Y:S01]  /*16e0*/  IADD3 R7, R7, R15, RZ ;  /* 0x0000000f07077210 */ /* 0x000fe20007ffe0ff */
[----:B--2---:R0:W-:Y:S04]  /*16f0*/  STG.E.U8 desc[UR12][R12.64], R21 ;  /* 0x000000150c007986 */ /* 0x0041e8000c10110c */
[----:B------:R-:W2:Y:S01]  /*1700*/  LDG.E.U8 R0, desc[UR12][R6.64] ;  /* 0x0000000c06007981 */ /* 0x000ea2000c1e1100 */
[C---:B------:R-:W-:Y:S02]  /*1710*/  IMAD R14, R2.reuse, UR10, RZ ;  /* 0x0000000a020e7c24 */ /* 0x040fe4000f8e02ff */
[----:B------:R-:W-:-:S04]  /*1720*/  IMAD.WIDE.U32 R10, R2, UR6, R12 ;  /* 0x00000006020a7c25 */ /* 0x000fc8000f8e000c */
[----:B------:R-:W-:Y:S02]  /*1730*/  IMAD R3, R3, UR6, R14 ;  /* 0x0000000603037c24 */ /* 0x000fe4000f8e020e */
[----:B------:R-:W-:-:S03]  /*1740*/  IMAD.WIDE.U32 R28, R4, R2, R6 ;  /* 0x00000002041c7225 */ /* 0x000fc600078e0006 */
[----:B------:R-:W-:Y:S02]  /*1750*/  IADD3 R11, R11, R3, RZ ;  /* 0x000000030b0b7210 */ /* 0x000fe40007ffe0ff */
[----:B------:R-:W-:-:S03]  /*1760*/  IADD3 R29, R15, R29, RZ ;  /* 0x0000001d0f1d7210 */ /* 0x000fc60007ffe0ff */
[----:B--2---:R1:W-:Y:S04]  /*1770*/  STG.E.U8 desc[UR12][R10.64], R0 ;  /* 0x000000000a007986 */ /* 0x0043e8000c10110c */
[----:B0-----:R-:W2:Y:S01]  /*1780*/  LDG.E.U8 R21, desc[UR12][R28.64] ;  /* 0x0000000c1c157981 */ /* 0x001ea2000c1e1100 */
[----:B------:R-:W-:-:S04]  /*1790*/  IMAD.WIDE.U32 R6, R2, UR6, R10 ;  /* 0x0000000602067c25 */ /* 0x000fc8000f8e000a */
[----:B------:R-:W-:-:S04]  /*17a0*/  IMAD.WIDE.U32 R26, R4, R2, R28 ;  /* 0x00000002041a7225 */ /* 0x000fc800078e001c */
[----:B------:R-:W-:Y:S01]  /*17b0*/  IMAD.IADD R7, R3, 0x1, R7 ;  /* 0x0000000103077824 */ /* 0x000fe200078e0207 */
[----:B------:R-:W-:-:S04]  /*17c0*/  IADD3 R27, R15, R27, RZ ;  /* 0x0000001b0f1b7210 */ /* 0x000fc80007ffe0ff */
[----:B--2---:R0:W-:Y:S04]  /*17d0*/  STG.E.U8 desc[UR12][R6.64], R21 ;  /* 0x0000001506007986 */ /* 0x0041e8000c10110c */
[----:B------:R-:W2:Y:S01]  /*17e0*/  LDG.E.U8 R14, desc[UR12][R26.64] ;  /* 0x0000000c1a0e7981 */ /* 0x000ea2000c1e1100 */
[----:B------:R-:W-:-:S04]  /*17f0*/  IMAD.WIDE.U32 R12, R2, UR6, R6 ;  /* 0x00000006020c7c25 */ /* 0x000fc8000f8e0006 */
[----:B-1----:R-:W-:Y:S01]  /*1800*/  IMAD.WIDE.U32 R10, R4, R2, R26 ;  /* 0x00000002040a7225 */ /* 0x002fe200078e001a */
[----:B------:R-:W-:-:S03]  /*1810*/  IADD3 R13, R3, R13, RZ ;  /* 0x0000000d030d7210 */ /* 0x000fc60007ffe0ff */
[----:B------:R-:W-:Y:S02]  /*1820*/  IMAD.IADD R11, R15, 0x1, R11 ;  /* 0x000000010f0b7824 */ /* 0x000fe400078e020b */
[----:B--2---:R1:W-:Y:S04]  /*1830*/  STG.E.U8 desc[UR12][R12.64], R14 ;  /* 0x0000000e0c007986 */ /* 0x0043e8000c10110c */
[----:B------:R-:W2:Y:S01]  /*1840*/  LDG.E.U8 R0, desc[UR12][R10.64] ;  /* 0x0000000c0a007981 */ /* 0x000ea2000c1e1100 */
[----:B0-----:R-:W-:-:S04]  /*1850*/  IMAD.WIDE.U32 R6, R2, UR6, R12 ;  /* 0x0000000602067c25 */ /* 0x001fc8000f8e000c */
[----:B------:R-:W-:Y:S01]  /*1860*/  IMAD.WIDE.U32 R28, R4, R2, R10 ;  /* 0x00000002041c7225 */ /* 0x000fe200078e000a */
[----:B------:R-:W-:-:S04]  /*1870*/  IADD3 R7, R3, R7, RZ ;  /* 0x0000000703077210 */ /* 0x000fc80007ffe0ff */
[----:B------:R-:W-:Y:S01]  /*1880*/  IADD3 R29, R15, R29, RZ ;  /* 0x0000001d0f1d7210 */ /* 0x000fe20007ffe0ff */
[----:B--2---:R0:W-:Y:S04]  /*1890*/  STG.E.U8 desc[UR12][R6.64], R0 ;  /* 0x0000000006007986 */ /* 0x0041e8000c10110c */
[----:B------:R-:W2:Y:S01]  /*18a0*/  LDG.E.U8 R21, desc[UR12][R28.64] ;  /* 0x0000000c1c157981 */ /* 0x000ea2000c1e1100 */
[----:B-1----:R-:W-:-:S04]  /*18b0*/  IMAD.WIDE.U32 R12, R2, UR6, R6 ;  /* 0x00000006020c7c25 */ /* 0x002fc8000f8e0006 */
[----:B------:R-:W-:-:S04]  /*18c0*/  IMAD.WIDE.U32 R26, R4, R2, R28 ;  /* 0x00000002041a7225 */ /* 0x000fc800078e001c */
[----:B------:R-:W-:Y:S01]  /*18d0*/  IMAD.IADD R13, R3, 0x1, R13 ;  /* 0x00000001030d7824 */ /* 0x000fe200078e020d */
[----:B------:R-:W-:-:S04]  /*18e0*/  IADD3 R27, R15, R27, RZ ;  /* 0x0000001b0f1b7210 */ /* 0x000fc80007ffe0ff */
[----:B--2---:R1:W-:Y:S04]  /*18f0*/  STG.E.U8 desc[UR12][R12.64], R21 ;  /* 0x000000150c007986 */ /* 0x0043e8000c10110c */
[----:B------:R-:W2:Y:S01]  /*1900*/  LDG.E.U8 R14, desc[UR12][R26.64] ;  /* 0x0000000c1a0e7981 */ /* 0x000ea2000c1e1100 */
[----:B0-----:R-:W-:-:S04]  /*1910*/  IMAD.WIDE.U32 R6, R2, UR6, R12 ;  /* 0x0000000602067c25 */ /* 0x001fc8000f8e000c */
[----:B------:R-:W-:Y:S01]  /*1920*/  IMAD.WIDE.U32 R10, R4, R2, R26 ;  /* 0x00000002040a7225 */ /* 0x000fe200078e001a */
[----:B------:R-:W-:-:S03]  /*1930*/  IADD3 R7, R3, R7, RZ ;  /* 0x0000000703077210 */ /* 0x000fc60007ffe0ff */
[----:B------:R-:W-:Y:S02]  /*1940*/  IMAD.IADD R11, R15, 0x1, R11 ;  /* 0x000000010f0b7824 */ /* 0x000fe400078e020b */
[----:B--2---:R0:W-:Y:S04]  /*1950*/  STG.E.U8 desc[UR12][R6.64], R14 ;  /* 0x0000000e06007986 */ /* 0x0041e8000c10110c */
[----:B------:R-:W2:Y:S01]  /*1960*/  LDG.E.U8 R0, desc[UR12][R10.64] ;  /* 0x0000000c0a007981 */ /* 0x000ea2000c1e1100 */
[----:B-1----:R-:W-:-:S04]  /*1970*/  IMAD.WIDE.U32 R12, R2, UR6, R6 ;  /* 0x00000006020c7c25 */ /* 0x002fc8000f8e0006 */
[----:B------:R-:W-:Y:S01]  /*1980*/  IMAD.WIDE.U32 R28, R4, R2, R10 ;  /* 0x00000002041c7225 */ /* 0x000fe200078e000a */
[----:B------:R-:W-:-:S04]  /*1990*/  IADD3 R13, R3, R13, RZ ;  /* 0x0000000d030d7210 */ /* 0x000fc80007ffe0ff */
[----:B------:R-:W-:Y:S01]  /*19a0*/  IADD3 R29, R15, R29, RZ ;  /* 0x0000001d0f1d7210 */ /* 0x000fe20007ffe0ff */
[----:B--2---:R1:W-:Y:S04]  /*19b0*/  STG.E.U8 desc[UR12][R12.64], R0 ;  /* 0x000000000c007986 */ /* 0x0043e8000c10110c */
[----:B------:R-:W2:Y:S01]  /*19c0*/  LDG.E.U8 R21, desc[UR12][R28.64] ;  /* 0x0000000c1c157981 */ /* 0x000ea2000c1e1100 */
[----:B0-----:R-:W-:-:S04]  /*19d0*/  IMAD.WIDE.U32 R6, R2, UR6, R12 ;  /* 0x0000000602067c25 */ /* 0x001fc8000f8e000c */
        /* <DEDUP_REMOVED lines=33> */
[----:B--2---:R-:W-:Y:S04]  /*1bf0*/  STG.E.U8 desc[UR12][R10.64], R0 ;  /* 0x000000000a007986 */ /* 0x004fe8000c10110c */
[----:B------:R-:W2:Y:S01]  /*1c00*/  LDG.E.U8 R21, desc[UR12][R28.64] ;  /* 0x0000000c1c157981 */ /* 0x000ea2000c1e1100 */
[----:B0-----:R-:W-:-:S04]  /*1c10*/  IMAD.WIDE.U32 R6, R2, UR6, R10 ;  /* 0x0000000602067c25 */ /* 0x001fc8000f8e000a */
[----:B------:R-:W-:-:S04]  /*1c20*/  IMAD.WIDE.U32 R26, R4, R2, R28 ;  /* 0x00000002041a7225 */ /* 0x000fc800078e001c */
[----:B------:R-:W-:Y:S01]  /*1c30*/  IMAD.IADD R7, R3, 0x1, R7 ;  /* 0x0000000103077824 */ /* 0x000fe200078e0207 */
[----:B------:R-:W-:Y:S01]  /*1c40*/  IADD3 R27, R15, R27, RZ ;  /* 0x0000001b0f1b7210 */ /* 0x000fe20007ffe0ff */
[----:B------:R-:W-:-:S05]  /*1c50*/  IMAD.WIDE.U32 R16, R4, R2, R16 ;  /* 0x0000000204107225 */ /* 0x000fca00078e0010 */
[----:B------:R-:W-:Y:S02]  /*1c60*/  IADD3 R17, R15, R17, RZ ;  /* 0x000000110f117210 */ /* 0x000fe40007ffe0ff */
[----:B------:R-:W-:Y:S01]  /*1c70*/  IADD3 R8, P1, R8, 0x10, RZ ;  /* 0x0000001008087810 */ /* 0x000fe20007f3e0ff */
[----:B--2---:R0:W-:Y:S04]  /*1c80*/  STG.E.U8 desc[UR12][R6.64], R21 ;  /* 0x0000001506007986 */ /* 0x0041e8000c10110c */
[----:B------:R1:W2:Y:S01]  /*1c90*/  LDG.E.U8 R13, desc[UR12][R26.64] ;  /* 0x0000000c1a0d7981 */ /* 0x0002a2000c1e1100 */
[----:B------:R-:W-:Y:S02]  /*1ca0*/  IADD3.X R9, RZ, R9, RZ, P1, !PT ;  /* 0x00000009ff097210 */ /* 0x000fe40000ffe4ff */
[----:B------:R-:W-:-:S04]  /*1cb0*/  ISETP.GE.U32.AND P1, PT, R8, -0xc, PT ;  /* 0xfffffff40800780c */ /* 0x000fc80003f26070 */
[----:B------:R-:W-:Y:S02]  /*1cc0*/  ISETP.GE.AND.EX P1, PT, R9, -0x1, PT, P1 ;  /* 0xffffffff0900780c */ /* 0x000fe40003f26310 */
[----:B0-----:R-:W-:Y:S01]  /*1cd0*/  MOV R21, R25 ;  /* 0x0000001900157202 */ /* 0x001fe20000000f00 */
[----:B-1----:R-:W-:-:S04]  /*1ce0*/  IMAD.WIDE.U32 R26, R4, R2, R26 ;  /* 0x00000002041a7225 */ /* 0x002fc800078e001a */
[----:B------:R-:W-:Y:S01]  /*1cf0*/  IMAD.WIDE.U32 R10, R2, UR6, R20 ;  /* 0x00000006020a7c25 */ /* 0x000fe2000f8e0014 */
[----:B------:R-:W-:-:S03]  /*1d00*/  IADD3 R27, R15, R27, RZ ;  /* 0x0000001b0f1b7210 */ /* 0x000fc60007ffe0ff */
[----:B------:R-:W-:Y:S02]  /*1d10*/  IMAD.IADD R11, R3, 0x1, R11 ;  /* 0x00000001030b7824 */ /* 0x000fe400078e020b */
[----:B------:R-:W-:-:S04]  /*1d20*/  IMAD.WIDE.U32 R20, R2, UR6, R10 ;  /* 0x0000000602147c25 */ /* 0x000fc8000f8e000a */
[----:B------:R-:W-:Y:S01]  /*1d30*/  IMAD.WIDE.U32 R10, R4, R2, R16 ;  /* 0x00000002040a7225 */ /* 0x000fe200078e0010 */
[----:B------:R-:W-:-:S03]  /*1d40*/  IADD3 R21, R3, R21, RZ ;  /* 0x0000001503157210 */ /* 0x000fc60007ffe0ff */
[----:B------:R-:W-:Y:S02]  /*1d50*/  IMAD.IADD R11, R15, 0x1, R11 ;  /* 0x000000010f0b7824 */ /* 0x000fe400078e020b */
[----:B------:R-:W-:-:S04]  /*1d60*/  IMAD.WIDE.U32 R16, R2, UR6, R20 ;  /* 0x0000000602107c25 */ /* 0x000fc8000f8e0014 */
[----:B------:R-:W-:Y:S01]  /*1d70*/  IMAD.WIDE.U32 R10, R4, R2, R10 ;  /* 0x00000002040a7225 */ /* 0x000fe200078e000a */
[----:B------:R-:W-:-:S04]  /*1d80*/  IADD3 R17, R3, R17, RZ ;  /* 0x0000001103117210 */ /* 0x000fc80007ffe0ff */
[----:B------:R-:W-:Y:S01]  /*1d90*/  IADD3 R11, R15, R11, RZ ;  /* 0x0000000b0f0b7210 */ /* 0x000fe20007ffe0ff */
[----:B------:R-:W-:-:S04]  /*1da0*/  IMAD.WIDE.U32 R16, R2, UR6, R16 ;  /* 0x0000000602107c25 */ /* 0x000fc8000f8e0010 */
[----:B------:R-:W-:-:S04]  /*1db0*/  IMAD.WIDE.U32 R10, R4, R2, R10 ;  /* 0x00000002040a7225 */ /* 0x000fc800078e000a */
[----:B------:R-:W-:Y:S01]  /*1dc0*/  IMAD.IADD R17, R3, 0x1, R17 ;  /* 0x0000000103117824 */ /* 0x000fe200078e0211 */
[----:B------:R-:W-:Y:S01]  /*1dd0*/  IADD3 R11, R15, R11, RZ ;  /* 0x0000000b0f0b7210 */ /* 0x000fe20007ffe0ff */
        /* <DEDUP_REMOVED lines=41> */
[----:B------:R-:W-:Y:S01]  /*2070*/  IMAD.WIDE.U32 R20, R2, UR6, R20 ;  /* 0x0000000602147c25 */ /* 0x000fe2000f8e0014 */
[----:B------:R-:W-:-:S03]  /*2080*/  IADD3 R11, R3, R11, RZ ;  /* 0x0000000b030b7210 */ /* 0x000fc60007ffe0ff */
[----:B------:R-:W-:Y:S01]  /*2090*/  IMAD.WIDE.U32 R16, R4, R2, R16 ;  /* 0x0000000204107225 */ /* 0x000fe200078e0010 */
[----:B------:R-:W-:-:S03]  /*20a0*/  IADD3 R21, R3, R21, RZ ;  /* 0x0000001503157210 */ /* 0x000fc60007ffe0ff */
[----:B------:R-:W-:Y:S02]  /*20b0*/  IMAD.IADD R17, R15, 0x1, R17 ;  /* 0x000000010f117824 */ /* 0x000fe400078e0211 */
[----:B------:R-:W-:-:S04]  /*20c0*/  IMAD.WIDE.U32 R6, R2, UR6, R10 ;  /* 0x0000000602067c25 */ /* 0x000fc8000f8e000a */
[----:B------:R-:W-:Y:S01]  /*20d0*/  IMAD.WIDE.U32 R20, R2, UR6, R20 ;  /* 0x0000000602147c25 */ /* 0x000fe2000f8e0014 */
[----:B------:R-:W-:-:S03]  /*20e0*/  MOV R0, R6 ;  /* 0x0000000600007202 */ /* 0x000fc60000000f00 */
[----:B------:R-:W-:-:S04]  /*20f0*/  IMAD.WIDE.U32 R16, R4, R2, R16 ;  /* 0x0000000204107225 */ /* 0x000fc800078e0010 */
[----:B------:R-:W-:Y:S02]  /*2100*/  IMAD.IADD R17, R15, 0x1, R17 ;  /* 0x000000010f117824 */ /* 0x000fe400078e0211 */
[C---:B------:R-:W-:Y:S01]  /*2110*/  IMAD.IADD R25, R3.reuse, 0x1, R21 ;  /* 0x0000000103197824 */ /* 0x040fe200078e0215 */
[----:B--2---:R0:W-:Y:S02]  /*2120*/  STG.E.U8 desc[UR12][R10.64], R13 ;  /* 0x0000000d0a007986 */ /* 0x0041e4000c10110c */
[----:B0-----:R-:W-:Y:S01]  /*2130*/  IADD3 R11, R3, R7, RZ ;  /* 0x00000007030b7210 */ /* 0x001fe20007ffe0ff */
[----:B------:R-:W-:Y:S06]  /*2140*/  @!P1 BRA `(.L_x_404) ;  /* 0xfffffff400489947 */ /* 0x000fec000383ffff */
.L_x_403:
[----:B------:R-:W-:-:S04]  /*2150*/  IADD3 R2, P2, RZ, -R8, RZ ;  /* 0x80000008ff027210 */ /* 0x000fc80007f5e0ff */
[----:B------:R-:W-:Y:S02]  /*2160*/  ISETP.GT.U32.AND P1, PT, R2, 0x4, PT ;  /* 0x000000040200780c */ /* 0x000fe40003f24070 */
[----:B------:R-:W-:-:S04]  /*2170*/  IADD3.X R2, RZ, ~R9, RZ, P2, !PT ;  /* 0x80000009ff027210 */ /* 0x000fc800017fe4ff */
[----:B------:R-:W-:-:S13]  /*2180*/  ISETP.GT.AND.EX P1, PT, R2, RZ, PT, P1 ;  /* 0x000000ff0200720c */ /* 0x000fda0003f24310 */
[----:B------:R-:W-:Y:S05]  /*2190*/  @!P1 BRA `(.L_x_405) ;  /* 0x0000000400749947 */ /* 0x000fea0003800000 */
[----:B------:R0:W2:Y:S01]  /*21a0*/  LDG.E.U8 R21, desc[UR12][R26.64] ;  /* 0x0000000c1a157981 */ /* 0x0000a2000c1e1100 */
[----:B------:R-:W1:Y:S02]  /*21b0*/  LDC.64 R2, c[0x0][0x220] ;  /* 0x00008800ff027b82 */ /* 0x000e640000000a00 */
[-C--:B-1----:R-:W-:Y:S02]  /*21c0*/  IMAD R15, R19, R2.reuse, RZ ;  /* 0x00000002130f7224 */ /* 0x082fe400078e02ff */
[----:B------:R-:W-:Y:S01]  /*21d0*/  IMAD.WIDE.U32 R6, R4, R2, R26 ;  /* 0x0000000204067225 */ /* 0x000fe200078e001a */
[----:B0-----:R-:W-:-:S03]  /*21e0*/  MOV R27, R11 ;  /* 0x0000000b001b7202 */ /* 0x001fc60000000f00 */
[----:B------:R-:W-:Y:S02]  /*21f0*/  IMAD R15, R4, R3, R15 ;  /* 0x00000003040f7224 */ /* 0x000fe400078e020f */
[----:B------:R-:W-:-:S03]  /*2200*/  IMAD.MOV.U32 R26, RZ, RZ, R0 ;  /* 0x000000ffff1a7224 */ /* 0x000fc600078e0000 */
[----:B------:R-:W-:Y:S02]  /*2210*/  IADD3 R7, R15, R7, RZ ;  /* 0x000000070f077210 */ /* 0x000fe40007ffe0ff */
[----:B--2---:R0:W-:Y:S04]  /*2220*/  STG.E.U8 desc[UR12][R26.64], R21 ;  /* 0x000000151a007986 */ /* 0x0041e8000c10110c */
[----:B------:R-:W2:Y:S01]  /*2230*/  LDG.E.U8 R0, desc[UR12][R6.64] ;  /* 0x0000000c06007981 */ /* 0x000ea2000c1e1100 */
[C---:B------:R-:W-:Y:S02]  /*2240*/  IMAD R10, R2.reuse, UR10, RZ ;  /* 0x0000000a020a7c24 */ /* 0x040fe4000f8e02ff */
[----:B------:R-:W-:-:S04]  /*2250*/  IMAD.WIDE.U32 R12, R2, UR6, R26 ;  /* 0x00000006020c7c25 */ /* 0x000fc8000f8e001a */
[----:B------:R-:W-:Y:S02]  /*2260*/  IMAD R3, R3, UR6, R10 ;  /* 0x0000000603037c24 */ /* 0x000fe4000f8e020a */
[----:B------:R-:W-:-:S03]  /*2270*/  IMAD.WIDE.U32 R10, R4, R2, R6 ;  /* 0x00000002040a7225 */ /* 0x000fc600078e0006 */
[----:B------:R-:W-:Y:S01]  /*2280*/  IADD3 R13, R3, R13, RZ ;  /* 0x0000000d030d7210 */ /* 0x000fe20007ffe0ff */
[----:B------:R-:W-:-:S04]  /*2290*/  IMAD.IADD R11, R15, 0x1, R11 ;  /* 0x000000010f0b7824 */ /* 0x000fc800078e020b */
[----:B--2---:R1:W-:Y:S04]  /*22a0*/  STG.E.U8 desc[UR12][R12.64], R0 ;  /* 0x000000000c007986 */ /* 0x0043e8000c10110c */
[----:B0-----:R-:W2:Y:S01]  /*22b0*/  LDG.E.U8 R21, desc[UR12][R10.64] ;  /* 0x0000000c0a157981 */ /* 0x001ea2000c1e1100 */
[----:B------:R-:W-:-:S04]  /*22c0*/  IMAD.WIDE.U32 R6, R2, UR6, R12 ;  /* 0x0000000602067c25 */ /* 0x000fc8000f8e000c */
        /* <DEDUP_REMOVED lines=26> */
[----:B------:R-:W-:Y:S02]  /*2470*/  IADD3 R27, R15, R27, RZ ;  /* 0x0000001b0f1b7210 */ /* 0x000fe40007ffe0ff */
[----:B-1----:R-:W-:Y:S01]  /*2480*/  MOV R21, R25 ;  /* 0x0000001900157202 */ /* 0x002fe20000000f00 */
[----:B------:R-:W-:-:S04]  /*2490*/  IMAD.WIDE.U32 R10, R4, R2, R16 ;  /* 0x00000002040a7225 */ /* 0x000fc800078e0010 */
[----:B------:R-:W-:-:S04]  /*24a0*/  IMAD.WIDE.U32 R12, R2, UR6, R20 ;  /* 0x00000006020c7c25 */ /* 0x000fc8000f8e0014 */
[----:B------:R-:W-:Y:S01]  /*24b0*/  IMAD.IADD R11, R15, 0x1, R11 ;  /* 0x000000010f0b7824 */ /* 0x000fe200078e020b */
[----:B------:R-:W-:Y:S01]  /*24c0*/  IADD3 R13, R3, R13, RZ ;  /* 0x0000000d030d7210 */ /* 0x000fe20007ffe0ff */
[----:B------:R-:W-:-:S04]  /*24d0*/  IMAD.WIDE.U32 R10, R4, R2, R10 ;  /* 0x00000002040a7225 */ /* 0x000fc800078e000a */
[----:B------:R-:W-:Y:S01]  /*24e0*/  IMAD.WIDE.U32 R12, R2, UR6, R12 ;  /* 0x00000006020c7c25 */ /* 0x000fe2000f8e000c */
[----:B------:R-:W-:-:S03]  /*24f0*/  IADD3 R11, R15, R11, RZ ;  /* 0x0000000b0f0b7210 */ /* 0x000fc60007ffe0ff */
[----:B------:R-:W-:Y:S02]  /*2500*/  IMAD.IADD R13, R3, 0x1, R13 ;  /* 0x00000001030d7824 */ /* 0x000fe400078e020d */
[----:B------:R-:W-:-:S04]  /*2510*/  IMAD.WIDE.U32 R10, R4, R2, R10 ;  /* 0x00000002040a7225 */ /* 0x000fc800078e000a */
[----:B------:R-:W-:Y:S01]  /*2520*/  IMAD.WIDE.U32 R12, R2, UR6, R12 ;  /* 0x00000006020c7c25 */ /* 0x000fe2000f8e000c */
[----:B------:R-:W-:-:S04]  /*2530*/  IADD3 R11, R15, R11, RZ ;  /* 0x0000000b0f0b7210 */ /* 0x000fc80007ffe0ff */
[----:B------:R-:W-:Y:S01]  /*2540*/  IADD3 R13, R3, R13, RZ ;  /* 0x0000000d030d7210 */ /* 0x000fe20007ffe0ff */
[----:B--2---:R0:W-:Y:S04]  /*2550*/  STG.E.U8 desc[UR12][R6.64], R14 ;  /* 0x0000000e06007986 */ /* 0x0041e8000c10110c */
[----:B------:R1:W2:Y:S01]  /*2560*/  LDG.E.U8 R0, desc[UR12][R26.64] ;  /* 0x0000000c1a007981 */ /* 0x0002a2000c1e1100 */
[----:B------:R-:W-:Y:S01]  /*2570*/  IMAD.WIDE.U32 R10, R4, R2, R10 ;  /* 0x00000002040a7225 */ /* 0x000fe200078e000a */
[----:B------:R-:W-:Y:S02]  /*2580*/  IADD3 R8, P1, R8, 0x8, RZ ;  /* 0x0000000808087810 */ /* 0x000fe40007f3e0ff */
[----:B------:R-:W-:Y:S01]  /*2590*/  PLOP3.LUT P0, PT, PT, PT, PT, 0x8, 0x0 ;  /* 0x000000000000781c */ /* 0x000fe20003f0e170 */
[----:B------:R-:W-:-:S04]  /*25a0*/  IMAD.WIDE.U32 R12, R2, UR6, R12 ;  /* 0x00000006020c7c25 */ /* 0x000fc8000f8e000c */
[----:B------:R-:W-:Y:S01]  /*25b0*/  IMAD.IADD R11, R15, 0x1, R11 ;  /* 0x000000010f0b7824 */ /* 0x000fe200078e020b */
[----:B------:R-:W-:Y:S01]  /*25c0*/  IADD3 R13, R3, R13, RZ ;  /* 0x0000000d030d7210 */ /* 0x000fe20007ffe0ff */
[----:B0-----:R-:W-:-:S04]  /*25d0*/  IMAD.WIDE.U32 R6, R2, UR6, R6 ;  /* 0x0000000602067c25 */ /* 0x001fc8000f8e0006 */
[----:B------:R-:W-:-:S04]  /*25e0*/  IMAD.WIDE.U32 R10, R4, R2, R10 ;  /* 0x00000002040a7225 */ /* 0x000fc800078e000a */
[----:B------:R-:W-:Y:S01]  /*25f0*/  IMAD.WIDE.U32 R12, R2, UR6, R12 ;  /* 0x00000006020c7c25 */ /* 0x000fe2000f8e000c */
[----:B------:R-:W-:-:S03]  /*2600*/  IADD3 R11, R15, R11, RZ ;  /* 0x0000000b0f0b7210 */ /* 0x000fc60007ffe0ff */
[----:B------:R-:W-:Y:S02]  /*2610*/  IMAD.IADD R13, R3, 0x1, R13 ;  /* 0x00000001030d7824 */ /* 0x000fe400078e020d */
[----:B------:R-:W-:-:S04]  /*2620*/  IMAD.WIDE.U32 R10, R4, R2, R10 ;  /* 0x00000002040a7225 */ /* 0x000fc800078e000a */
[----:B------:R-:W-:Y:S01]  /*2630*/  IMAD.WIDE.U32 R12, R2, UR6, R12 ;  /* 0x00000006020c7c25 */ /* 0x000fe2000f8e000c */
[----:B------:R-:W-:-:S03]  /*2640*/  IADD3 R11, R15, R11, RZ ;  /* 0x0000000b0f0b7210 */ /* 0x000fc60007ffe0ff */
[C---:B------:R-:W-:Y:S01]  /*2650*/  IMAD.IADD R7, R3.reuse, 0x1, R7 ;  /* 0x0000000103077824 */ /* 0x040fe200078e0207 */
[----:B------:R-:W-:Y:S01]  /*2660*/  IADD3 R13, R3, R13, RZ ;  /* 0x0000000d030d7210 */ /* 0x000fe20007ffe0ff */
[----:B------:R-:W-:-:S04]  /*2670*/  IMAD.WIDE.U32 R10, R4, R2, R10 ;  /* 0x00000002040a7225 */ /* 0x000fc800078e000a */
[----:B------:R-:W-:Y:S01]  /*2680*/  IMAD.WIDE.U32 R12, R2, UR6, R12 ;  /* 0x00000006020c7c25 */ /* 0x000fe2000f8e000c */
[----:B------:R-:W-:-:S03]  /*2690*/  IADD3 R11, R15, R11, RZ ;  /* 0x0000000b0f0b7210 */ /* 0x000fc60007ffe0ff */
[----:B------:R-:W-:Y:S01]  /*26a0*/  IMAD.WIDE.U32 R20, R2, UR6, R6 ;  /* 0x0000000602147c25 */ /* 0x000fe2000f8e0006 */
[----:B------:R-:W-:-:S03]  /*26b0*/  IADD3 R13, R3, R13, RZ ;  /* 0x0000000d030d7210 */ /* 0x000fc60007ffe0ff */
[----:B------:R-:W-:Y:S01]  /*26c0*/  IMAD.WIDE.U32 R16, R4, R2, R10 ;  /* 0x0000000204107225 */ /* 0x000fe200078e000a */
[----:B------:R-:W-:-:S03]  /*26d0*/  IADD3 R11, R3, R21, RZ ;  /* 0x00000015030b7210 */ /* 0x000fc60007ffe0ff */
[----:B------:R-:W-:Y:S01]  /*26e0*/  IMAD.WIDE.U32 R12, R2, UR6, R12 ;  /* 0x00000006020c7c25 */ /* 0x000fe2000f8e000c */
[----:B------:R-:W-:-:S03]  /*26f0*/  IADD3 R17, R15, R17, RZ ;  /* 0x000000110f117210 */ /* 0x000fc60007ffe0ff */
[----:B-1----:R-:W-:Y:S01]  /*2700*/  IMAD.WIDE.U32 R26, R4, R2, R26 ;  /* 0x00000002041a7225 */ /* 0x002fe200078e001a */
[----:B------:R-:W-:-:S03]  /*2710*/  IADD3 R25, R3, R13, RZ ;  /* 0x0000000d03197210 */ /* 0x000fc60007ffe0ff */
[----:B------:R-:W-:Y:S02]  /*2720*/  IMAD.IADD R27, R15, 0x1, R27 ;  /* 0x000000010f1b7824 */ /* 0x000fe400078e021b */
[----:B------:R-:W-:Y:S01]  /*2730*/  IMAD.X R9, RZ, RZ, R9, P1 ;  /* 0x000000ffff097224 */ /* 0x000fe200008e0609 */
[----:B--2---:R0:W-:Y:S02]  /*2740*/  STG.E.U8 desc[UR12][R6.64], R0 ;  /* 0x0000000006007986 */ /* 0x0041e4000c10110c */
[----:B0-----:R-:W-:Y:S01]  /*2750*/  IMAD.MOV.U32 R0, RZ, RZ, R20 ;  /* 0x000000ffff007224 */ /* 0x001fe200078e0014 */
[----:B------:R-:W-:-:S07]  /*2760*/  MOV R20, R12 ;  /* 0x0000000c00147202 */ /* 0x000fce0000000f00 */
.L_x_405:
[----:B------:R-:W-:-:S04]  /*2770*/  ISETP.NE.U32.AND P1, PT, R8, RZ, PT ;  /* 0x000000ff0800720c */ /* 0x000fc80003f25070 */
[----:B------:R-:W-:-:S13]  /*2780*/  ISETP.NE.OR.EX P0, PT, R9, RZ, P0, P1 ;  /* 0x000000ff0900720c */ /* 0x000fda0000705710 */
[----:B------:R-:W-:Y:S05]  /*2790*/  @!P0 BRA `(.L_x_401) ;  /* 0x0000000000d88947 */ /* 0x000fea0003800000 */
.L_x_402:
        /* <DEDUP_REMOVED lines=17> */
[----:B------:R-:W2:Y:S01]  /*28b0*/  LDG.E.U8 R29, desc[UR12][R14.64] ;  /* 0x0000000c0e1d7981 */ /* 0x000ea2000c1e1100 */
[----:B------:R-:W-:-:S04]  /*28c0*/  IMAD.WIDE.U32 R6, R2, UR6, R10 ;  /* 0x0000000602067c25 */ /* 0x000fc8000f8e000a */
[----:B0-----:R-:W-:-:S04]  /*28d0*/  IMAD.WIDE.U32 R26, R4, R2, R14 ;  /* 0x00000002041a7225 */ /* 0x001fc800078e000e */
[----:B------:R-:W-:Y:S01]  /*28e0*/  IMAD.IADD R7, R3, 0x1, R7 ;  /* 0x0000000103077824 */ /* 0x000fe200078e0207 */
[----:B------:R-:W-:Y:S02]  /*28f0*/  IADD3 R27, R12, R27, RZ ;  /* 0x0000001b0c1b7210 */ /* 0x000fe40007ffe0ff */
[----:B-1----:R-:W-:Y:S01]  /*2900*/  MOV R21, R25 ;  /* 0x0000001900157202 */ /* 0x002fe20000000f00 */
[----:B------:R-:W-:-:S04]  /*2910*/  IMAD.WIDE.U32 R16, R4, R2, R16 ;  /* 0x0000000204107225 */ /* 0x000fc800078e0010 */
[----:B------:R-:W-:-:S04]  /*2920*/  IMAD.WIDE.U32 R20, R2, UR6, R20 ;  /* 0x0000000602147c25 */ /* 0x000fc8000f8e0014 */
[----:B------:R-:W-:Y:S01]  /*2930*/  IMAD.IADD R17, R12, 0x1, R17 ;  /* 0x000000010c117824 */ /* 0x000fe200078e0211 */
[----:B------:R-:W-:Y:S01]  /*2940*/  IADD3 R21, R3, R21, RZ ;  /* 0x0000001503157210 */ /* 0x000fe20007ffe0ff */
[----:B--2---:R0:W-:Y:S04]  /*2950*/  STG.E.U8 desc[UR12][R6.64], R29 ;  /* 0x0000001d06007986 */ /* 0x0041e8000c10110c */
[----:B------:R1:W2:Y:S01]  /*2960*/  LDG.E.U8 R13, desc[UR12][R26.64] ;  /* 0x0000000c1a0d7981 */ /* 0x0002a2000c1e1100 */
[----:B------:R-:W-:Y:S01]  /*2970*/  IMAD.WIDE.U32 R16, R4, R2, R16 ;  /* 0x0000000204107225 */ /* 0x000fe200078e0010 */
[----:B------:R-:W-:-:S03]  /*2980*/  IADD3 R8, P0, R8, 0x4, RZ ;  /* 0x0000000408087810 */ /* 0x000fc60007f1e0ff */
[----:B------:R-:W-:Y:S01]  /*2990*/  IMAD.WIDE.U32 R20, R2, UR6, R20 ;  /* 0x0000000602147c25 */ /* 0x000fe2000f8e0014 */
[----:B------:R-:W-:Y:S02]  /*29a0*/  IADD3.X R9, RZ, R9, RZ, P0, !PT ;  /* 0x00000009ff097210 */ /* 0x000fe400007fe4ff */
[----:B------:R-:W-:Y:S01]  /*29b0*/  IADD3 R17, R12, R17, RZ ;  /* 0x000000110c117210 */ /* 0x000fe20007ffe0ff */
[----:B------:R-:W-:Y:S01]  /*29c0*/  IMAD.IADD R21, R3, 0x1, R21 ;  /* 0x0000000103157824 */ /* 0x000fe200078e0215 */
[----:B------:R-:W-:Y:S01]  /*29d0*/  ISETP.NE.U32.AND P0, PT, R8, RZ, PT ;  /* 0x000000ff0800720c */ /* 0x000fe20003f05070 */
[----:B------:R-:W-:-:S03]  /*29e0*/  IMAD.WIDE.U32 R10, R2, UR6, R6 ;  /* 0x00000006020a7c25 */ /* 0x000fc6000f8e0006 */
[----:B------:R-:W-:Y:S01]  /*29f0*/  ISETP.NE.AND.EX P0, PT, R9, RZ, PT, P0 ;  /* 0x000000ff0900720c */ /* 0x000fe20003f05300 */
[----:B------:R-:W-:Y:S01]  /*2a00*/  IMAD.WIDE.U32 R16, R4, R2, R16 ;  /* 0x0000000204107225 */ /* 0x000fe200078e0010 */
[----:B------:R-:W-:-:S03]  /*2a10*/  IADD3 R11, R3, R11, RZ ;  /* 0x0000000b030b7210 */ /* 0x000fc60007ffe0ff */
[----:B------:R-:W-:Y:S01]  /*2a20*/  IMAD.WIDE.U32 R20, R2, UR6, R20 ;  /* 0x0000000602147c25 */ /* 0x000fe2000f8e0014 */
[----:B------:R-:W-:-:S03]  /*2a30*/  IADD3 R17, R12, R17, RZ ;  /* 0x000000110c117210 */ /* 0x000fc60007ffe0ff */
[----:B------:R-:W-:Y:S02]  /*2a40*/  IMAD.IADD R21, R3, 0x1, R21 ;  /* 0x0000000103157824 */ /* 0x000fe400078e0215 */
[----:B-1----:R-:W-:-:S04]  /*2a50*/  IMAD.WIDE.U32 R26, R4, R2, R26 ;  /* 0x00000002041a7225 */ /* 0x002fc800078e001a */
[----:B0-----:R-:W-:Y:S01]  /*2a60*/  IMAD.WIDE.U32 R6, R2, UR6, R10 ;  /* 0x0000000602067c25 */ /* 0x001fe2000f8e000a */
[----:B------:R-:W-:-:S03]  /*2a70*/  IADD3 R27, R12, R27, RZ ;  /* 0x0000001b0c1b7210 */ /* 0x000fc60007ffe0ff */
[----:B------:R-:W-:Y:S01]  /*2a80*/  IMAD.WIDE.U32 R16, R4, R2, R16 ;  /* 0x0000000204107225 */ /* 0x000fe200078e0010 */
[----:B------:R-:W-:-:S03]  /*2a90*/  MOV R0, R6 ;  /* 0x0000000600007202 */ /* 0x000fc60000000f00 */
[----:B------:R-:W-:-:S04]  /*2aa0*/  IMAD.WIDE.U32 R20, R2, UR6, R20 ;  /* 0x0000000602147c25 */ /* 0x000fc8000f8e0014 */
[----:B------:R-:W-:Y:S02]  /*2ab0*/  IMAD.IADD R17, R12, 0x1, R17 ;  /* 0x000000010c117824 */ /* 0x000fe400078e0211 */
[C---:B------:R-:W-:Y:S01]  /*2ac0*/  IMAD.IADD R25, R3.reuse, 0x1, R21 ;  /* 0x0000000103197824 */ /* 0x040fe200078e0215 */
[----:B--2---:R0:W-:Y:S02]  /*2ad0*/  STG.E.U8 desc[UR12][R10.64], R13 ;  /* 0x0000000d0a007986 */ /* 0x0041e4000c10110c */
[----:B0-----:R-:W-:Y:S01]  /*2ae0*/  IADD3 R11, R3, R7, RZ ;  /* 0x00000007030b7210 */ /* 0x001fe20007ffe0ff */
[----:B------:R-:W-:Y:S06]  /*2af0*/  @P0 BRA `(.L_x_402) ;  /* 0xfffffffc00280947 */ /* 0x000fec000383ffff */
.L_x_401:
[----:B------:R-:W-:-:S04]  /*2b00*/  ISETP.NE.U32.AND P0, PT, R23, RZ, PT ;  /* 0x000000ff1700720c */ /* 0x000fc80003f05070 */
[----:B------:R-:W-:-:S13]  /*2b10*/  ISETP.NE.AND.EX P0, PT, RZ, RZ, PT, P0 ;  /* 0x000000ffff00720c */ /* 0x000fda0003f05300 */
[----:B------:R-:W-:Y:S05]  /*2b20*/  @!P0 EXIT ;  /* 0x000000000000894d */ /* 0x000fea0003800000 */
[----:B------:R-:W0:Y:S01]  /*2b30*/  LDC.64 R2, c[0x0][0x220] ;  /* 0x00008800ff027b82 */ /* 0x000e220000000a00 */
[----:B------:R-:W-:Y:S01]  /*2b40*/  ULDC.64 UR4, c[0x0][0x210] ;  /* 0x0000840000047ab9 */ /* 0x000fe20000000a00 */
[----:B------:R-:W-:Y:S01]  /*2b50*/  ULDC.64 UR8, c[0x0][0x258] ;  /* 0x0000960000087ab9 */ /* 0x000fe20000000a00 */
[----:B------:R-:W-:Y:S02]  /*2b60*/  IADD3 R23, P2, RZ, -R23, RZ ;  /* 0x80000017ff177210 */ /* 0x000fe40007f5e0ff */
[----:B------:R-:W-:Y:S02]  /*2b70*/  IADD3 R6, P0, R16, UR4, RZ ;  /* 0x0000000410067c10 */ /* 0x000fe4000ff1e0ff */
[----:B------:R-:W-:Y:S02]  /*2b80*/  IADD3 R8, P1, R20, UR8, RZ ;  /* 0x0000000814087c10 */ /* 0x000fe4000ff3e0ff */
[----:B------:R-:W-:Y:S02]  /*2b90*/  IADD3.X R7, R17, UR5, RZ, P0, !PT ;  /* 0x0000000511077c10 */ /* 0x000fe400087fe4ff */
[----:B------:R-:W-:-:S02]  /*2ba0*/  IADD3.X R9, R25, UR9, RZ, P1, !PT ;  /* 0x0000000919097c10 */ /* 0x000fc40008ffe4ff */
[----:B------:R-:W-:-:S07]  /*2bb0*/  IADD3.X R0, RZ, -0x1, RZ, P2, !PT ;  /* 0xffffffffff007810 */ /* 0x000fce00017fe4ff */
.L_x_406:
[----:B------:R1:W2:Y:S01]  /*2bc0*/  LDG.E.U8 R15, desc[UR12][R6.64] ;  /* 0x0000000c060f7981 */ /* 0x0002a2000c1e1100 */
[----:B------:R-:W-:Y:S01]  /*2bd0*/  IADD3 R23, P0, R23, 0x1, RZ ;  /* 0x0000000117177810 */ /* 0x000fe20007f1e0ff */
[----:B0-----:R-:W-:Y:S02]  /*2be0*/  IMAD R16, R2, UR10, RZ ;  /* 0x0000000a02107c24 */ /* 0x001fe4000f8e02ff */
[----:B------:R-:W-:Y:S01]  /*2bf0*/  IMAD R14, R19, R2, RZ ;  /* 0x00000002130e7224 */ /* 0x000fe200078e02ff */
[----:B------:R-:W-:Y:S01]  /*2c00*/  IADD3.X R0, RZ, R0, RZ, P0, !PT ;  /* 0x00000000ff007210 */ /* 0x000fe200007fe4ff */
[----:B------:R-:W-:Y:S01]  /*2c10*/  IMAD.WIDE.U32 R10, R4, R2, R6 ;  /* 0x00000002040a7225 */ /* 0x000fe200078e0006 */
[----:B------:R-:W-:-:S03]  /*2c20*/  ISETP.NE.U32.AND P0, PT, R23, RZ, PT ;  /* 0x000000ff1700720c */ /* 0x000fc60003f05070 */
[----:B------:R-:W-:Y:S01]  /*2c30*/  IMAD.WIDE.U32 R12, R2, UR6, R8 ;  /* 0x00000006020c7c25 */ /* 0x000fe2000f8e0008 */
[----:B------:R-:W-:Y:S02]  /*2c40*/  ISETP.NE.AND.EX P0, PT, R0, RZ, PT, P0 ;  /* 0x000000ff0000720c */ /* 0x000fe40003f05300 */
[----:B-1----:R-:W-:Y:S01]  /*2c50*/  MOV R6, R10 ;  /* 0x0000000a00067202 */ /* 0x002fe20000000f00 */
[----:B------:R-:W-:Y:S02]  /*2c60*/  IMAD R21, R3, UR6, R16 ;  /* 0x0000000603157c24 */ /* 0x000fe4000f8e0210 */
[----:B------:R-:W-:-:S04]  /*2c70*/  IMAD R17, R4, R3, R14 ;  /* 0x0000000304117224 */ /* 0x000fc800078e020e */
[----:B------:R-:W-:Y:S01]  /*2c80*/  IMAD.IADD R7, R17, 0x1, R11 ;  /* 0x0000000111077824 */ /* 0x000fe200078e020b */
[----:B--2---:R0:W-:Y:S02]  /*2c90*/  STG.E.U8 desc[UR12][R8.64], R15 ;  /* 0x0000000f08007986 */ /* 0x0041e4000c10110c */
[----:B0-----:R-:W-:Y:S01]  /*2ca0*/  IADD3 R9, R21, R13, RZ ;  /* 0x0000000d15097210 */ /* 0x001fe20007ffe0ff */
[----:B------:R-:W-:Y:S01]  /*2cb0*/  IMAD.MOV.U32 R8, RZ, RZ, R12 ;  /* 0x000000ffff087224 */ /* 0x000fe200078e000c */
[----:B------:R-:W-:Y:S06]  /*2cc0*/  @P0 BRA `(.L_x_406) ;  /* 0xfffffffc00bc0947 */ /* 0x000fec000383ffff */
[----:B------:R-:W-:Y:S05]  /*2cd0*/  EXIT ;  /* 0x000000000000794d */ /* 0x000fea0003800000 */
        .weak           $__internal_30_$__cuda_sm20_div_s64
        .type           $__internal_30_$__cuda_sm20_div_s64,@function
        .size           $__internal_30_$__cuda_sm20_div_s64,($__internal_31_$__cuda_sm20_div_u64 - $__internal_30_$__cuda_sm20_div_s64)
$__internal_30_$__cuda_sm20_div_s64:
        /* <DEDUP_REMOVED lines=27> */
[----:B------:R-:W-:Y:S01]  /*2e90*/  IADD3 R3, P0, RZ, -R2, RZ ;  /* 0x80000002ff037210 */ /* 0x000fe20007f1e0ff */
[----:B------:R-:W-:Y:S01]  /*2ea0*/  IMAD.X R8, RZ, RZ, ~R25, P4 ;  /* 0x000000ffff087224 */ /* 0x000fe200020e0e19 */
[----:B------:R-:W-:Y:S01]  /*2eb0*/  SEL R9, R9, R20, !P3 ;  /* 0x0000001409097207 */ /* 0x000fe20005800000 */
[----:B------:R-:W-:Y:S02]  /*2ec0*/  IMAD R2, R7, UR8, R4 ;  /* 0x0000000807027c24 */ /* 0x000fe4000f8e0204 */
[----:B------:R-:W-:Y:S01]  /*2ed0*/  IMAD.HI.U32 R4, R5, R3, RZ ;  /* 0x0000000305047227 */ /* 0x000fe200078e00ff */
[----:B------:R-:W-:-:S02]  /*2ee0*/  SEL R8, R8, R25, !P3 ;  /* 0x0000001908087207 */ /* 0x000fc40005800000 */
[----:B------:R-:W-:-:S05]  /*2ef0*/  IADD3.X R2, RZ, ~R2, RZ, P0, !PT ;  /* 0x80000002ff027210 */ /* 0x000fca00007fe4ff */
[----:B------:R-:W-:-:S04]  /*2f00*/  IMAD.WIDE.U32 R4, P0, R5, R2, R4 ;  /* 0x0000000205047225 */ /* 0x000fc80007800004 */
[----:B------:R-:W-:Y:S01]  /*2f10*/  IMAD.HI.U32 R5, P1, R7, R3, R4 ;  /* 0x0000000307057227 */ /* 0x000fe20007820004 */
[----:B------:R-:W-:-:S03]  /*2f20*/  HFMA2.MMA R3, -RZ, RZ, 0, 0 ;  /* 0x00000000ff037435 */ /* 0x000fc600000001ff */
[CC--:B------:R-:W-:Y:S02]  /*2f30*/  IMAD R4, R7.reuse, R2.reuse, RZ ;  /* 0x0000000207047224 */ /* 0x0c0fe400078e02ff */
[----:B------:R-:W-:-:S03]  /*2f40*/  IMAD.HI.U32 R2, R7, R2, RZ ;  /* 0x0000000207027227 */ /* 0x000fc600078e00ff */
[----:B------:R-:W-:Y:S02]  /*2f50*/  IADD3 R5, P2, R4, R5, RZ ;  /* 0x0000000504057210 */ /* 0x000fe40007f5e0ff */
        /* <DEDUP_REMOVED lines=15> */
[----:B------:R-:W-:-:S04]  /*3050*/  ISETP.GE.U32.AND P0, PT, R9, UR8, PT ;  /* 0x0000000809007c0c */ /* 0x000fc8000bf06070 */
        /* <DEDUP_REMOVED lines=16> */
[----:B------:R-:W-:Y:S02]  /*3160*/  IADD3 R3, P2, RZ, -R6, RZ ;  /* 0x80000006ff037210 */ /* 0x000fe40007f5e0ff */
[----:B------:R-:W-:Y:S02]  /*3170*/  ISETP.GE.AND P1, PT, R2, RZ, PT ;  /* 0x000000ff0200720c */ /* 0x000fe40003f26270 */
[----:B------:R-:W-:-:S02]  /*3180*/  IADD3.X R2, RZ, ~R7, RZ, P2, !PT ;  /* 0x80000007ff027210 */ /* 0x000fc400017fe4ff */
[----:B------:R-:W-:Y:S02]  /*3190*/  ISETP.NE.U32.AND P0, PT, RZ, UR6, PT ;  /* 0x00000006ff007c0c */ /* 0x000fe4000bf05070 */
[----:B------:R-:W-:Y:S02]  /*31a0*/  SEL R6, R3, R6, !P1 ;  /* 0x0000000603067207 */ /* 0x000fe40004800000 */
[----:B------:R-:W-:Y:S01]  /*31b0*/  SEL R7, R2, R7, !P1 ;  /* 0x0000000702077207 */ /* 0x000fe20004800000 */
[----:B------:R-:W-:Y:S01]  /*31c0*/  IMAD.MOV.U32 R2, RZ, RZ, R0 ;  /* 0x000000ffff027224 */ /* 0x000fe200078e0000 */
[----:B------:R-:W-:Y:S02]  /*31d0*/  MOV R3, 0x0 ;  /* 0x0000000000037802 */ /* 0x000fe40000000f00 */
[----:B------:R-:W-:-:S04]  /*31e0*/  ISETP.NE.AND.EX P0, PT, RZ, UR10, PT, P0 ;  /* 0x0000000aff007c0c */ /* 0x000fc8000bf05300 */
[----:B------:R-:W-:Y:S02]  /*31f0*/  SEL R6, R6, 0xffffffff, P0 ;  /* 0xffffffff06067807 */ /* 0x000fe40000000000 */
[----:B------:R-:W-:Y:S01]  /*3200*/  SEL R7, R7, 0xffffffff, P0 ;  /* 0xffffffff07077807 */ /* 0x000fe20000000000 */
[----:B------:R-:W-:Y:S06]  /*3210*/  RET.REL.NODEC R2 `(_ZN2at6native53_GLOBAL__N__069e5665_20_UpSampleNearest3d_cu_ab8a35b428upsample_nearest3d_out_frameIhXadL_ZNS0_43nearest_neighbor_exact_compute_source_indexEfiiEEEEvPKT_mmmmmmmmPS3_fff) ;  /* 0xffffffcc02787950 */ /* 0x000fec0003c3ffff */
        .weak           $__internal_31_$__cuda_sm20_div_u64
        .type           $__internal_31_$__cuda_sm20_div_u64,@function
        .size           $__internal_31_$__cuda_sm20_div_u64,($__internal_32_$__cuda_sm20_rem_u64 - $__internal_31_$__cuda_sm20_div_u64)
$__internal_31_$__cuda_sm20_div_u64:
        /* <DEDUP_REMOVED lines=48> */
[----:B------:R-:W-:Y:S02]  /*3520*/  IADD3 R9, P2, R10, 0x1, RZ ;  /* 0x000000010a097810 */ /* 0x000fe40007f5e0ff */
[----:B------:R-:W-:Y:S02]  /*3530*/  IADD3 R2, P1, -R7, R12, RZ ;  /* 0x0000000c07027210 */ /* 0x000fe40007f3e1ff */
[----:B------:R-:W-:Y:S01]  /*3540*/  ISETP.GE.U32.AND.EX P0, PT, R14, R5, PT, P0 ;  /* 0x000000050e00720c */ /* 0x000fe20003f06100 */
[----:B------:R-:W-:Y:S01]  /*3550*/  IMAD.X R3, RZ, RZ, R8, P2 ;  /* 0x000000ffff037224 */ /* 0x000fe200010e0608 */
[----:B------:R-:W-:Y:S02]  /*3560*/  IADD3.X R4, ~R5, R14, RZ, P1, !PT ;  /* 0x0000000e05047210 */ /* 0x000fe40000ffe5ff */
[----:B------:R-:W-:-:S02]  /*3570*/  SEL R2, R2, R12, P0 ;  /* 0x0000000c02027207 */ /* 0x000fc40000000000 */
[----:B------:R-:W-:Y:S02]  /*3580*/  SEL R9, R9, R10, P0 ;  /* 0x0000000a09097207 */ /* 0x000fe40000000000 */
[----:B------:R-:W-:Y:S02]  /*3590*/  SEL R4, R4, R14, P0 ;  /* 0x0000000e04047207 */ /* 0x000fe40000000000 */
[----:B------:R-:W-:Y:S02]  /*35a0*/  SEL R8, R3, R8, P0 ;  /* 0x0000000803087207 */ /* 0x000fe40000000000 */
[----:B------:R-:W-:Y:S02]  /*35b0*/  ISETP.GE.U32.AND P0, PT, R2, R7, PT ;  /* 0x000000070200720c */ /* 0x000fe40003f06070 */
[----:B------:R-:W-:Y:S02]  /*35c0*/  IADD3 R2, P2, R9, 0x1, RZ ;  /* 0x0000000109027810 */ /* 0x000fe40007f5e0ff */
[----:B------:R-:W-:-:S02]  /*35d0*/  ISETP.NE.U32.AND P1, PT, R7, RZ, PT ;  /* 0x000000ff0700720c */ /* 0x000fc40003f25070 */
[----:B------:R-:W-:Y:S02]  /*35e0*/  ISETP.GE.U32.AND.EX P0, PT, R4, R5, PT, P0 ;  /* 0x000000050400720c */ /* 0x000fe40003f06100 */
[-C--:B------:R-:W-:Y:S02]  /*35f0*/  IADD3.X R3, RZ, R8.reuse, RZ, P2, !PT ;  /* 0x00000008ff037210 */ /* 0x080fe400017fe4ff */
[----:B------:R-:W-:Y:S02]  /*3600*/  MOV R7, 0x0 ;  /* 0x0000000000077802 */ /* 0x000fe40000000f00 */
[----:B------:R-:W-:Y:S02]  /*3610*/  ISETP.NE.AND.EX P1, PT, R5, RZ, PT, P1 ;  /* 0x000000ff0500720c */ /* 0x000fe40003f25310 */
[----:B------:R-:W-:Y:S02]  /*3620*/  SEL R2, R2, R9, P0 ;  /* 0x0000000902027207 */ /* 0x000fe40000000000 */
[----:B------:R-:W-:-:S02]  /*3630*/  SEL R3, R3, R8, P0 ;  /* 0x0000000803037207 */ /* 0x000fc40000000000 */
[----:B------:R-:W-:Y:S02]  /*3640*/  SEL R2, R2, 0xffffffff, P1 ;  /* 0xffffffff02027807 */ /* 0x000fe40000800000 */
[----:B------:R-:W-:Y:S01]  /*3650*/  SEL R3, R3, 0xffffffff, P1 ;  /* 0xffffffff03037807 */ /* 0x000fe20000800000 */
[----:B------:R-:W-:Y:S06]  /*3660*/  RET.REL.NODEC R6 `(_ZN2at6native53_GLOBAL__N__069e5665_20_UpSampleNearest3d_cu_ab8a35b428upsample_nearest3d_out_frameIhXadL_ZNS0_43nearest_neighbor_exact_compute_source_indexEfiiEEEEvPKT_mmmmmmmmPS3_fff) ;  /* 0xffffffc806647950 */ /* 0x000fec0003c3ffff */
        .weak           $__internal_32_$__cuda_sm20_rem_u64
        .type           $__internal_32_$__cuda_sm20_rem_u64,@function
        .size           $__internal_32_$__cuda_sm20_rem_u64,(.L_x_700 - $__internal_32_$__cuda_sm20_rem_u64)
$__internal_32_$__cuda_sm20_rem_u64:
[----:B------:R-:W-:Y:S01]  /*3670*/  IMAD.MOV.U32 R12, RZ, RZ, R5 ;  /* 0x000000ffff0c7224 */ /* 0x000fe200078e0005 */
[----:B------:R-:W-:-:S05]  /*3680*/  MOV R13, R7 ;  /* 0x00000007000d7202 */ /* 0x000fca0000000f00 */
        /* <DEDUP_REMOVED lines=33> */
[----:B------:R-:W-:-:S04]  /*38a0*/  IMAD.HI.U32 R10, R12, R9, RZ ;  /* 0x000000090c0a7227 */ /* 0x000fc800078e00ff */
[----:B------:R-:W-:-:S04]  /*38b0*/  IMAD.WIDE.U32 R2, R11, R9, R2 ;  /* 0x000000090b027225 */ /* 0x000fc800078e0002 */
[C---:B------:R-:W-:Y:S02]  /*38c0*/  IMAD R11, R12.reuse, R9, RZ ;  /* 0x000000090c0b7224 */ /* 0x040fe400078e02ff */
[----:B------:R-:W-:-:S04]  /*38d0*/  IMAD.HI.U32 R2, P0, R12, R6, R2 ;  /* 0x000000060c027227 */ /* 0x000fc80007800002 */
[----:B------:R-:W-:Y:S01]  /*38e0*/  IMAD.X R10, RZ, RZ, R10, P0 ;  /* 0x000000ffff0a7224 */ /* 0x000fe200000e060a */
[----:B------:R-:W-:-:S04]  /*38f0*/  IADD3 R12, P1, R11, R2, RZ ;  /* 0x000000020b0c7210 */ /* 0x000fc80007f3e0ff */
[----:B------:R-:W-:Y:S01]  /*3900*/  IADD3.X R10, RZ, R10, RZ, P1, !PT ;  /* 0x0000000aff0a7210 */ /* 0x000fe20000ffe4ff */
[----:B------:R-:W-:-:S04]  /*3910*/  IMAD.WIDE.U32 R2, R12, R5, RZ ;  /* 0x000000050c027225 */ /* 0x000fc800078e00ff */
[----:B------:R-:W-:Y:S01]  /*3920*/  IMAD R12, R12, R7, R3 ;  /* 0x000000070c0c7224 */ /* 0x000fe200078e0203 */
[----:B------:R-:W-:-:S03]  /*3930*/  IADD3 R14, P1, -R2, R6, RZ ;  /* 0x00000006020e7210 */ /* 0x000fc60007f3e1ff */
[-C--:B------:R-:W-:Y:S01]  /*3940*/  IMAD R10, R10, R5.reuse, R12 ;  /* 0x000000050a0a7224 */ /* 0x080fe200078e020c */
[----:B------:R-:W-:-:S04]  /*3950*/  ISETP.GE.U32.AND P0, PT, R14, R5, PT ;  /* 0x000000050e00720c */ /* 0x000fc80003f06070 */
[----:B------:R-:W-:Y:S02]  /*3960*/  IADD3.X R10, ~R10, R9, RZ, P1, !PT ;  /* 0x000000090a0a7210 */ /* 0x000fe40000ffe5ff */
[CC--:B------:R-:W-:Y:S02]  /*3970*/  IADD3 R2, P1, -R5.reuse, R14.reuse, RZ ;  /* 0x0000000e05027210 */ /* 0x0c0fe40007f3e1ff */
[C---:B------:R-:W-:Y:S02]  /*3980*/  ISETP.GE.U32.AND.EX P0, PT, R10.reuse, R7, PT, P0 ;  /* 0x000000070a00720c */ /* 0x040fe40003f06100 */
[----:B------:R-:W-:Y:S01]  /*3990*/  MOV R9, 0x0 ;  /* 0x0000000000097802 */ /* 0x000fe20000000f00 */
[----:B------:R-:W-:Y:S01]  /*39a0*/  IMAD.X R6, R10, 0x1, ~R7, P1 ;  /* 0x000000010a067824 */ /* 0x000fe200008e0e07 */
[----:B------:R-:W-:Y:S02]  /*39b0*/  SEL R2, R2, R14, P0 ;  /* 0x0000000e02027207 */ /* 0x000fe40000000000 */
[----:B------:R-:W-:-:S02]  /*39c0*/  ISETP.NE.U32.AND P1, PT, R5, RZ, PT ;  /* 0x000000ff0500720c */ /* 0x000fc40003f25070 */
[----:B------:R-:W-:Y:S02]  /*39d0*/  SEL R6, R6, R10, P0 ;  /* 0x0000000a06067207 */ /* 0x000fe40000000000 */
[----:B------:R-:W-:Y:S02]  /*39e0*/  ISETP.GE.U32.AND P0, PT, R2, R5, PT ;  /* 0x000000050200720c */ /* 0x000fe40003f06070 */
[-C--:B------:R-:W-:Y:S02]  /*39f0*/  IADD3 R5, -R5, R2.reuse, RZ ;  /* 0x0000000205057210 */ /* 0x080fe40007ffe1ff */
[----:B------:R-:W-:Y:S02]  /*3a00*/  ISETP.GE.U32.AND.EX P0, PT, R6, R7, PT, P0 ;  /* 0x000000070600720c */ /* 0x000fe40003f06100 */
[----:B------:R-:W-:Y:S02]  /*3a10*/  ISETP.NE.AND.EX P1, PT, R7, RZ, PT, P1 ;  /* 0x000000ff0700720c */ /* 0x000fe40003f25310 */
[----:B------:R-:W-:-:S04]  /*3a20*/  SEL R5, R5, R2, P0 ;  /* 0x0000000205057207 */ /* 0x000fc80000000000 */
[----:B------:R-:W-:Y:S01]  /*3a30*/  SEL R5, R5, 0xffffffff, P1 ;  /* 0xffffffff05057807 */ /* 0x000fe20000800000 */
[----:B------:R-:W-:Y:S06]  /*3a40*/  RET.REL.NODEC R8 `(_ZN2at6native53_GLOBAL__N__069e5665_20_UpSampleNearest3d_cu_ab8a35b428upsample_nearest3d_out_frameIhXadL_ZNS0_43nearest_neighbor_exact_compute_source_indexEfiiEEEEvPKT_mmmmmmmmPS3_fff) ;  /* 0xffffffc4086c7950 */ /* 0x000fec0003c3ffff */
.L_x_407:
        /* <DEDUP_REMOVED lines=11> */
.L_x_700:


//--------------------- .text._ZN2at6native53_GLOBAL__N__069e5665_20_UpSampleNearest3d_cu_ab8a35b428upsample_nearest3d_out_frameIN3c108BFloat16EXadL_ZNS0_43nearest_neighbor_exact_compute_source_indexEfiiEEEEvPKT_mmmmmmmmPS5_fff --------------------------
	.section	.text._ZN2at6native53_GLOBAL__N__069e5665_20_UpSampleNearest3d_cu_ab8a35b428upsample_nearest3d_out_frameIN3c108BFloat16EXadL_ZNS0_43nearest_neighbor_exact_compute_source_indexEfiiEEEEvPKT_mmmmmmmmPS5_fff,"ax",@progbits
	.align	128
.text._ZN2at6native53_GLOBAL__N__069e5665_20_UpSampleNearest3d_cu_ab8a35b428upsample_nearest3d_out_frameIN3c108BFloat16EXadL_ZNS0_43nearest_neighbor_exact_compute_source_indexEfiiEEEEvPKT_mmmmmmmmPS5_fff:
        .type           _ZN2at6native53_GLOBAL__N__069e5665_20_UpSampleNearest3d_cu_ab8a35b428upsample_nearest3d_out_frameIN3c108BFloat16EXadL_ZNS0_43nearest_neighbor_exact_compute_source_indexEfiiEEEEvPKT_mmmmmmmmPS5_fff,@function
        .size           _ZN2at6native53_GLOBAL__N__069e5665_20_UpSampleNearest3d_cu_ab8a35b428upsample_nearest3d_out_frameIN3c108BFloat16EXadL_ZNS0_43nearest_neighbor_exact_compute_source_indexEfiiEEEEvPKT_mmmmmmmmPS5_fff,(.L_x_704 - _ZN2at6native53_GLOBAL__N__069e5665_20_UpSampleNearest3d_cu_ab8a35b428upsample_nearest3d_out_frameIN3c108BFloat16EXadL_ZNS0_43nearest_neighbor_exact_compute_source_indexEfiiEEEEvPKT_mmmmmmmmPS5_fff)
        .other          _ZN2at6native53_GLOBAL__N__069e5665_20_UpSampleNearest3d_cu_ab8a35b428upsample_nearest3d_out_frameIN3c108BFloat16EXadL_ZNS0_43nearest_neighbor_exact_compute_source_indexEfiiEEEEvPKT_mmmmmmmmPS5_fff,@"STO_CUDA_ENTRY STV_DEFAULT"
_ZN2at6native53_GLOBAL__N__069e5665_20_UpSampleNearest3d_cu_ab8a35b428upsample_nearest3d_out_frameIN3c108BFloat16EXadL_ZNS0_43nearest_neighbor_exact_compute_source_indexEfiiEEEEvPKT_mmmmmmmmPS5_fff:
        /* <DEDUP_REMOVED lines=26> */
[----:B------:R-:W-:Y:S01]  /*01a0*/  IMAD.MOV.U32 R17, RZ, RZ, R15 ;  /* 0x000000ffff117224 */ /* 0x000fe200078e000f */
[----:B------:R-:W-:Y:S01]  /*01b0*/  UIMAD.WIDE.U32 UR6, UR10, UR8, URZ ;  /* 0x000000080a0672a5 */ /* 0x000fe2000f8e003f */
[----:B------:R-:W-:Y:S01]  /*01c0*/  BSSY B0, `(.L_x_408) ;  /* 0x0000021000007945 */ /* 0x000fe20003800000 */
[----:B------:R-:W-:Y:S01]  /*01d0*/  UIMAD UR4, UR9, UR10, UR4 ;  /* 0x0000000a090472a4 */ /* 0x000fe2000f8e0204 */
[----:B------:R-:W-:-:S03]  /*01e0*/  ULDC.64 UR16, c[0x0][0x208] ;  /* 0x0000820000107ab9 */ /* 0x000fc60000000a00 */
        /* <DEDUP_REMOVED lines=9> */
[----:B------:R-:W-:Y:S05]  /*0280*/  CALL.REL.NOINC `($__internal_33_$__cuda_sm20_div_s64) ;  /* 0x0000002c00a07944 */ /* 0x000fea0003c00000 */
[----:B------:R-:W-:Y:S05]  /*0290*/  BRA `(.L_x_410) ;  /* 0x00000000004c7947 */ /* 0x000fea0003800000 */
.L_x_409:
        /* <DEDUP_REMOVED lines=8> */
[----:B------:R-:W-:-:S04]  /*0320*/  IMAD.HI.U32 R3, R3, R5, R2 ;  /* 0x0000000503037227 */ /* 0x000fc800078e0002 */
[----:B------:R-:W-:Y:S02]  /*0330*/  IMAD.MOV.U32 R5, RZ, RZ, RZ ;  /* 0x000000ffff057224 */ /* 0x000fe400078e00ff */
        /* <DEDUP_REMOVED lines=9> */
.L_x_410:
[----:B------:R-:W-:Y:S05]  /*03d0*/  BSYNC B0 ;  /* 0x0000000000007941 */ /* 0x000fea0003800000 */
.L_x_408:
        /* <DEDUP_REMOVED lines=10> */
[----:B------:R-:W-:Y:S05]  /*0480*/  CALL.REL.NOINC `($__internal_35_$__cuda_sm20_rem_u64) ;  /* 0x0000003400807944 */ /* 0x000fea0003c00000 */
[----:B------:R-:W-:Y:S01]  /*0490*/  IMAD.MOV.U32 R0, RZ, RZ, R4 ;  /* 0x000000ffff007224 */ /* 0x000fe200078e0004 */
[----:B------:R-:W-:Y:S06]  /*04a0*/  BRA `(.L_x_413) ;  /* 0x0000000000487947 */ /* 0x000fec0003800000 */
.L_x_412:
        /* <DEDUP_REMOVED lines=18> */
.L_x_413:
[----:B------:R-:W-:Y:S05]  /*05d0*/  BSYNC B0 ;  /* 0x0000000000007941 */ /* 0x000fea0003800000 */
.L_x_411:
        /* <DEDUP_REMOVED lines=11> */
[----:B------:R-:W-:Y:S05]  /*0690*/  CALL.REL.NOINC `($__internal_34_$__cuda_sm20_div_u64) ;  /* 0x0000002c00ec7944 */ /* 0x000fea0003c00000 */
[----:B------:R-:W-:Y:S02]  /*06a0*/  IMAD.MOV.U32 R2, RZ, RZ, R4 ;  /* 0x000000ffff027224 */ /* 0x000fe400078e0004 */
[----:B------:R-:W-:Y:S01]  /*06b0*/  IMAD.MOV.U32 R3, RZ, RZ, R5 ;  /* 0x000000ffff037224 */ /* 0x000fe200078e0005 */
[----:B------:R-:W-:Y:S06]  /*06c0*/  BRA `(.L_x_416) ;  /* 0x0000000000507947 */ /* 0x000fec0003800000 */
.L_x_415:
        /* <DEDUP_REMOVED lines=16> */
[----:B------:R-:W-:Y:S01]  /*07d0*/  ISETP.GE.U32.AND P1, PT, R3, UR7, PT ;  /* 0x0000000703007c0c */ /* 0x000fe2000bf26070 */
[----:B------:R-:W-:-:S12]  /*07e0*/  IMAD.MOV.U32 R3, RZ, RZ, RZ ;  /* 0x000000ffff037224 */ /* 0x000fd800078e00ff */
[----:B------:R-:W-:Y:S02]  /*07f0*/  @P1 IADD3 R2, R2, 0x1, RZ ;  /* 0x0000000102021810 */ /* 0x000fe40007ffe0ff */
[----:B------:R-:W-:-:S07]  /*0800*/  @!P2 LOP3.LUT R2, RZ, UR7, RZ, 0x33, !PT ;  /* 0x00000007ff02ac12 */ /* 0x000fce000f8e33ff */
.L_x_416:
[----:B------:R-:W-:Y:S05]  /*0810*/  BSYNC B0 ;  /* 0x0000000000007941 */ /* 0x000fea0003800000 */
.L_x_414:
        /* <DEDUP_REMOVED lines=10> */
[----:B------:R-:W-:Y:S05]  /*08c0*/  CALL.REL.NOINC `($__internal_34_$__cuda_sm20_div_u64) ;  /* 0x0000002c00607944 */ /* 0x000fea0003c00000 */
[----:B------:R-:W-:Y:S05]  /*08d0*/  BRA `(.L_x_419) ;  /* 0x0000000000507947 */ /* 0x000fea0003800000 */
.L_x_418:
        /* <DEDUP_REMOVED lines=12> */
[----:B------:R-:W-:Y:S01]  /*09a0*/  IMAD R2, R5, UR7, R2 ;  /* 0x0000000705027c24 */ /* 0x000fe2000f8e0202 */
[----:B------:R-:W-:-:S04]  /*09b0*/  HFMA2.MMA R5, -RZ, RZ, 0, 0 ;  /* 0x00000000ff057435 */ /* 0x000fc800000001ff */
[----:B------:R-:W-:-:S13]  /*09c0*/  ISETP.GE.U32.AND P0, PT, R2, UR7, PT ;  /* 0x0000000702007c0c */ /* 0x000fda000bf06070 */
[----:B------:R-:W-:Y:S01]  /*09d0*/  @P0 IADD3 R2, R2, -UR7, RZ ;  /* 0x8000000702020c10 */ /* 0x000fe2000fffe0ff */
[----:B------:R-:W-:-:S03]  /*09e0*/  @P0 VIADD R4, R4, 0x1 ;  /* 0x0000000104040836 */ /* 0x000fc60000000000 */
[----:B------:R-:W-:-:S13]  /*09f0*/  ISETP.GE.U32.AND P1, PT, R2, UR7, PT ;  /* 0x0000000702007c0c */ /* 0x000fda000bf26070 */
[----:B------:R-:W-:Y:S01]  /*0a00*/  @P1 VIADD R4, R4, 0x1 ;  /* 0x0000000104041836 */ /* 0x000fe20000000000 */
[----:B------:R-:W-:-:S07]  /*0a10*/  @!P2 LOP3.LUT R4, RZ, UR7, RZ, 0x33, !PT ;  /* 0x00000007ff04ac12 */ /* 0x000fce000f8e33ff */
.L_x_419:
[----:B------:R-:W-:Y:S05]  /*0a20*/  BSYNC B0 ;  /* 0x0000000000007941 */ /* 0x000fea0003800000 */
.L_x_417:
        /* <DEDUP_REMOVED lines=13> */
.L_x_421:
        /* <DEDUP_REMOVED lines=17> */
[----:B------:R-:W-:-:S05]  /*0c10*/  @!P1 LOP3.LUT R4, RZ, UR7, RZ, 0x33, !PT ;  /* 0x00000007ff049c12 */ /* 0x000fca000f8e33ff */
[----:B------:R-:W-:-:S07]  /*0c20*/  IMAD.MOV.U32 R2, RZ, RZ, R4 ;  /* 0x000000ffff027224 */ /* 0x000fce00078e0004 */
.L_x_422:
[----:B------:R-:W-:Y:S05]  /*0c30*/  BSYNC B0 ;  /* 0x0000000000007941 */ /* 0x000fea0003800000 */
.L_x_420:
        /* <DEDUP_REMOVED lines=12> */
[----:B------:R-:W-:Y:S01]  /*0d00*/  IMAD.MOV R3, RZ, RZ, -R4 ;  /* 0x000000ffff037224 */ /* 0x000fe200078e0a04 */
[----:B------:R-:W-:-:S03]  /*0d10*/  ULDC UR7, c[0x0][0x250] ;  /* 0x0000940000077ab9 */ /* 0x000fc60000000800 */
[----:B------:R-:W-:Y:S01]  /*0d20*/  IMAD R3, R3, UR7, R14 ;  /* 0x0000000703037c24 */ /* 0x000fe2000f8e020e */
[----:B------:R-:W-:Y:S06]  /*0d30*/  BRA `(.L_x_425) ;  /* 0x0000000000587947 */ /* 0x000fec0003800000 */
.L_x_424:
[----:B------:R-:W-:Y:S01]  /*0d40*/  ULDC UR7, c[0x0][0x250] ;  /* 0x0000940000077ab9 */ /* 0x000fe20000000800 */
[----:B------:R-:W-:Y:S01]  /*0d50*/  IMAD.MOV.U32 R4, RZ, RZ, RZ ;  /* 0x000000ffff047224 */ /* 0x000fe200078e00ff */
[----:B------:R-:W0:Y:S01]  /*0d60*/  I2F.U32.RP R6, UR7 ;  /* 0x0000000700067d06 */ /* 0x000e220008209000 */
[----:B------:R-:W-:-:S07]  /*0d70*/  ISETP.NE.U32.AND P2, PT, RZ, UR7, PT ;  /* 0x00000007ff007c0c */ /* 0x000fce000bf45070 */
[----:B0-----:R-:W0:Y:S02]  /*0d80*/  MUFU.RCP R6, R6 ;  /* 0x0000000600067308 */ /* 0x001e240000001000 */
[----:B0-----:R-:W-:-:S06]  /*0d90*/  VIADD R5, R6, 0xffffffe ;  /* 0x0ffffffe06057836 */ /* 0x001fcc0000000000 */
[----:B------:R-:W0:Y:S02]  /*0da0*/  F2I.FTZ.U32.TRUNC.NTZ R5, R5 ;  /* 0x0000000500057305 */ /* 0x000e24000021f000 */
[----:B0-----:R-:W-:-:S05]  /*0db0*/  IADD3 R3, RZ, -R5, RZ ;  /* 0x80000005ff037210 */ /* 0x001fca0007ffe0ff */
[----:B------:R-:W-:-:S04]  /*0dc0*/  IMAD R3, R3, UR7, RZ ;  /* 0x0000000703037c24 */ /* 0x000fc8000f8e02ff */
[----:B------:R-:W-:-:S04]  /*0dd0*/  IMAD.HI.U32 R3, R5, R3, R4 ;  /* 0x0000000305037227 */ /* 0x000fc800078e0004 */
[----:B------:R-:W-:Y:S02]  /*0de0*/  IMAD.MOV.U32 R5, RZ, RZ, RZ ;  /* 0x000000ffff057224 */ /* 0x000fe400078e00ff */
        /* <DEDUP_REMOVED lines=11> */
.L_x_425:
[----:B------:R-:W-:Y:S05]  /*0ea0*/  BSYNC B0 ;  /* 0x0000000000007941 */ /* 0x000fea0003800000 */
.L_x_423:
[----:B------:R-:W-:Y:S01]  /*0eb0*/  ULDC.64 UR8, c[0x0][0x230] ;  /* 0x00008c0000087ab9 */ /* 0x000fe20000000a00 */
[----:B------:R-:W-:Y:S01]  /*0ec0*/  ULDC.64 UR12, c[0x0][0x228] ;  /* 0x00008a00000c7ab9 */ /* 0x000fe20000000a00 */
[----:B------:R-:W-:Y:S01]  /*0ed0*/  BSSY B0, `(.L_x_426) ;  /* 0x0000027000007945 */ /* 0x000fe20003800000 */
[----:B------:R-:W-:Y:S02]  /*0ee0*/  UIMAD UR7, UR9, UR12, URZ ;  /* 0x0000000c090772a4 */ /* 0x000fe4000f8e023f */
[----:B------:R-:W-:Y:S02]  /*0ef0*/  UIMAD.WIDE.U32 UR10, UR8, UR12, URZ ;  /* 0x0000000c080a72a5 */ /* 0x000fe4000f8e003f */
[----:B------:R-:W-:-:S03]  /*0f00*/  UIMAD UR7, UR8, UR13, UR7 ;  /* 0x0000000d080772a4 */ /* 0x000fc6000f8e0207 */
[----:B------:R-:W-:Y:S01]  /*0f10*/  ULDC.64 UR12, c[0x0][0x238] ;  /* 0x00008e00000c7ab9 */ /* 0x000fe20000000a00 */
[----:B------:R-:W-:Y:S02]  /*0f20*/  UIADD3 UR7, UR11, UR7, URZ ;  /* 0x000000070b077290 */ /* 0x000fe4000fffe03f */
[----:B------:R-:W-:Y:S01]  /*0f30*/  UIMAD.WIDE.U32 UR8, UR10, UR12, URZ ;  /* 0x0000000c0a0872a5 */ /* 0x000fe2000f8e003f */
[----:B------:R-:W-:Y:S01]  /*0f40*/  ULDC UR11, c[0x0][0x24c] ;  /* 0x00009300000b7ab9 */ /* 0x000fe20000000800 */
[----:B------:R-:W-:Y:S01]  /*0f50*/  UIMAD UR7, UR7, UR12, URZ ;  /* 0x0000000c070772a4 */ /* 0x000fe2000f8e023f */
[----:B------:R-:W-:-:S03]  /*0f60*/  LOP3.LUT R6, R5, UR11, RZ, 0xfc, !PT ;  /* 0x0000000b05067c12 */ /* 0x000fc6000f8efcff */
[----:B------:R-:W-:Y:S01]  /*0f70*/  UIMAD UR7, UR10, UR13, UR7 ;  /* 0x0000000d0a0772a4 */ /* 0x000fe2000f8e0207 */
[----:B------:R-:W-:-:S03]  /*0f80*/  ISETP.NE.U32.AND P0, PT, R6, RZ, PT ;  /* 0x000000ff0600720c */ /* 0x000fc60003f05070 */
[----:B------:R-:W-:-:S10]  /*0f90*/  UIADD3 UR7, UR9, UR7, URZ ;  /* 0x0000000709077290 */ /* 0x000fd4000fffe03f */
[----:B------:R-:W-:Y:S05]  /*0fa0*/  @!P0 BRA `(.L_x_427) ;  /* 0x00000000001c8947 */ /* 0x000fea0003800000 */
[----:B------:R-:W-:Y:S01]  /*0fb0*/  ULDC.64 UR10, c[0x0][0x248] ;  /* 0x00009200000a7ab9 */ /* 0x000fe20000000a00 */
[----:B------:R-:W-:Y:S01]  /*0fc0*/  IMAD.MOV.U32 R11, RZ, RZ, R5 ;  /* 0x000000ffff0b7224 */ /* 0x000fe200078e0005 */
[----:B------:R-:W-:Y:S01]  /*0fd0*/  MOV R5, UR10 ;  /* 0x0000000a00057c02 */ /* 0x000fe20008000f00 */
[----:B------:R-:W-:Y:S01]  /*0fe0*/  IMAD.U32 R9, RZ, RZ, UR11 ;  /* 0x0000000bff097e24 */ /* 0x000fe2000f8e00ff */
[----:B------:R-:W-:-:S07]  /*0ff0*/  MOV R8, 0x1010 ;  /* 0x0000101000087802 */ /* 0x000fce0000000f00 */
[----:B------:R-:W-:Y:S05]  /*1000*/  CALL.REL.NOINC `($__internal_35_$__cuda_sm20_rem_u64) ;  /* 0x0000002800a07944 */ /* 0x000fea0003c00000 */
[----:B------:R-:W-:Y:S05]  /*1010*/  BRA `(.L_x_428) ;  /* 0x0000000000487947 */ /* 0x000fea0003800000 */
.L_x_427:
        /* <DEDUP_REMOVED lines=18> */
.L_x_428:
[----:B------:R-:W-:Y:S05]  /*1140*/  BSYNC B0 ;  /* 0x0000000000007941 */ /* 0x000fea0003800000 */
.L_x_426:
[----:B------:R-:W-:Y:S01]  /*1150*/  I2FP.F32.S32 R2, R2 ;  /* 0x0000000200027245 */ /* 0x000fe20000201400 */
[----:B------:R-:W0:Y:S01]  /*1160*/  LDC R7, c[0x0][0x228] ;  /* 0x00008a00ff077b82 */ /* 0x000e220000000800 */
[----:B------:R-:W-:Y:S01]  /*1170*/  I2FP.F32.S32 R8, R4 ;  /* 0x0000000400087245 */ /* 0x000fe20000201400 */
[----:B------:R-:W-:Y:S01]  /*1180*/  ULDC.64 UR10, c[0x0][0x260] ;  /* 0x00009800000a7ab9 */ /* 0x000fe20000000a00 */
[----:B------:R-:W-:Y:S01]  /*1190*/  I2FP.F32.S32 R10, R3 ;  /* 0x00000003000a7245 */ /* 0x000fe20000201400 */
[----:B------:R-:W-:Y:S01]  /*11a0*/  FADD.FTZ R2, R2, 0.5 ;  /* 0x3f00000002027421 */ /* 0x000fe20000010000 */
[----:B------:R-:W-:Y:S01]  /*11b0*/  SHF.R.S32.HI R21, RZ, 0x1f, R0 ;  /* 0x0000001fff157819 */ /* 0x000fe20000011400 */
[----:B------:R-:W-:Y:S02]  /*11c0*/  FADD.FTZ R8, R8, 0.5 ;  /* 0x3f00000008087421 */ /* 0x000fe40000010000 */
[----:B------:R-:W1:Y:S01]  /*11d0*/  LDC.64 R4, c[0x0][0x230] ;  /* 0x00008c00ff047b82 */ /* 0x000e620000000a00 */
[----:B------:R-:W-:Y:S01]  /*11e0*/  FMUL.FTZ R6, R2, UR10 ;  /* 0x0000000a02067c20 */ /* 0x000fe20008410000 */
[----:B------:R-:W-:Y:S01]  /*11f0*/  FMUL.FTZ R15, R8, UR11 ;  /* 0x0000000b080f7c20 */ /* 0x000fe20008410000 */
[----:B------:R-:W-:Y:S01]  /*1200*/  FADD.FTZ R11, R10, 0.5 ;  /* 0x3f0000000a0b7421 */ /* 0x000fe20000010000 */
[----:B------:R-:W-:Y:S01]  /*1210*/  ULDC UR10, c[0x0][0x268] ;  /* 0x00009a00000a7ab9 */ /* 0x000fe20000000800 */
[----:B------:R-:W-:-:S02]  /*1220*/  IMAD R21, R21, UR8, RZ ;  /* 0x0000000815157c24 */ /* 0x000fc4000f8e02ff */
[----:B------:R-:W0:Y:S01]  /*1230*/  F2I.FTZ.FLOOR.NTZ R6, R6 ;  /* 0x0000000600067305 */ /* 0x000e220000217100 */
[----:B------:R-:W2:Y:S01]  /*1240*/  LDC.64 R18, c[0x0][0x218] ;  /* 0x00008600ff127b82 */ /* 0x000ea20000000a00 */
[----:B------:R-:W-:-:S04]  /*1250*/  IMAD.WIDE.U32 R8, R0, UR8, RZ ;  /* 0x0000000800087c25 */ /* 0x000fc8000f8e00ff */
[----:B------:R-:W-:Y:S01]  /*1260*/  IMAD R21, R0, UR7, R21 ;  /* 0x0000000700157c24 */ /* 0x000fe2000f8e0215 */
[----:B------:R-:W-:Y:S01]  /*1270*/  MOV R22, R8 ;  /* 0x0000000800167202 */ /* 0x000fe20000000f00 */
[----:B------:R-:W1:Y:S01]  /*1280*/  F2I.FTZ.FLOOR.NTZ R15, R15 ;  /* 0x0000000f000f7305 */ /* 0x000e620000217100 */
[----:B------:R-:W3:Y:S01]  /*1290*/  LDC.64 R2, c[0x0][0x238] ;  /* 0x00008e00ff027b82 */ /* 0x000ee20000000a00 */
[----:B------:R-:W-:Y:S01]  /*12a0*/  IMAD.IADD R23, R9, 0x1, R21 ;  /* 0x0000000109177824 */ /* 0x000fe200078e0215 */
[----:B0-----:R-:W-:Y:S01]  /*12b0*/  VIADDMNMX R12, R7, 0xffffffff, R6, PT ;  /* 0xffffffff070c7846 */ /* 0x001fe20003800106 */
[----:B------:R-:W-:Y:S01]  /*12c0*/  FMUL.FTZ R6, R11, UR10 ;  /* 0x0000000a0b067c20 */ /* 0x000fe20008410000 */
[----:B-1----:R-:W-:Y:S02]  /*12d0*/  VIADDMNMX R10, R4, 0xffffffff, R15, PT ;  /* 0xffffffff040a7846 */ /* 0x002fe4000380010f */
[----:B--2---:R-:W-:Y:S02]  /*12e0*/  ISETP.NE.U32.AND P0, PT, R18, RZ, PT ;  /* 0x000000ff1200720c */ /* 0x004fe40003f05070 */
[----:B------:R-:W-:-:S02]  /*12f0*/  SHF.R.S32.HI R15, RZ, 0x1f, R12 ;  /* 0x0000001fff0f7819 */ /* 0x000fc4000001140c */
[----:B------:R-:W-:Y:S02]  /*1300*/  ISETP.NE.AND.EX P0, PT, R19, RZ, PT, P0 ;  /* 0x000000ff1300720c */ /* 0x000fe40003f05300 */
[----:B------:R-:W-:Y:S01]  /*1310*/  SHF.R.S32.HI R11, RZ, 0x1f, R10 ;  /* 0x0000001fff0b7819 */ /* 0x000fe2000001140a */
[-C--:B------:R-:W-:Y:S02]  /*1320*/  IMAD R16, R15, R4.reuse, RZ ;  /* 0x000000040f107224 */ /* 0x080fe400078e02ff */
[----:B------:R0:W1:Y:S02]  /*1330*/  F2I.FTZ.FLOOR.NTZ R15, R6 ;  /* 0x00000006000f7305 */ /* 0x0000640000217100 */
[C---:B------:R-:W-:Y:S02]  /*1340*/  IMAD R9, R12.reuse, R5, R16 ;  /* 0x000000050c097224 */ /* 0x040fe400078e0210 */
[----:B------:R-:W-:-:S04]  /*1350*/  IMAD.WIDE.U32 R20, R12, R4, R10 ;  /* 0x000000040c147225 */ /* 0x000fc800078e000a */
[----:B------:R-:W-:Y:S01]  /*1360*/  IMAD.IADD R9, R21, 0x1, R9 ;  /* 0x0000000115097824 */ /* 0x000fe200078e0209 */
[----:B0--3--:R-:W-:Y:S06]  /*1370*/  @!P0 EXIT ;  /* 0x000000000000894d */ /* 0x009fec0003800000 */
[----:B------:R-:W-:Y:S01]  /*1380*/  IADD3 R6, P1, R18, -0x1, RZ ;  /* 0xffffffff12067810 */ /* 0x000fe20007f3e0ff */
[-C--:B------:R-:W-:Y:S01]  /*1390*/  IMAD R9, R9, R2.reuse, RZ ;  /* 0x0000000209097224 */ /* 0x080fe200078e02ff */
[----:B-1----:R-:W-:Y:S01]  /*13a0*/  VIADDMNMX R8, R2, 0xffffffff, R15, PT ;  /* 0xffffffff02087846 */ /* 0x002fe2000380010f */
[----:B------:R-:W-:Y:S01]  /*13b0*/  IMAD.WIDE.U32 R22, R20, R2, R22 ;  /* 0x0000000214167225 */ /* 0x000fe200078e0016 */
[----:B------:R-:W-:Y:S02]  /*13c0*/  ISETP.GE.U32.AND P0, PT, R6, 0x3, PT ;  /* 0x000000030600780c */ /* 0x000fe40003f06070 */
[----:B------:R-:W-:Y:S01]  /*13d0*/  IADD3.X R19, R19, -0x1, RZ, P1, !PT ;  /* 0xffffffff13137810 */ /* 0x000fe20000ffe4ff */
[----:B------:R-:W-:Y:S01]  /*13e0*/  IMAD R20, R20, R3, R9 ;  /* 0x0000000314147224 */ /* 0x000fe200078e0209 */
[----:B------:R-:W-:Y:S02]  /*13f0*/  SHF.R.S32.HI R9, RZ, 0x1f, R8 ;  /* 0x0000001fff097819 */ /* 0x000fe40000011408 */
[----:B------:R-:W-:-:S02]  /*1400*/  ISETP.GE.U32.AND.EX P0, PT, R19, RZ, PT, P0 ;  /* 0x000000ff1300720c */ /* 0x000fc40003f06100 */
[----:B------:R-:W-:Y:S02]  /*1410*/  IADD3 R16, P1, R8, R22, RZ ;  /* 0x0000001608107210 */ /* 0x000fe40007f3e0ff */
[----:B------:R-:W-:Y:S02]  /*1420*/  LOP3.LUT R6, R18, 0x3, RZ, 0xc0, !PT ;  /* 0x0000000312067812 */ /* 0x000fe400078ec0ff */
[----:B------:R-:W-:-:S07]  /*1430*/  IADD3.X R9, R9, R23, R20, P1, !PT ;  /* 0x0000001709097210 */ /* 0x000fce0000ffe414 */
[----:B------:R-:W-:Y:S05]  /*1440*/  @!P0 BRA `(.L_x_429) ;  /* 0x0000001800348947 */ /* 0x000fea0003800000 */
[----:B------:R-:W-:Y:S01]  /*1450*/  SHF.R.S32.HI R18, RZ, 0x1f, R0 ;  /* 0x0000001fff127819 */ /* 0x000fe20000011400 */
[----:B------:R-:W-:Y:S01]  /*1460*/  ULDC UR13, c[0x0][0x22c] ;  /* 0x00008b00000d7ab9 */ /* 0x000fe20000000800 */
[--C-:B------:R-:W-:Y:S01]  /*1470*/  SHF.R.S32.HI R13, RZ, 0x1f, R12.reuse ;  /* 0x0000001fff0d7819 */ /* 0x100fe2000001140c */
[----:B------:R-:W-:Y:S01]  /*1480*/  ULDC.64 UR14, c[0x0][0x250] ;  /* 0x00009400000e7ab9 */ /* 0x000fe20000000a00 */
[----:B------:R-:W-:Y:S01]  /*1490*/  ULDC.64 UR18, c[0x0][0x248] ;  /* 0x0000920000127ab9 */ /* 0x000fe20000000a00 */
[-C--:B------:R-:W-:Y:S01]  /*14a0*/  IMAD R15, R18, R7.reuse, RZ ;  /* 0x00000007120f7224 */ /* 0x080fe200078e02ff */
[----:B------:R-:W-:Y:S01]  /*14b0*/  UIMAD UR12, UR15, UR18, URZ ;  /* 0x000000120f0c72a4 */ /* 0x000fe2000f8e023f */
[C---:B------:R-:W-:Y:S01]  /*14c0*/  IMAD.WIDE.U32 R12, R0.reuse, R7, R12 ;  /* 0x00000007000c7225 */ /* 0x040fe200078e000c */
[----:B------:R-:W-:Y:S02]  /*14d0*/  UIMAD.WIDE.U32 UR10, UR14, UR18, URZ ;  /* 0x000000120e0a72a5 */ /* 0x000fe4000f8e003f */
[----:B------:R-:W-:Y:S01]  /*14e0*/  UIMAD UR12, UR19, UR14, UR12 ;  /* 0x0000000e130c72a4 */ /* 0x000fe2000f8e020c */
[----:B------:R-:W-:-:S02]  /*14f0*/  IMAD R15, R0, UR13, R15 ;  /* 0x0000000d000f7c24 */ /* 0x000fc4000f8e020f */
[-C--:B------:R-:W-:Y:S01]  /*1500*/  IMAD R0, R3, R4.reuse, RZ ;  /* 0x0000000403007224 */ /* 0x080fe200078e02ff */
[----:B------:R-:W-:Y:S01]  /*1510*/  UIADD3 UR11, UR11, UR12, URZ ;  /* 0x0000000c0b0b7290 */ /* 0x000fe2000fffe03f */
[----:B------:R-:W-:Y:S01]  /*1520*/  IMAD.IADD R13, R13, 0x1, R15 ;  /* 0x000000010d0d7824 */ /* 0x000fe200078e020f */
[----:B------:R-:W-:Y:S01]  /*1530*/  ULDC.64 UR14, c[0x0][0x240] ;  /* 0x00009000000e7ab9 */ /* 0x000fe20000000a00 */
[-C--:B------:R-:W-:Y:S01]  /*1540*/  IMAD.WIDE.U32 R20, R12, R4.reuse, R10 ;  /* 0x000000040c147225 */ /* 0x080fe200078e000a */
[----:B------:R-:W-:Y:S01]  /*1550*/  UIMAD UR11, UR11, UR14, URZ ;  /* 0x0000000e0b0b72a4 */ /* 0x000fe2000f8e023f */
[----:B------:R-:W0:Y:S01]  /*1560*/  LDC.64 R10, c[0x0][0x220] ;  /* 0x00008800ff0a7b82 */ /* 0x000e220000000a00 */
[----:B------:R-:W-:Y:S01]  /*1570*/  ULDC.64 UR18, c[0x0][0x218] ;  /* 0x0000860000127ab9 */ /* 0x000fe20000000a00 */
[----:B------:R-:W-:Y:S01]  /*1580*/  IMAD.WIDE.U32 R18, R2, R4, RZ ;  /* 0x0000000402127225 */ /* 0x000fe200078e00ff */
[----:B------:R-:W-:-:S03]  /*1590*/  IADD3 RZ, P0, R6, -UR18, RZ ;  /* 0x8000001206ff7c10 */ /* 0x000fc6000ff1e0ff */
[----:B------:R-:W-:Y:S02]  /*15a0*/  IMAD R15, R5, R2, R0 ;  /* 0x00000002050f7224 */ /* 0x000fe400078e0200 */
[----:B------:R-:W-:-:S03]  /*15b0*/  IMAD R13, R13, R4, RZ ;  /* 0x000000040d0d7224 */ /* 0x000fc600078e02ff */
[----:B------:R-:W-:Y:S01]  /*15c0*/  IADD3 R0, R19, R15, RZ ;  /* 0x0000000f13007210 */ /* 0x000fe20007ffe0ff */
[----:B------:R-:W-:Y:S02]  /*15d0*/  IMAD R13, R12, R5, R13 ;  /* 0x000000050c0d7224 */ /* 0x000fe400078e020d */
[----:B------:R-:W-:-:S04]  /*15e0*/  IMAD.WIDE.U32 R4, R18, R7, RZ ;  /* 0x0000000712047225 */ /* 0x000fc800078e00ff */
[----:B------:R-:W-:Y:S02]  /*15f0*/  IMAD R19, R0, R7, RZ ;  /* 0x0000000700137224 */ /* 0x000fe400078e02ff */
[----:B------:R-:W-:Y:S02]  /*1600*/  IMAD.IADD R15, R21, 0x1, R13 ;  /* 0x00000001150f7824 */ /* 0x000fe400078e020d */
[----:B------:R-:W-:Y:S01]  /*1610*/  IMAD R7, R18, UR13, R19 ;  /* 0x0000000d12077c24 */ /* 0x000fe2000f8e0213 */
[----:B------:R-:W-:Y:S01]  /*1620*/  UIMAD.WIDE.U32 UR12, UR10, UR14, URZ ;  /* 0x0000000e0a0c72a5 */ /* 0x000fe2000f8e003f */
[----:B------:R-:W-:Y:S01]  /*1630*/  IMAD R15, R15, R2, RZ ;  /* 0x000000020f0f7224 */ /* 0x000fe200078e02ff */
[----:B------:R-:W-:Y:S01]  /*1640*/  UIMAD UR10, UR10, UR15, UR11 ;  /* 0x0000000f0a0a72a4 */ /* 0x000fe2000f8e020b */
[----:B------:R-:W-:Y:S02]  /*1650*/  VIADD R12, R8, 0x1 ;  /* 0x00000001080c7836 */ /* 0x000fe40000000000 */
[----:B------:R-:W-:Y:S01]  /*1660*/  IMAD R15, R20, R3, R15 ;  /* 0x00000003140f7224 */ /* 0x000fe200078e020f */
[----:B------:R-:W-:Y:S01]  /*1670*/  IADD3 R3, R5, R7, RZ ;  /* 0x0000000705037210 */ /* 0x000fe20007ffe0ff */
[----:B------:R-:W-:Y:S01]  /*1680*/  UIADD3 UR10, UR13, UR10, URZ ;  /* 0x0000000a0d0a7290 */ /* 0x000fe2000fffe03f */
[----:B------:R-:W-:Y:S01]  /*1690*/  SHF.R.S32.HI R13, RZ, 0x1f, R12 ;  /* 0x0000001fff0d7819 */ /* 0x000fe2000001140c */
[----:B------:R-:W-:-:S02]  /*16a0*/  ULDC.64 UR14, c[0x0][0x210] ;  /* 0x00008400000e7ab9 */ /* 0x000fc40000000a00 */
[----:B0-----:R-:W-:Y:S02]  /*16b0*/  IMAD R0, R3, R10, RZ ;  /* 0x0000000a03007224 */ /* 0x001fe400078e02ff */
[----:B------:R-:W-:-:S04]  /*16c0*/  IMAD.WIDE.U32 R18, R20, R2, R12 ;  /* 0x0000000214127225 */ /* 0x000fc800078e000c */
[----:B------:R-:W-:Y:S01]  /*16d0*/  IMAD R5, R4, R11, R0 ;  /* 0x0000000b04057224 */ /* 0x000fe200078e0200 */
[----:B------:R-:W-:Y:S01]  /*16e0*/  LEA R20, P1, R18, UR14, 0x1 ;  /* 0x0000000e12147c11 */ /* 0x000fe2000f8208ff */
[----:B------:R-:W-:Y:S02]  /*16f0*/  IMAD.X R0, RZ, RZ, ~UR19, P0 ;  /* 0x80000013ff007e24 */ /* 0x000fe400080e06ff */
[----:B------:R-:W-:Y:S01]  /*1700*/  IMAD.IADD R3, R19, 0x1, R15 ;  /* 0x0000000113037824 */ /* 0x000fe200078e020f */
[----:B------:R-:W-:Y:S01]  /*1710*/  IADD3 R20, P2, R20, -0x2, RZ ;  /* 0xfffffffe14147810 */ /* 0x000fe20007f5e0ff */
[----:B------:R-:W-:Y:S01]  /*1720*/  IMAD.WIDE.U32 R12, R4, R10, RZ ;  /* 0x0000000a040c7225 */ /* 0x000fe200078e00ff */
[----:B------:R-:W-:Y:S02]  /*1730*/  ISETP.GE.AND P0, PT, R0, RZ, PT ;  /* 0x000000ff0000720c */ /* 0x000fe40003f06270 */
[----:B------:R-:W-:Y:S01]  /*1740*/  LEA.HI.X R18, R18, UR15, R3, 0x1, P1 ;  /* 0x0000000f12127c11 */ /* 0x000fe200088f0c03 */
[C---:B------:R-:W-:Y:S01]  /*1750*/  IMAD R4, R10.reuse, UR10, RZ ;  /* 0x0000000a0a047c24 */ /* 0x040fe2000f8e02ff */
[----:B------:R-:W-:Y:S01]  /*1760*/  IADD3 R5, R13, R5, RZ ;  /* 0x000000050d057210 */ /* 0x000fe20007ffe0ff */
[----:B------:R-:W-:Y:S01]  /*1770*/  IMAD.WIDE.U32 R2, R10, UR12, RZ ;  /* 0x0000000c0a027c25 */ /* 0x000fe2000f8e00ff */
[----:B------:R-:W-:Y:S01]  /*1780*/  ULDC.64 UR10, c[0x0][0x258] ;  /* 0x00009600000a7ab9 */ /* 0x000fe20000000a00 */
[----:B------:R-:W-:-:S02]  /*1790*/  IADD3.X R21, R18, -0x1, RZ, P2, !PT ;  /* 0xffffffff12157810 */ /* 0x000fc400017fe4ff */
[----:B------:R-:W-:Y:S01]  /*17a0*/  IMAD R7, R11, UR12, R4 ;  /* 0x0000000c0b077c24 */ /* 0x000fe2000f8e0204 */
[C---:B------:R-:W-:Y:S01]  /*17b0*/  SHF.L.U64.HI R5, R12.reuse, 0x1, R5 ;  /* 0x000000010c057819 */ /* 0x040fe20000010205 */
[----:B------:R-:W-:Y:S01]  /*17c0*/  IMAD.SHL.U32 R4, R12, 0x2, RZ ;  /* 0x000000020c047824 */ /* 0x000fe200078e00ff */
[----:B------:R-:W-:Y:S01]  /*17d0*/  LEA R12, P1, R14, UR10, 0x1 ;  /* 0x0000000a0e0c7c11 */ /* 0x000fe2000f8208ff */
[----:B------:R-:W-:Y:S01]  /*17e0*/  IMAD.IADD R3, R3, 0x1, R7 ;  /* 0x0000000103037824 */ /* 0x000fe200078e0207 */
[----:B------:R-:W-:Y:S01]  /*17f0*/  ULDC UR10, c[0x0][0x218] ;  /* 0x00008600000a7ab9 */ /* 0x000fe20000000800 */
[----:B------:R-:W-:Y:S02]  /*1800*/  SHF.L.U32 R7, R2, 0x1, RZ ;  /* 0x0000000102077819 */ /* 0x000fe400000006ff */
[----:B------:R-:W-:Y:S02]  /*1810*/  LEA.HI.X R13, R14, UR11, R17, 0x1, P1 ;  /* 0x0000000b0e0d7c11 */ /* 0x000fe400088f0c11 */
[----:B------:R-:W-:Y:S01]  /*1820*/  SHF.L.U64.HI R8, R2, 0x1, R3 ;  /* 0x0000000102087819 */ /* 0x000fe20000010203 */
[----:B------:R-:W-:Y:S01]  /*1830*/  VIADD R3, R6, -UR10 ;  /* 0x8000000a06037c36 */ /* 0x000fe20008000000 */
        /* <DEDUP_REMOVED lines=8> */
.L_x_432:
[----:B------:R-:W2:Y:S01]  /*18c0*/  LDG.E.U16 R15, desc[UR16][R20.64] ;  /* 0x00000010140f7981 */ /* 0x000ea2000c1e1500 */
[----:B------:R-:W-:-:S04]  /*18d0*/  IADD3 R18, P1, R20, R4, RZ ;  /* 0x0000000414127210 */ /* 0x000fc80007f3e0ff */
[----:B------:R-:W-:Y:S02]  /*18e0*/  IADD3.X R19, R21, R5, RZ, P1, !PT ;  /* 0x0000000515137210 */ /* 0x000fe40000ffe4ff */
[----:B------:R-:W-:Y:S01]  /*18f0*/  IADD3 R22, P1, R12, R7, RZ ;  /* 0x000000070c167210 */ /* 0x000fe20007f3e0ff */
[----:B--2---:R0:W-:Y:S04]  /*1900*/  STG.E.U16 desc[UR16][R12.64], R15 ;  /* 0x0000000f0c007986 */ /* 0x0041e8000c101510 */
[----:B------:R-:W2:Y:S01]  /*1910*/  LDG.E.U16 R29, desc[UR16][R18.64] ;  /* 0x00000010121d7981 */ /* 0x000ea2000c1e1500 */
[----:B------:R-:W-:Y:S01]  /*1920*/  IADD3 R24, P2, R18, R4, RZ ;  /* 0x0000000412187210 */ /* 0x000fe20007f5e0ff */
[----:B------:R-:W-:-:S03]  /*1930*/  IMAD.X R23, R13, 0x1, R8, P1 ;  /* 0x000000010d177824 */ /* 0x000fc600008e0608 */
[----:B------:R-:W-:Y:S02]  /*1940*/  IADD3.X R25, R19, R5, RZ, P2, !PT ;  /* 0x0000000513197210 */ /* 0x000fe400017fe4ff */
[----:B------:R-:W-:Y:S01]  /*1950*/  IADD3 R20, P1, R22, R7, RZ ;  /* 0x0000000716147210 */ /* 0x000fe20007f3e0ff */
[----:B--2---:R1:W-:Y:S04]  /*1960*/  STG.E.U16 desc[UR16][R22.64], R29 ;  /* 0x0000001d16007986 */ /* 0x0043e8000c101510 */
[----:B------:R-:W2:Y:S01]  /*1970*/  LDG.E.U16 R2, desc[UR16][R24.64] ;  /* 0x0000001018027981 */ /* 0x000ea2000c1e1500 */
[----:B------:R-:W-:Y:S01]  /*1980*/  IADD3 R26, P2, R24, R4, RZ ;  /* 0x00000004181a7210 */ /* 0x000fe20007f5e0ff */
[----:B------:R-:W-:-:S03]  /*1990*/  IMAD.X R21, R23, 0x1, R8, P1 ;  /* 0x0000000117157824 */ /* 0x000fc600008e0608 */
[----:B------:R-:W-:Y:S02]  /*19a0*/  IADD3.X R27, R25, R5, RZ, P2, !PT ;  /* 0x00000005191b7210 */ /* 0x000fe400017fe4ff */
[----:B0-----:R-:W-:Y:S01]  /*19b0*/  IADD3 R12, P2, R20, R7, RZ ;  /* 0x00000007140c7210 */ /* 0x001fe20007f5e0ff */
[----:B--2---:R0:W-:Y:S04]  /*19c0*/  STG.E.U16 desc[UR16][R20.64], R2 ;  /* 0x0000000214007986 */ /* 0x0041e8000c101510 */
[----:B------:R-:W2:Y:S01]  /*19d0*/  LDG.E.U16 R15, desc[UR16][R26.64] ;  /* 0x000000101a0f7981 */ /* 0x000ea2000c1e1500 */
[----:B------:R-:W-:Y:S01]  /*19e0*/  IADD3 R18, P1, R26, R4, RZ ;  /* 0x000000041a127210 */ /* 0x000fe20007f3e0ff */
[----:B------:R-:W-:-:S03]  /*19f0*/  IMAD.X R13, R21, 0x1, R8, P2 ;  /* 0x00000001150d7824 */ /* 0x000fc600010e0608 */
[----:B------:R-:W-:Y:S02]  /*1a00*/  IADD3.X R19, R27, R5, RZ, P1, !PT ;  /* 0x000000051b137210 */ /* 0x000fe40000ffe4ff */
[----:B-1----:R-:W-:Y:S01]  /*1a10*/  IADD3 R22, P1, R12, R7, RZ ;  /* 0x000000070c167210 */ /* 0x002fe20007f3e0ff */
        /* <DEDUP_REMOVED lines=47> */
[----:B------:R-:W-:Y:S01]  /*1d10*/  IADD3 R28, P1, R20, R7, RZ ;  /* 0x00000007141c7210 */ /* 0x000fe20007f3e0ff */
[----:B--2---:R2:W-:Y:S04]  /*1d20*/  STG.E.U16 desc[UR16][R20.64], R2 ;  /* 0x0000000214007986 */ /* 0x0045e8000c101510 */
[----:B-1----:R-:W3:Y:S01]  /*1d30*/  LDG.E.U16 R15, desc[UR16][R26.64] ;  /* 0x000000101a0f7981 */ /* 0x002ee2000c1e1500 */
[----:B0-----:R-:W-:Y:S01]  /*1d40*/  IADD3 R22, P2, R26, R4, RZ ;  /* 0x000000041a167210 */ /* 0x001fe20007f5e0ff */
[----:B------:R-:W-:-:S03]  /*1d50*/  IMAD.X R29, R21, 0x1, R8, P1 ;  /* 0x00000001151d7824 */ /* 0x000fc600008e0608 */
[----:B------:R-:W-:Y:S02]  /*1d60*/  IADD3.X R23, R27, R5, RZ, P2, !PT ;  /* 0x000000051b177210 */ /* 0x000fe400017fe4ff */
[----:B------:R-:W-:Y:S01]  /*1d70*/  IADD3 R24, P1, R28, R7, RZ ;  /* 0x000000071c187210 */ /* 0x000fe20007f3e0ff */
[----:B---3--:R0:W-:Y:S04]  /*1d80*/  STG.E.U16 desc[UR16][R28.64], R15 ;  /* 0x0000000f1c007986 */ /* 0x0081e8000c101510 */
[----:B------:R-:W3:Y:S01]  /*1d90*/  LDG.E.U16 R6, desc[UR16][R22.64] ;  /* 0x0000001016067981 */ /* 0x000ee2000c1e1500 */
[----:B--2---:R-:W-:Y:S01]  /*1da0*/  IADD3 R20, P2, R22, R4, RZ ;  /* 0x0000000416147210 */ /* 0x004fe20007f5e0ff */
[----:B------:R-:W-:-:S03]  /*1db0*/  IMAD.X R25, R29, 0x1, R8, P1 ;  /* 0x000000011d197824 */ /* 0x000fc600008e0608 */
[----:B------:R-:W-:Y:S02]  /*1dc0*/  IADD3.X R21, R23, R5, RZ, P2, !PT ;  /* 0x0000000517157210 */ /* 0x000fe400017fe4ff */
[----:B------:R-:W-:Y:S01]  /*1dd0*/  IADD3 R12, P1, R24, R7, RZ ;  /* 0x00000007180c7210 */ /* 0x000fe20007f3e0ff */
[----:B---3--:R1:W-:Y:S04]  /*1de0*/  STG.E.U16 desc[UR16][R24.64], R6 ;  /* 0x0000000618007986 */ /* 0x0083e8000c101510 */
[----:B------:R2:W3:Y:S01]  /*1df0*/  LDG.E.U16 R27, desc[UR16][R20.64] ;  /* 0x00000010141b7981 */ /* 0x0004e2000c1e1500 */
[----:B------:R-:W-:Y:S01]  /*1e00*/  IADD3 R18, P2, R20, R4, RZ ;  /* 0x0000000414127210 */ /* 0x000fe20007f5e0ff */
[----:B------:R-:W-:-:S03]  /*1e10*/  IMAD.X R13, R25, 0x1, R8, P1 ;  /* 0x00000001190d7824 */ /* 0x000fc600008e0608 */
[----:B------:R-:W-:Y:S01]  /*1e20*/  IADD3.X R19, R21, R5, RZ, P2, !PT ;  /* 0x0000000515137210 */ /* 0x000fe200017fe4ff */
[C---:B------:R-:W-:Y:S01]  /*1e30*/  IMAD R2, R10.reuse, UR7, RZ ;  /* 0x000000070a027c24 */ /* 0x040fe2000f8e02ff */
[----:B--2---:R-:W-:Y:S01]  /*1e40*/  MOV R21, R9 ;  /* 0x0000000900157202 */ /* 0x004fe20000000f00 */
[----:B------:R-:W-:Y:S02]  /*1e50*/  IMAD.MOV.U32 R20, RZ, RZ, R16 ;  /* 0x000000ffff147224 */ /* 0x000fe400078e0010 */
[----:B0-----:R-:W-:Y:S02]  /*1e60*/  IMAD.MOV.U32 R15, RZ, RZ, R17 ;  /* 0x000000ffff0f7224 */ /* 0x001fe400078e0011 */
[----:B------:R-:W-:-:S04]  /*1e70*/  IMAD.WIDE.U32 R16, R10, UR8, R20 ;  /* 0x000000080a107c25 */ /* 0x000fc8000f8e0014 */
[----:B------:R-:W-:-:S05]  /*1e80*/  IMAD R9, R11, UR8, R2 ;  /* 0x000000080b097c24 */ /* 0x000fca000f8e0202 */
[----:B------:R-:W-:-:S03]  /*1e90*/  IADD3 R17, R17, R9, RZ ;  /* 0x0000000911117210 */ /* 0x000fc60007ffe0ff */
[----:B------:R-:W-:-:S05]  /*1ea0*/  IMAD.WIDE.U32 R16, R10, UR8, R16 ;  /* 0x000000080a107c25 */ /* 0x000fca000f8e0010 */
[----:B------:R-:W-:Y:S01]  /*1eb0*/  IADD3 R17, R9, R17, RZ ;  /* 0x0000001109117210 */ /* 0x000fe20007ffe0ff */
[C---:B-1----:R-:W-:Y:S02]  /*1ec0*/  IMAD R6, R10.reuse, UR6, RZ ;  /* 0x000000060a067c24 */ /* 0x042fe4000f8e02ff */
[----:B------:R-:W-:-:S05]  /*1ed0*/  IMAD.WIDE.U32 R16, R10, UR8, R16 ;  /* 0x000000080a107c25 */ /* 0x000fca000f8e0010 */
[----:B------:R-:W-:Y:S01]  /*1ee0*/  IADD3 R17, R9, R17, RZ ;  /* 0x0000001109117210 */ /* 0x000fe20007ffe0ff */
[----:B------:R-:W-:-:S04]  /*1ef0*/  IMAD.WIDE.U32 R14, R10, UR4, R14 ;  /* 0x000000040a0e7c25 */ /* 0x000fc8000f8e000e */
[----:B------:R-:W-:Y:S02]  /*1f00*/  IMAD R21, R11, UR4, R6 ;  /* 0x000000040b157c24 */ /* 0x000fe4000f8e0206 */
[----:B------:R-:W-:-:S04]  /*1f10*/  IMAD.WIDE.U32 R16, R10, UR8, R16 ;  /* 0x000000080a107c25 */ /* 0x000fc8000f8e0010 */
[----:B------:R-:W-:Y:S01]  /*1f20*/  IMAD.IADD R15, R15, 0x1, R21 ;  /* 0x000000010f0f7824 */ /* 0x000fe200078e0215 */
[----:B------:R-:W-:Y:S01]  /*1f30*/  IADD3 R17, R9, R17, RZ ;  /* 0x0000001109117210 */ /* 0x000fe20007ffe0ff */
[----:B------:R-:W-:-:S04]  /*1f40*/  IMAD.WIDE.U32 R14, R10, UR4, R14 ;  /* 0x000000040a0e7c25 */ /* 0x000fc8000f8e000e */
[----:B------:R-:W-:Y:S02]  /*1f50*/  IMAD.IADD R15, R21, 0x1, R15 ;  /* 0x00000001150f7824 */ /* 0x000fe400078e020f */
[----:B------:R-:W-:-:S04]  /*1f60*/  IMAD.WIDE.U32 R16, R10, UR8, R16 ;  /* 0x000000080a107c25 */ /* 0x000fc8000f8e0010 */
[----:B------:R-:W-:Y:S01]  /*1f70*/  IMAD.WIDE.U32 R14, R10, UR4, R14 ;  /* 0x000000040a0e7c25 */ /* 0x000fe2000f8e000e */
[----:B------:R-:W-:-:S03]  /*1f80*/  IADD3 R17, R9, R17, RZ ;  /* 0x0000001109117210 */ /* 0x000fc60007ffe0ff */
[----:B------:R-:W-:Y:S02]  /*1f90*/  IMAD.IADD R15, R21, 0x1, R15 ;  /* 0x00000001150f7824 */ /* 0x000fe400078e020f */
[----:B------:R-:W-:-:S04]  /*1fa0*/  IMAD.WIDE.U32 R16, R10, UR8, R16 ;  /* 0x000000080a107c25 */ /* 0x000fc8000f8e0010 */
[----:B------:R-:W-:Y:S01]  /*1fb0*/  IMAD.WIDE.U32 R14, R10, UR4, R14 ;  /* 0x000000040a0e7c25 */ /* 0x000fe2000f8e000e */
[----:B------:R-:W-:-:S03]  /*1fc0*/  IADD3 R17, R9, R17, RZ ;  /* 0x0000001109117210 */ /* 0x000fc60007ffe0ff */
[----:B------:R-:W-:Y:S02]  /*1fd0*/  IMAD.IADD R15, R21, 0x1, R15 ;  /* 0x00000001150f7824 */ /* 0x000fe400078e020f */
[C---:B------:R-:W-:Y:S01]  /*1fe0*/  IMAD.WIDE.U32 R16, R10.reuse, UR8, R16 ;  /* 0x000000080a107c25 */ /* 0x040fe2000f8e0010 */
[----:B---3--:R0:W-:Y:S04]  /*1ff0*/  STG.E.U16 desc[UR16][R12.64], R27 ;  /* 0x0000001b0c007986 */ /* 0x0081e8000c101510 */
[----:B------:R-:W2:Y:S01]  /*2000*/  LDG.E.U16 R23, desc[UR16][R18.64] ;  /* 0x0000001012177981 */ /* 0x000ea2000c1e1500 */
[----:B------:R-:W-:Y:S01]  /*2010*/  IMAD.WIDE.U32 R14, R10, UR4, R14 ;  /* 0x000000040a0e7c25 */ /* 0x000fe2000f8e000e */
[----:B------:R-:W-:Y:S02]  /*2020*/  IADD3 R17, R9, R17, RZ ;  /* 0x0000001109117210 */ /* 0x000fe40007ffe0ff */
[----:B------:R-:W-:Y:S01]  /*2030*/  IADD3 R20, P2, R18, R4, RZ ;  /* 0x0000000412147210 */ /* 0x000fe20007f5e0ff */
[----:B------:R-:W-:-:S02]  /*2040*/  IMAD.IADD R15, R21, 0x1, R15 ;  /* 0x00000001150f7824 */ /* 0x000fc400078e020f */
[----:B------:R-:W-:Y:S01]  /*2050*/  IMAD.WIDE.U32 R16, R10, UR8, R16 ;  /* 0x000000080a107c25 */ /* 0x000fe2000f8e0010 */
[----:B0-----:R-:W-:-:S03]  /*2060*/  IADD3 R12, P1, R12, R7, RZ ;  /* 0x000000070c0c7210 */ /* 0x001fc60007f3e0ff */
[C---:B------:R-:W-:Y:S01]  /*2070*/  IMAD.WIDE.U32 R14, R10.reuse, UR4, R14 ;  /* 0x000000040a0e7c25 */ /* 0x040fe2000f8e000e */
[----:B------:R-:W-:Y:S02]  /*2080*/  IADD3 R17, R9, R17, RZ ;  /* 0x0000001109117210 */ /* 0x000fe40007ffe0ff */
[----:B------:R-:W-:Y:S01]  /*2090*/  IADD3.X R13, R13, R8, RZ, P1, !PT ;  /* 0x000000080d0d7210 */ /* 0x000fe20000ffe4ff */
[----:B------:R-:W-:Y:S01]  /*20a0*/  IMAD.IADD R15, R21, 0x1, R15 ;  /* 0x00000001150f7824 */ /* 0x000fe200078e020f */
[----:B------:R-:W-:Y:S01]  /*20b0*/  IADD3 R3, P1, R3, 0x10, RZ ;  /* 0x0000001003037810 */ /* 0x000fe20007f3e0ff */
        /* <DEDUP_REMOVED lines=24> */
[----:B------:R-:W-:Y:S01]  /*2240*/  IMAD.X R0, RZ, RZ, R0, P1 ;  /* 0x000000ffff007224 */ /* 0x000fe200008e0600 */
[----:B------:R-:W-:Y:S01]  /*2250*/  ISETP.GE.U32.AND P1, PT, R3, -0xc, PT ;  /* 0xfffffff40300780c */ /* 0x000fe20003f26070 */
[----:B------:R-:W-:-:S03]  /*2260*/  IMAD.WIDE.U32 R14, R10, UR4, R14 ;  /* 0x000000040a0e7c25 */ /* 0x000fc6000f8e000e */
[----:B------:R-:W-:Y:S01]  /*2270*/  ISETP.GE.AND.EX P1, PT, R0, -0x1, PT, P1 ;  /* 0xffffffff0000780c */ /* 0x000fe20003f26310 */
[----:B------:R-:W-:Y:S02]  /*2280*/  IMAD.IADD R15, R21, 0x1, R15 ;  /* 0x00000001150f7824 */ /* 0x000fe400078e020f */
[----:B------:R-:W-:-:S04]  /*2290*/  IMAD.WIDE.U32 R16, R10, UR8, R16 ;  /* 0x000000080a107c25 */ /* 0x000fc8000f8e0010 */
[----:B------:R-:W-:-:S04]  /*22a0*/  IMAD.WIDE.U32 R14, R10, UR4, R14 ;  /* 0x000000040a0e7c25 */ /* 0x000fc8000f8e000e */
[----:B------:R-:W-:Y:S02]  /*22b0*/  IMAD.IADD R15, R21, 0x1, R15 ;  /* 0x00000001150f7824 */ /* 0x000fe400078e020f */
[----:B------:R-:W-:Y:S02]  /*22c0*/  IMAD.IADD R17, R9, 0x1, R17 ;  /* 0x0000000109117824 */ /* 0x000fe400078e0211 */
[----:B------:R-:W-:-:S04]  /*22d0*/  IMAD.WIDE.U32 R14, R10, UR4, R14 ;  /* 0x000000040a0e7c25 */ /* 0x000fc8000f8e000e */
[----:B------:R-:W-:Y:S01]  /*22e0*/  IMAD.WIDE.U32 R16, R10, UR8, R16 ;  /* 0x000000080a107c25 */ /* 0x000fe2000f8e0010 */
[----:B------:R-:W-:-:S04]  /*22f0*/  IADD3 R15, R21, R15, RZ ;  /* 0x0000000f150f7210 */ /* 0x000fc80007ffe0ff */
[----:B------:R-:W-:Y:S01]  /*2300*/  IADD3 R9, R9, R17, RZ ;  /* 0x0000001109097210 */ /* 0x000fe20007ffe0ff */
[----:B------:R-:W-:-:S04]  /*2310*/  IMAD.WIDE.U32 R14, R10, UR4, R14 ;  /* 0x000000040a0e7c25 */ /* 0x000fc8000f8e000e */
[----:B------:R-:W-:Y:S01]  /*2320*/  IMAD.IADD R17, R21, 0x1, R15 ;  /* 0x0000000115117824 */ /* 0x000fe200078e020f */
[----:B------:R-:W-:Y:S01]  /*2330*/  IADD3.X R21, R19, R5, RZ, P2, !PT ;  /* 0x0000000513157210 */ /* 0x000fe200017fe4ff */
[----:B--2---:R0:W-:Y:S02]  /*2340*/  STG.E.U16 desc[UR16][R12.64], R23 ;  /* 0x000000170c007986 */ /* 0x0041e4000c101510 */
[----:B0-----:R-:W-:-:S05]  /*2350*/  IADD3 R12, P3, R12, R7, RZ ;  /* 0x000000070c0c7210 */ /* 0x001fca0007f7e0ff */
[----:B------:R-:W-:Y:S01]  /*2360*/  IMAD.X R13, R13, 0x1, R8, P3 ;  /* 0x000000010d0d7824 */ /* 0x000fe200018e0608 */
[----:B------:R-:W-:Y:S07]  /*2370*/  @!P1 BRA `(.L_x_432) ;  /* 0xfffffff400509947 */ /* 0x000fee000383ffff */
.L_x_431:
[----:B------:R-:W-:-:S04]  /*2380*/  IADD3 R2, P2, RZ, -R3, RZ ;  /* 0x80000003ff027210 */ /* 0x000fc80007f5e0ff */
[----:B------:R-:W-:Y:S02]  /*2390*/  ISETP.GT.U32.AND P1, PT, R2, 0x4, PT ;  /* 0x000000040200780c */ /* 0x000fe40003f24070 */
[----:B------:R-:W-:-:S04]  /*23a0*/  IADD3.X R2, RZ, ~R0, RZ, P2, !PT ;  /* 0x80000000ff027210 */ /* 0x000fc800017fe4ff */
[----:B------:R-:W-:-:S13]  /*23b0*/  ISETP.GT.AND.EX P1, PT, R2, RZ, PT, P1 ;  /* 0x000000ff0200720c */ /* 0x000fda0003f24310 */
[----:B------:R-:W-:Y:S05]  /*23c0*/  @!P1 BRA `(.L_x_433) ;  /* 0x0000000400689947 */ /* 0x000fea0003800000 */
[----:B------:R-:W2:Y:S01]  /*23d0*/  LDG.E.U16 R15, desc[UR16][R20.64] ;  /* 0x00000010140f7981 */ /* 0x000ea2000c1e1500 */
[----:B------:R-:W-:-:S05]  /*23e0*/  IADD3 R18, P0, R20, R4, RZ ;  /* 0x0000000414127210 */ /* 0x000fca0007f1e0ff */
[----:B------:R-:W-:Y:S01]  /*23f0*/  IMAD.X R19, R21, 0x1, R5, P0 ;  /* 0x0000000115137824 */ /* 0x000fe200000e0605 */
[----:B------:R-:W-:Y:S01]  /*2400*/  IADD3 R22, P0, R12, R7, RZ ;  /* 0x000000070c167210 */ /* 0x000fe20007f1e0ff */
[----:B--2---:R0:W-:Y:S04]  /*2410*/  STG.E.U16 desc[UR16][R12.64], R15 ;  /* 0x0000000f0c007986 */ /* 0x0041e8000c101510 */
[----:B------:R-:W2:Y:S01]  /*2420*/  LDG.E.U16 R29, desc[UR16][R18.64] ;  /* 0x00000010121d7981 */ /* 0x000ea2000c1e1500 */
[----:B------:R-:W-:Y:S02]  /*2430*/  IADD3 R24, P1, R18, R4, RZ ;  /* 0x0000000412187210 */ /* 0x000fe40007f3e0ff */
[----:B------:R-:W-:-:S03]  /*2440*/  IADD3.X R23, R13, R8, RZ, P0, !PT ;  /* 0x000000080d177210 */ /* 0x000fc600007fe4ff */
[----:B------:R-:W-:Y:S01]  /*2450*/  IMAD.X R25, R19, 0x1, R5, P1 ;  /* 0x0000000113197824 */ /* 0x000fe200008e0605 */
[----:B------:R-:W-:Y:S01]  /*2460*/  IADD3 R20, P0, R22, R7, RZ ;  /* 0x0000000716147210 */ /* 0x000fe20007f1e0ff */
[----:B--2---:R1:W-:Y:S04]  /*2470*/  STG.E.U16 desc[UR16][R22.64], R29 ;  /* 0x0000001d16007986 */ /* 0x0043e8000c101510 */
[----:B------:R-:W2:Y:S01]  /*2480*/  LDG.E.U16 R2, desc[UR16][R24.64] ;  /* 0x0000001018027981 */ /* 0x000ea2000c1e1500 */
[----:B------:R-:W-:Y:S02]  /*2490*/  IADD3 R26, P1, R24, R4, RZ ;  /* 0x00000004181a7210 */ /* 0x000fe40007f3e0ff */
[----:B------:R-:W-:-:S03]  /*24a0*/  IADD3.X R21, R23, R8, RZ, P0, !PT ;  /* 0x0000000817157210 */ /* 0x000fc600007fe4ff */
[----:B------:R-:W-:Y:S01]  /*24b0*/  IMAD.X R27, R25, 0x1, R5, P1 ;  /* 0x00000001191b7824 */ /* 0x000fe200008e0605 */
[----:B0-----:R-:W-:Y:S01]  /*24c0*/  IADD3 R12, P1, R20, R7, RZ ;  /* 0x00000007140c7210 */ /* 0x001fe20007f3e0ff */
[----:B--2---:R0:W-:Y:S04]  /*24d0*/  STG.E.U16 desc[UR16][R20.64], R2 ;  /* 0x0000000214007986 */ /* 0x0041e8000c101510 */
[----:B------:R-:W2:Y:S01]  /*24e0*/  LDG.E.U16 R15, desc[UR16][R26.64] ;  /* 0x000000101a0f7981 */ /* 0x000ea2000c1e1500 */
[----:B------:R-:W-:Y:S02]  /*24f0*/  IADD3 R18, P0, R26, R4, RZ ;  /* 0x000000041a127210 */ /* 0x000fe40007f1e0ff */
[----:B------:R-:W-:-:S03]  /*2500*/  IADD3.X R13, R21, R8, RZ, P1, !PT ;  /* 0x00000008150d7210 */ /* 0x000fc60000ffe4ff */
[----:B------:R-:W-:Y:S01]  /*2510*/  IMAD.X R19, R27, 0x1, R5, P0 ;  /* 0x000000011b137824 */ /* 0x000fe200000e0605 */
[----:B-1----:R-:W-:Y:S01]  /*2520*/  IADD3 R22, P0, R12, R7, RZ ;  /* 0x000000070c167210 */ /* 0x002fe20007f1e0ff */
[----:B--2---:R1:W-:Y:S04]  /*2530*/  STG.E.U16 desc[UR16][R12.64], R15 ;  /* 0x0000000f0c007986 */ /* 0x0043e8000c101510 */
[----:B------:R-:W2:Y:S01]  /*2540*/  LDG.E.U16 R29, desc[UR16][R18.64] ;  /* 0x00000010121d7981 */ /* 0x000ea2000c1e1500 */
[----:B------:R-:W-:Y:S02]  /*2550*/  IADD3 R24, P1, R18, R4, RZ ;  /* 0x0000000412187210 */ /* 0x000fe40007f3e0ff */
[----:B------:R-:W-:-:S03]  /*2560*/  IADD3.X R23, R13, R8, RZ, P0, !PT ;  /* 0x000000080d177210 */ /* 0x000fc600007fe4ff */
[----:B------:R-:W-:Y:S01]  /*2570*/  IMAD.X R25, R19, 0x1, R5, P1 ;  /* 0x0000000113197824 */ /* 0x000fe200008e0605 */
[----:B0-----:R-:W-:Y:S01]  /*2580*/  IADD3 R20, P0, R22, R7, RZ ;  /* 0x0000000716147210 */ /* 0x001fe20007f1e0ff */
[----:B--2---:R-:W-:Y:S04]  /*2590*/  STG.E.U16 desc[UR16][R22.64], R29 ;  /* 0x0000001d16007986 */ /* 0x004fe8000c101510 */
[----:B------:R-:W2:Y:S01]  /*25a0*/  LDG.E.U16 R2, desc[UR16][R24.64] ;  /* 0x0000001018027981 */ /* 0x000ea2000c1e1500 */
[----:B------:R-:W-:Y:S02]  /*25b0*/  IADD3 R26, P1, R24, R4, RZ ;  /* 0x00000004181a7210 */ /* 0x000fe40007f3e0ff */
[----:B------:R-:W-:-:S03]  /*25c0*/  IADD3.X R21, R23, R8, RZ, P0, !PT ;  /* 0x0000000817157210 */ /* 0x000fc600007fe4ff */
[----:B------:R-:W-:Y:S01]  /*25d0*/  IMAD.X R27, R25, 0x1, R5, P1 ;  /* 0x00000001191b7824 */ /* 0x000fe200008e0605 */
[----:B------:R-:W-:Y:S01]  /*25e0*/  IADD3 R18, P0, R20, R7, RZ ;  /* 0x0000000714127210 */ /* 0x000fe20007f1e0ff */
[----:B--2---:R0:W-:Y:S04]  /*25f0*/  STG.E.U16 desc[UR16][R20.64], R2 ;  /* 0x0000000214007986 */ /* 0x0041e8000c101510 */
[----:B------:R-:W2:Y:S01]  /*2600*/  LDG.E.U16 R28, desc[UR16][R26.64] ;  /* 0x000000101a1c7981 */ /* 0x000ea2000c1e1500 */
[----:B-1----:R-:W-:Y:S02]  /*2610*/  IADD3 R12, P1, R26, R4, RZ ;  /* 0x000000041a0c7210 */ /* 0x002fe40007f3e0ff */
[----:B------:R-:W-:-:S03]  /*2620*/  IADD3.X R19, R21, R8, RZ, P0, !PT ;  /* 0x0000000815137210 */ /* 0x000fc600007fe4ff */
[----:B------:R-:W-:Y:S01]  /*2630*/  IMAD.X R13, R27, 0x1, R5, P1 ;  /* 0x000000011b0d7824 */ /* 0x000fe200008e0605 */
[----:B------:R-:W-:Y:S01]  /*2640*/  MOV R15, R17 ;  /* 0x00000011000f7202 */ /* 0x000fe20000000f00 */
[C---:B0-----:R-:W-:Y:S01]  /*2650*/  IMAD R2, R10.reuse, UR6, RZ ;  /* 0x000000060a027c24 */ /* 0x041fe2000f8e02ff */
[----:B------:R-:W-:Y:S01]  /*2660*/  MOV R20, R16 ;  /* 0x0000001000147202 */ /* 0x000fe20000000f00 */
[----:B------:R-:W-:-:S04]  /*2670*/  IMAD.WIDE.U32 R14, R10, UR4, R14 ;  /* 0x000000040a0e7c25 */ /* 0x000fc8000f8e000e */
[----:B------:R-:W-:Y:S02]  /*2680*/  IMAD R2, R11, UR4, R2 ;  /* 0x000000040b027c24 */ /* 0x000fe4000f8e0202 */
[----:B------:R-:W-:Y:S02]  /*2690*/  IMAD.MOV.U32 R21, RZ, RZ, R9 ;  /* 0x000000ffff157224 */ /* 0x000fe400078e0009 */
[----:B------:R-:W-:Y:S01]  /*26a0*/  IMAD R22, R10, UR7, RZ ;  /* 0x000000070a167c24 */ /* 0x000fe2000f8e02ff */
[----:B------:R-:W-:Y:S01]  /*26b0*/  IADD3 R15, R2, R15, RZ ;  /* 0x0000000f020f7210 */ /* 0x000fe20007ffe0ff */
[----:B------:R-:W-:-:S04]  /*26c0*/  IMAD.WIDE.U32 R16, R10, UR8, R20 ;  /* 0x000000080a107c25 */ /* 0x000fc8000f8e0014 */
[----:B------:R-:W-:Y:S02]  /*26d0*/  IMAD R9, R11, UR8, R22 ;  /* 0x000000080b097c24 */ /* 0x000fe4000f8e0216 */
[----:B------:R-:W-:-:S04]  /*26e0*/  IMAD.WIDE.U32 R14, R10, UR4, R14 ;  /* 0x000000040a0e7c25 */ /* 0x000fc8000f8e000e */
[----:B------:R-:W-:Y:S01]  /*26f0*/  IMAD.IADD R17, R9, 0x1, R17 ;  /* 0x0000000109117824 */ /* 0x000fe200078e0211 */
[----:B------:R-:W-:Y:S01]  /*2700*/  IADD3 R15, R2, R15, RZ ;  /* 0x0000000f020f7210 */ /* 0x000fe20007ffe0ff */
[----:B--2---:R0:W-:Y:S04]  /*2710*/  STG.E.U16 desc[UR16][R18.64], R28 ;  /* 0x0000001c12007986 */ /* 0x0041e8000c101510 */
[----:B------:R1:W2:Y:S01]  /*2720*/  LDG.E.U16 R6, desc[UR16][R12.64] ;  /* 0x000000100c067981 */ /* 0x0002a2000c1e1500 */
[----:B------:R-:W-:Y:S01]  /*2730*/  IMAD.WIDE.U32 R16, R10, UR8, R16 ;  /* 0x000000080a107c25 */ /* 0x000fe2000f8e0010 */
[----:B------:R-:W-:Y:S02]  /*2740*/  IADD3 R20, P1, R12, R4, RZ ;  /* 0x000000040c147210 */ /* 0x000fe40007f3e0ff */
[----:B------:R-:W-:Y:S01]  /*2750*/  IADD3 R3, P3, R3, 0x8, RZ ;  /* 0x0000000803037810 */ /* 0x000fe20007f7e0ff */
[----:B------:R-:W-:-:S02]  /*2760*/  IMAD.IADD R17, R9, 0x1, R17 ;  /* 0x0000000109117824 */ /* 0x000fc400078e0211 */
[----:B------:R-:W-:Y:S01]  /*2770*/  IMAD.WIDE.U32 R14, R10, UR4, R14 ;  /* 0x000000040a0e7c25 */ /* 0x000fe2000f8e000e */
[----:B0-----:R-:W-:Y:S02]  /*2780*/  IADD3 R18, P0, R18, R7, RZ ;  /* 0x0000000712127210 */ /* 0x001fe40007f1e0ff */
[----:B------:R-:W-:Y:S01]  /*2790*/  IADD3.X R0, RZ, R0, RZ, P3, !PT ;  /* 0x00000000ff007210 */ /* 0x000fe20001ffe4ff */
[----:B------:R-:W-:Y:S01]  /*27a0*/  IMAD.WIDE.U32 R16, R10, UR8, R16 ;  /* 0x000000080a107c25 */ /* 0x000fe2000f8e0010 */
[----:B------:R-:W-:Y:S02]  /*27b0*/  IADD3 R15, R2, R15, RZ ;  /* 0x0000000f020f7210 */ /* 0x000fe40007ffe0ff */
[----:B-1----:R-:W-:Y:S01]  /*27c0*/  IADD3 R12, P2, R18, R7, RZ ;  /* 0x00000007120c7210 */ /* 0x002fe20007f5e0ff */
        /* <DEDUP_REMOVED lines=9> */
[----:B------:R-:W-:Y:S01]  /*2860*/  IMAD.X R19, R19, 0x1, R8, P0 ;  /* 0x0000000113137824 */ /* 0x000fe200000e0608 */
[----:B------:R-:W-:Y:S01]  /*2870*/  PLOP3.LUT P0, PT, PT, PT, PT, 0x8, 0x0 ;  /* 0x000000000000781c */ /* 0x000fe20003f0e170 */
[----:B------:R-:W-:-:S04]  /*2880*/  IMAD.WIDE.U32 R16, R10, UR8, R16 ;  /* 0x000000080a107c25 */ /* 0x000fc8000f8e0010 */
[----:B------:R-:W-:-:S04]  /*2890*/  IMAD.WIDE.U32 R14, R10, UR4, R14 ;  /* 0x000000040a0e7c25 */ /* 0x000fc8000f8e000e */
[----:B------:R-:W-:Y:S01]  /*28a0*/  IMAD.IADD R17, R9, 0x1, R17 ;  /* 0x0000000109117824 */ /* 0x000fe200078e0211 */
[----:B------:R-:W-:Y:S01]  /*28b0*/  IADD3 R15, R2, R15, RZ ;  /* 0x0000000f020f7210 */ /* 0x000fe20007ffe0ff */
[----:B------:R-:W-:Y:S01]  /*28c0*/  IMAD.X R21, R13, 0x1, R5, P1 ;  /* 0x000000010d157824 */ /* 0x000fe200008e0605 */
[----:B------:R-:W-:Y:S01]  /*28d0*/  IADD3.X R13, R19, R8, RZ, P2, !PT ;  /* 0x00000008130d7210 */ /* 0x000fe200017fe4ff */
[----:B------:R-:W-:-:S04]  /*28e0*/  IMAD.WIDE.U32 R16, R10, UR8, R16 ;  /* 0x000000080a107c25 */ /* 0x000fc8000f8e0010 */
[----:B------:R-:W-:Y:S01]  /*28f0*/  IMAD.WIDE.U32 R14, R10, UR4, R14 ;  /* 0x000000040a0e7c25 */ /* 0x000fe2000f8e000e */
[----:B------:R-:W-:-:S03]  /*2900*/  IADD3 R17, R9, R17, RZ ;  /* 0x0000001109117210 */ /* 0x000fc60007ffe0ff */
[----:B------:R-:W-:Y:S02]  /*2910*/  IMAD.IADD R15, R2, 0x1, R15 ;  /* 0x00000001020f7824 */ /* 0x000fe400078e020f */
[----:B------:R-:W-:-:S04]  /*2920*/  IMAD.WIDE.U32 R16, R10, UR8, R16 ;  /* 0x000000080a107c25 */ /* 0x000fc8000f8e0010 */
[----:B------:R-:W-:Y:S01]  /*2930*/  IMAD.WIDE.U32 R14, R10, UR4, R14 ;  /* 0x000000040a0e7c25 */ /* 0x000fe2000f8e000e */
[----:B------:R-:W-:-:S03]  /*2940*/  IADD3 R9, R9, R17, RZ ;  /* 0x0000001109097210 */ /* 0x000fc60007ffe0ff */
[----:B------:R-:W-:Y:S01]  /*2950*/  IMAD.IADD R17, R2, 0x1, R15 ;  /* 0x0000000102117824 */ /* 0x000fe200078e020f */
[----:B--2---:R0:W-:Y:S06]  /*2960*/  STG.E.U16 desc[UR16][R18.64], R6 ;  /* 0x0000000612007986 */ /* 0x0041ec000c101510 */
.L_x_433:
[----:B------:R-:W-:-:S04]  /*2970*/  ISETP.NE.U32.AND P1, PT, R3, RZ, PT ;  /* 0x000000ff0300720c */ /* 0x000fc80003f25070 */
[----:B------:R-:W-:-:S13]  /*2980*/  ISETP.NE.OR.EX P0, PT, R0, RZ, P0, P1 ;  /* 0x000000ff0000720c */ /* 0x000fda0000705710 */
[----:B------:R-:W-:Y:S05]  /*2990*/  @!P0 BRA `(.L_x_429) ;  /* 0x0000000000e08947 */ /* 0x000fea0003800000 */
.L_x_430:
[----:B------:R1:W2:Y:S01]  /*29a0*/  LDG.E.U16 R15, desc[UR16][R20.64] ;  /* 0x00000010140f7981 */ /* 0x0002a2000c1e1500 */
[----:B0-----:R-:W-:-:S05]  /*29b0*/  IADD3 R18, P0, R20, R4, RZ ;  /* 0x0000000414127210 */ /* 0x001fca0007f1e0ff */
[----:B------:R-:W-:Y:S01]  /*29c0*/  IMAD.X R19, R21, 0x1, R5, P0 ;  /* 0x0000000115137824 */ /* 0x000fe200000e0605 */
[----:B-1----:R-:W-:Y:S01]  /*29d0*/  MOV R20, R12 ;  /* 0x0000000c00147202 */ /* 0x002fe20000000f00 */
[----:B------:R-:W-:-:S05]  /*29e0*/  IMAD.MOV.U32 R21, RZ, RZ, R13 ;  /* 0x000000ffff157224 */ /* 0x000fca00078e000d */
[----:B--2---:R-:W-:Y:S04]  /*29f0*/  STG.E.U16 desc[UR16][R20.64], R15 ;  /* 0x0000000f14007986 */ /* 0x004fe8000c101510 */
[----:B------:R-:W2:Y:S01]  /*2a00*/  LDG.E.U16 R2, desc[UR16][R18.64] ;  /* 0x0000001012027981 */ /* 0x000ea2000c1e1500 */
[----:B------:R-:W-:Y:S02]  /*2a10*/  IADD3 R22, P0, R12, R7, RZ ;  /* 0x000000070c167210 */ /* 0x000fe40007f1e0ff */
[----:B------:R-:W-:Y:S02]  /*2a20*/  IADD3 R24, P1, R18, R4, RZ ;  /* 0x0000000412187210 */ /* 0x000fe40007f3e0ff */
[----:B------:R-:W-:-:S03]  /*2a30*/  IADD3.X R23, R13, R8, RZ, P0, !PT ;  /* 0x000000080d177210 */ /* 0x000fc600007fe4ff */
[----:B------:R-:W-:Y:S02]  /*2a40*/  IMAD.X R25, R19, 0x1, R5, P1 ;  /* 0x0000000113197824 */ /* 0x000fe400008e0605 */
[----:B--2---:R0:W-:Y:S04]  /*2a50*/  STG.E.U16 desc[UR16][R22.64], R2 ;  /* 0x0000000216007986 */ /* 0x0041e8000c101510 */
[----:B------:R-:W2:Y:S01]  /*2a60*/  LDG.E.U16 R6, desc[UR16][R24.64] ;  /* 0x0000001018067981 */ /* 0x000ea2000c1e1500 */
[----:B------:R-:W-:Y:S02]  /*2a70*/  IADD3 R26, P0, R22, R7, RZ ;  /* 0x00000007161a7210 */ /* 0x000fe40007f1e0ff */
[----:B------:R-:W-:Y:S02]  /*2a80*/  IADD3 R12, P1, R24, R4, RZ ;  /* 0x00000004180c7210 */ /* 0x000fe40007f3e0ff */
[----:B------:R-:W-:-:S03]  /*2a90*/  IADD3.X R27, R23, R8, RZ, P0, !PT ;  /* 0x00000008171b7210 */ /* 0x000fc600007fe4ff */
[----:B------:R-:W-:Y:S01]  /*2aa0*/  IMAD.X R13, R25, 0x1, R5, P1 ;  /* 0x00000001190d7824 */ /* 0x000fe200008e0605 */
[----:B------:R-:W-:Y:S01]  /*2ab0*/  MOV R18, R16 ;  /* 0x0000001000127202 */ /* 0x000fe20000000f00 */
[----:B------:R-:W-:Y:S01]  /*2ac0*/  IMAD.MOV.U32 R19, RZ, RZ, R9 ;  /* 0x000000ffff137224 */ /* 0x000fe200078e0009 */
[----:B------:R-:W-:Y:S01]  /*2ad0*/  MOV R16, R14 ;  /* 0x0000000e00107202 */ /* 0x000fe20000000f00 */
[C---:B------:R-:W-:Y:S02]  /*2ae0*/  IMAD R14, R10.reuse, UR7, RZ ;  /* 0x000000070a0e7c24 */ /* 0x040fe4000f8e02ff */
[C---:B0-----:R-:W-:Y:S02]  /*2af0*/  IMAD R2, R10.reuse, UR6, RZ ;  /* 0x000000060a027c24 */ /* 0x041fe4000f8e02ff */
[----:B------:R-:W-:-:S04]  /*2b00*/  IMAD.WIDE.U32 R18, R10, UR8, R18 ;  /* 0x000000080a127c25 */ /* 0x000fc8000f8e0012 */
[----:B------:R-:W-:-:S04]  /*2b10*/  IMAD.WIDE.U32 R16, R10, UR4, R16 ;  /* 0x000000040a107c25 */ /* 0x000fc8000f8e0010 */
[C---:B------:R-:W-:Y:S02]  /*2b20*/  IMAD R9, R11.reuse, UR8, R14 ;  /* 0x000000080b097c24 */ /* 0x040fe4000f8e020e */
[----:B------:R-:W-:Y:S01]  /*2b30*/  IMAD R21, R11, UR4, R2 ;  /* 0x000000040b157c24 */ /* 0x000fe2000f8e0202 */
[----:B------:R-:W-:Y:S01]  /*2b40*/  IADD3 R14, P0, R26, R7, RZ ;  /* 0x000000071a0e7210 */ /* 0x000fe20007f1e0ff */
[----:B------:R-:W-:Y:S01]  /*2b50*/  IMAD.IADD R19, R19, 0x1, R9 ;  /* 0x0000000113137824 */ /* 0x000fe200078e0209 */
[----:B--2---:R-:W-:Y:S04]  /*2b60*/  STG.E.U16 desc[UR16][R26.64], R6 ;  /* 0x000000061a007986 */ /* 0x004fe8000c101510 */
[----:B------:R0:W2:Y:S01]  /*2b70*/  LDG.E.U16 R29, desc[UR16][R12.64] ;  /* 0x000000100c1d7981 */ /* 0x0000a2000c1e1500 */
[----:B------:R-:W-:Y:S01]  /*2b80*/  IADD3 R17, R17, R21, RZ ;  /* 0x0000001511117210 */ /* 0x000fe20007ffe0ff */
[----:B------:R-:W-:Y:S01]  /*2b90*/  IMAD.WIDE.U32 R18, R10, UR8, R18 ;  /* 0x000000080a127c25 */ /* 0x000fe2000f8e0012 */
[----:B------:R-:W-:-:S03]  /*2ba0*/  IADD3 R20, P1, R12, R4, RZ ;  /* 0x000000040c147210 */ /* 0x000fc60007f3e0ff */
[----:B------:R-:W-:Y:S01]  /*2bb0*/  IMAD.X R15, R27, 0x1, R8, P0 ;  /* 0x000000011b0f7824 */ /* 0x000fe200000e0608 */
[----:B------:R-:W-:Y:S01]  /*2bc0*/  IADD3 R3, P0, R3, 0x4, RZ ;  /* 0x0000000403037810 */ /* 0x000fe20007f1e0ff */
[----:B------:R-:W-:Y:S01]  /*2bd0*/  IMAD.WIDE.U32 R16, R10, UR4, R16 ;  /* 0x000000040a107c25 */ /* 0x000fe2000f8e0010 */
[----:B0-----:R-:W-:-:S03]  /*2be0*/  IADD3 R12, P2, R14, R7, RZ ;  /* 0x000000070e0c7210 */ /* 0x001fc60007f5e0ff */
[----:B------:R-:W-:Y:S01]  /*2bf0*/  IMAD.IADD R19, R9, 0x1, R19 ;  /* 0x0000000109137824 */ /* 0x000fe200078e0213 */
[----:B------:R-:W-:Y:S02]  /*2c00*/  IADD3.X R0, RZ, R0, RZ, P0, !PT ;  /* 0x00000000ff007210 */ /* 0x000fe400007fe4ff */
[----:B------:R-:W-:Y:S01]  /*2c10*/  IADD3 R17, R21, R17, RZ ;  /* 0x0000001115117210 */ /* 0x000fe20007ffe0ff */
[----:B------:R-:W-:Y:S01]  /*2c20*/  IMAD.WIDE.U32 R18, R10, UR8, R18 ;  /* 0x000000080a127c25 */ /* 0x000fe2000f8e0012 */
[----:B------:R-:W-:-:S03]  /*2c30*/  ISETP.NE.U32.AND P0, PT, R3, RZ, PT ;  /* 0x000000ff0300720c */ /* 0x000fc60003f05070 */
[----:B------:R-:W-:Y:S01]  /*2c40*/  IMAD.WIDE.U32 R16, R10, UR4, R16 ;  /* 0x000000040a107c25 */ /* 0x000fe2000f8e0010 */
[----:B------:R-:W-:Y:S02]  /*2c50*/  ISETP.NE.AND.EX P0, PT, R0, RZ, PT, P0 ;  /* 0x000000ff0000720c */ /* 0x000fe40003f05300 */
[----:B------:R-:W-:Y:S01]  /*2c60*/  IADD3 R19, R9, R19, RZ ;  /* 0x0000001309137210 */ /* 0x000fe20007ffe0ff */
[----:B------:R-:W-:Y:S02]  /*2c70*/  IMAD.IADD R23, R21, 0x1, R17 ;  /* 0x0000000115177824 */ /* 0x000fe400078e0211 */
[----:B------:R-:W-:Y:S02]  /*2c80*/  IMAD.MOV.U32 R22, RZ, RZ, R16 ;  /* 0x000000ffff167224 */ /* 0x000fe400078e0010 */
[----:B------:R-:W-:-:S04]  /*2c90*/  IMAD.WIDE.U32 R16, R10, UR8, R18 ;  /* 0x000000080a107c25 */ /* 0x000fc8000f8e0012 */
[----:B------:R-:W-:Y:S01]  /*2ca0*/  IMAD.WIDE.U32 R18, R10, UR4, R22 ;  /* 0x000000040a127c25 */ /* 0x000fe2000f8e0016 */
[----:B------:R-:W-:-:S03]  /*2cb0*/  IADD3 R9, R9, R17, RZ ;  /* 0x0000001109097210 */ /* 0x000fc60007ffe0ff */
[----:B------:R-:W-:Y:S02]  /*2cc0*/  IMAD.IADD R17, R21, 0x1, R19 ;  /* 0x0000000115117824 */ /* 0x000fe400078e0213 */
[----:B------:R-:W-:Y:S01]  /*2cd0*/  IMAD.X R21, R13, 0x1, R5, P1 ;  /* 0x000000010d157824 */ /* 0x000fe200008e0605 */
[----:B------:R-:W-:Y:S01]  /*2ce0*/  IADD3.X R13, R15, R8, RZ, P2, !PT ;  /* 0x000000080f0d7210 */ /* 0x000fe200017fe4ff */
[----:B--2---:R0:W-:Y:S02]  /*2cf0*/  STG.E.U16 desc[UR16][R14.64], R29 ;  /* 0x0000001d0e007986 */ /* 0x0041e4000c101510 */
[----:B0-----:R-:W-:Y:S01]  /*2d00*/  MOV R14, R18 ;  /* 0x00000012000e7202 */ /* 0x001fe20000000f00 */
[----:B------:R-:W-:Y:S06]  /*2d10*/  @P0 BRA `(.L_x_430) ;  /* 0xfffffffc00200947 */ /* 0x000fec000383ffff */
.L_x_429:
[----:B------:R-:W-:Y:S02]  /*2d20*/  ULDC UR10, c[0x0][0x218] ;  /* 0x00008600000a7ab9 */ /* 0x000fe40000000800 */
[----:B------:R-:W-:-:S06]  /*2d30*/  ULOP3.LUT UR14, UR10, 0x3, URZ, 0xc0, !UPT ;  /* 0x000000030a0e7892 */ /* 0x000fcc000f8ec03f */
[----:B------:R-:W-:-:S04]  /*2d40*/  ISETP.NE.U32.AND P0, PT, RZ, UR14, PT ;  /* 0x0000000eff007c0c */ /* 0x000fc8000bf05070 */
[----:B------:R-:W-:-:S13]  /*2d50*/  ISETP.NE.AND.EX P0, PT, RZ, RZ, PT, P0 ;  /* 0x000000ffff00720c */ /* 0x000fda0003f05300 */
[----:B------:R-:W-:Y:S05]  /*2d60*/  @!P0 EXIT ;  /* 0x000000000000894d */ /* 0x000fea0003800000 */
[----:B------:R-:W-:Y:S01]  /*2d70*/  ULDC.64 UR8, c[0x0][0x238] ;  /* 0x00008e0000087ab9 */ /* 0x000fe20000000a00 */
[----:B------:R-:W-:Y:S01]  /*2d80*/  ULDC.64 UR18, c[0x0][0x230] ;  /* 0x00008c0000127ab9 */ /* 0x000fe20000000a00 */
[----:B------:R-:W-:Y:S01]  /*2d90*/  ULDC.64 UR10, c[0x0][0x250] ;  /* 0x00009400000a7ab9 */ /* 0x000fe20000000a00 */
[----:B------:R-:W-:Y:S01]  /*2da0*/  ULDC.64 UR12, c[0x0][0x248] ;  /* 0x00009200000c7ab9 */ /* 0x000fe20000000a00 */
[----:B------:R-:W-:Y:S01]  /*2db0*/  UIMAD UR6, UR9, UR18, URZ ;  /* 0x00000012090672a4 */ /* 0x000fe2000f8e023f */
[----:B------:R-:W1:Y:S01]  /*2dc0*/  LDC.64 R4, c[0x0][0x220] ;  /* 0x00008800ff047b82 */ /* 0x000e620000000a00 */
[----:B------:R-:W-:Y:S02]  /*2dd0*/  UIMAD UR11, UR11, UR12, URZ ;  /* 0x0000000c0b0b72a4 */ /* 0x000fe4000f8e023f */
[----:B------:R-:W-:Y:S02]  /*2de0*/  UIMAD.WIDE.U32 UR4, UR8, UR18, URZ ;  /* 0x00000012080472a5 */ /* 0x000fe4000f8e003f */
[----:B------:R-:W-:-:S02]  /*2df0*/  UIMAD UR8, UR19, UR8, UR6 ;  /* 0x00000008130872a4 */ /* 0x000fc4000f8e0206 */
[----:B------:R-:W-:Y:S02]  /*2e00*/  UIMAD.WIDE.U32 UR6, UR10, UR12, URZ ;  /* 0x0000000c0a0672a5 */ /* 0x000fe4000f8e003f */
[----:B------:R-:W-:Y:S02]  /*2e10*/  UIMAD UR11, UR13, UR10, UR11 ;  /* 0x0000000a0d0b72a4 */ /* 0x000fe4000f8e020b */
[----:B------:R-:W-:Y:S02]  /*2e20*/  UIADD3 UR8, UR5, UR8, URZ ;  /* 0x0000000805087290 */ /* 0x000fe4000fffe03f */
[----:B------:R-:W-:Y:S01]  /*2e30*/  UIADD3 UR11, UR7, UR11, URZ ;  /* 0x0000000b070b7290 */ /* 0x000fe2000fffe03f */
[----:B------:R-:W-:Y:S01]  /*2e40*/  ULDC.64 UR12, c[0x0][0x240] ;  /* 0x00009000000c7ab9 */ /* 0x000fe20000000a00 */
[----:B------:R-:W-:Y:S02]  /*2e50*/  ULDC UR9, c[0x0][0x228] ;  /* 0x00008a0000097ab9 */ /* 0x000fe40000000800 */
[----:B------:R-:W-:-:S02]  /*2e60*/  UIMAD UR11, UR11, UR12, URZ ;  /* 0x0000000c0b0b72a4 */ /* 0x000fc4000f8e023f */
[----:B------:R-:W-:Y:S01]  /*2e70*/  UIMAD UR5, UR8, UR9, URZ ;  /* 0x00000009080572a4 */ /* 0x000fe2000f8e023f */
[----:B------:R-:W-:Y:S01]  /*2e80*/  ULDC UR10, c[0x0][0x22c] ;  /* 0x00008b00000a7ab9 */ /* 0x000fe20000000800 */
[----:B------:R-:W-:Y:S02]  /*2e90*/  UIMAD.WIDE.U32 UR18, UR4, UR9, URZ ;  /* 0x00000009041272a5 */ /* 0x000fe4000f8e003f */
[----:B------:R-:W-:Y:S02]  /*2ea0*/  UIMAD.WIDE.U32 UR8, UR6, UR12, URZ ;  /* 0x0000000c060872a5 */ /* 0x000fe4000f8e003f */
[----:B------:R-:W-:Y:S02]  /*2eb0*/  UIMAD UR11, UR6, UR13, UR11 ;  /* 0x0000000d060b72a4 */ /* 0x000fe4000f8e020b */
[----:B------:R-:W-:Y:S02]  /*2ec0*/  UIMAD UR5, UR4, UR10, UR5 ;  /* 0x0000000a040572a4 */ /* 0x000fe4000f8e0205 */
[----:B------:R-:W-:-:S02]  /*2ed0*/  UIADD3 UR11, UR9, UR11, URZ ;  /* 0x0000000b090b7290 */ /* 0x000fc4000fffe03f */
[----:B------:R-:W-:Y:S01]  /*2ee0*/  UIADD3 UR5, UR19, UR5, URZ ;  /* 0x0000000513057290 */ /* 0x000fe2000fffe03f */
[----:B------:R-:W-:Y:S01]  /*2ef0*/  ULDC.64 UR6, c[0x0][0x210] ;  /* 0x0000840000067ab9 */ /* 0x000fe20000000a00 */
[----:B------:R-:W-:Y:S02]  /*2f00*/  UIADD3 UR4, UP0, URZ, -UR14, URZ ;  /* 0x8000000e3f047290 */ /* 0x000fe4000ff1e03f */
[C---:B-1----:R-:W-:Y:S01]  /*2f10*/  IMAD R2, R4.reuse, UR11, RZ ;  /* 0x0000000b04027c24 */ /* 0x042fe2000f8e02ff */
[----:B------:R-:W-:Y:S01]  /*2f20*/  ULDC.64 UR10, c[0x0][0x258] ;  /* 0x00009600000a7ab9 */ /* 0x000fe20000000a00 */
[----:B------:R-:W-:Y:S01]  /*2f30*/  IMAD R0, R4, UR5, RZ ;  /* 0x0000000504007c24 */ /* 0x000fe2000f8e02ff */
[----:B------:R-:W-:Y:S01]  /*2f40*/  LEA R13, P0, R16, UR6, 0x1 ;  /* 0x00000006100d7c11 */ /* 0x000fe2000f8008ff */
[C---:B------:R-:W-:Y:S01]  /*2f50*/  IMAD R15, R5.reuse, UR8, R2 ;  /* 0x00000008050f7c24 */ /* 0x040fe2000f8e0202 */
[----:B------:R-:W-:Y:S01]  /*2f60*/  LEA R11, P1, R14, UR10, 0x1 ;  /* 0x0000000a0e0b7c11 */ /* 0x000fe2000f8208ff */
[----:B------:R-:W-:Y:S01]  /*2f70*/  IMAD R7, R5, UR18, R0 ;  /* 0x0000001205077c24 */ /* 0x000fe2000f8e0200 */
[----:B------:R-:W-:Y:S01]  /*2f80*/  LEA.HI.X R16, R16, UR7, R9, 0x1, P0 ;  /* 0x0000000710107c11 */ /* 0x000fe200080f0c09 */
[----:B------:R-:W-:Y:S01]  /*2f90*/  IMAD.WIDE.U32 R2, R4, UR18, RZ ;  /* 0x0000001204027c25 */ /* 0x000fe2000f8e00ff */
[----:B------:R-:W-:Y:S01]  /*2fa0*/  LEA.HI.X R14, R14, UR11, R17, 0x1, P1 ;  /* 0x0000000b0e0e7c11 */ /* 0x000fe200088f0c11 */
[----:B------:R-:W-:-:S02]  /*2fb0*/  UIADD3.X UR5, URZ, -0x1, URZ, UP0, !UPT ;  /* 0xffffffff3f057890 */ /* 0x000fc400087fe43f */
[----:B------:R-:W-:-:S04]  /*2fc0*/  IMAD.WIDE.U32 R4, R4, UR8, RZ ;  /* 0x0000000804047c25 */ /* 0x000fc8000f8e00ff */
[----:B------:R-:W-:Y:S01]  /*2fd0*/  IMAD.IADD R7, R3, 0x1, R7 ;  /* 0x0000000103077824 */ /* 0x000fe200078e0207 */
[----:B0-----:R-:W-:-:S04]  /*2fe0*/  IADD3 R19, R5, R15, RZ ;  /* 0x0000000f05137210 */ /* 0x001fc80007ffe0ff */
[----:B------:R-:W-:Y:S02]  /*2ff0*/  SHF.L.U64.HI R15, R2, 0x1, R7 ;  /* 0x00000001020f7819 */ /* 0x000fe40000010207 */
[----:B------:R-:W-:-:S07]  /*3000*/  SHF.L.U64.HI R19, R4, 0x1, R19 ;  /* 0x0000000104137819 */ /* 0x000fce0000010213 */
.L_x_434:
[----:B0-----:R-:W-:Y:S01]  /*3010*/  IMAD.MOV.U32 R6, RZ, RZ, R13 ;  /* 0x000000ffff067224 */ /* 0x001fe200078e000d */
[----:B------:R-:W-:-:S05]  /*3020*/  MOV R7, R16 ;  /* 0x0000001000077202 */ /* 0x000fca0000000f00 */
[----:B------:R0:W2:Y:S01]  /*3030*/  LDG.E.U16 R9, desc[UR16][R6.64] ;  /* 0x0000001006097981 */ /* 0x0000a2000c1e1500 */
[----:B------:R-:W-:Y:S01]  /*3040*/  UIADD3 UR4, UP0, UR4, 0x1, URZ ;  /* 0x0000000104047890 */ /* 0x000fe2000ff1e03f */
[----:B------:R-:W-:-:S03]  /*3050*/  LEA R13, P1, R2, R13, 0x1 ;  /* 0x0000000d020d7211 */ /* 0x000fc600078208ff */
[----:B------:R-:W-:Y:S02]  /*3060*/  UIADD3.X UR5, URZ, UR5, URZ, UP0, !UPT ;  /* 0x000000053f057290 */ /* 0x000fe400087fe43f */
[----:B------:R-:W-:Y:S01]  /*3070*/  ISETP.NE.U32.AND P0, PT, RZ, UR4, PT ;  /* 0x00000004ff007c0c */ /* 0x000fe2000bf05070 */
[----:B------:R-:W-:Y:S02]  /*3080*/  IMAD.X R16, R16, 0x1, R15, P1 ;  /* 0x0000000110107824 */ /* 0x000fe400008e060f */
[----:B0-----:R-:W-:Y:S01]  /*3090*/  IMAD.MOV.U32 R6, RZ, RZ, R11 ;  /* 0x000000ffff067224 */ /* 0x001fe200078e000b */
[----:B------:R-:W-:Y:S02]  /*30a0*/  MOV R7, R14 ;  /* 0x0000000e00077202 */ /* 0x000fe40000000f00 */
[----:B------:R-:W-:Y:S02]  /*30b0*/  ISETP.NE.AND.EX P0, PT, RZ, UR5, PT, P0 ;  /* 0x00000005ff007c0c */ /* 0x000fe4000bf05300 */
[----:B------:R-:W-:-:S04]  /*30c0*/  LEA R11, P2, R4, R11, 0x1 ;  /* 0x0000000b040b7211 */ /* 0x000fc800078408ff */
[----:B------:R-:W-:Y:S01]  /*30d0*/  IADD3.X R14, R14, R19, RZ, P2, !PT ;  /* 0x000000130e0e7210 */ /* 0x000fe200017fe4ff */
[----:B--2---:R0:W-:Y:S06]  /*30e0*/  STG.E.U16 desc[UR16][R6.64], R9 ;  /* 0x0000000906007986 */ /* 0x0041ec000c101510 */
[----:B------:R-:W-:Y:S05]  /*30f0*/  @P0 BRA `(.L_x_434) ;  /* 0xfffffffc00c40947 */ /* 0x000fea000383ffff */
[----:B------:R-:W-:Y:S05]  /*3100*/  EXIT ;  /* 0x000000000000794d */ /* 0x000fea0003800000 */
        .weak           $__internal_33_$__cuda_sm20_div_s64
        .type           $__internal_33_$__cuda_sm20_div_s64,@function
        .size           $__internal_33_$__cuda_sm20_div_s64,($__internal_34_$__cuda_sm20_div_u64 - $__internal_33_$__cuda_sm20_div_s64)
$__internal_33_$__cuda_sm20_div_s64:
        /* <DEDUP_REMOVED lines=23> */
[----:B------:R-:W-:-:S03]  /*3280*/  IMAD.WIDE.U32 R2, R5, UR8, RZ ;  /* 0x0000000805027c25 */ /* 0x000fc6000f8e00ff */
[----:B------:R-:W-:Y:S01]  /*3290*/  IADD3.X R7, RZ, RZ, R4, P2, P1 ;  /* 0x000000ffff077210 */ /* 0x000fe200017e2404 */
[----:B------:R-:W-:Y:S01]  /*32a0*/  IMAD R4, R5, UR9, R3 ;  /* 0x0000000905047c24 */ /* 0x000fe2000f8e0203 */
[----:B------:R-:W-:Y:S02]  /*32b0*/  IADD3 R9, P0, RZ, -R2, RZ ;  /* 0x80000002ff097210 */ /* 0x000fe40007f1e0ff */
[-C--:B------:R-:W-:Y:S01]  /*32c0*/  IADD3 R3, P4, RZ, -R14.reuse, RZ ;  /* 0x8000000eff037210 */ /* 0x080fe20007f9e0ff */
[----:B------:R-:W-:Y:S02]  /*32d0*/  IMAD R2, R7, UR8, R4 ;  /* 0x0000000807027c24 */ /* 0x000fe4000f8e0204 */
[----:B------:R-:W-:Y:S01]  /*32e0*/  IMAD.HI.U32 R4, R5, R9, RZ ;  /* 0x0000000905047227 */ /* 0x000fe200078e00ff */
[----:B------:R-:W-:Y:S01]  /*32f0*/  SEL R6, R3, R14, !P3 ;  /* 0x0000000e03067207 */ /* 0x000fe20005800000 */
[----:B------:R-:W-:Y:S01]  /*3300*/  HFMA2.MMA R3, -RZ, RZ, 0, 0 ;  /* 0x00000000ff037435 */ /* 0x000fe200000001ff */
[----:B------:R-:W-:Y:S01]  /*3310*/  IADD3.X R8, RZ, ~R17, RZ, P4, !PT ;  /* 0x80000011ff087210 */ /* 0x000fe200027fe4ff */
[----:B------:R-:W-:-:S03]  /*3320*/  IMAD.X R2, RZ, RZ, ~R2, P0 ;  /* 0x000000ffff027224 */ /* 0x000fc600000e0e02 */
[----:B------:R-:W-:Y:S01]  /*3330*/  SEL R8, R8, R17, !P3 ;  /* 0x0000001108087207 */ /* 0x000fe20005800000 */
[----:B------:R-:W-:-:S04]  /*3340*/  IMAD.WIDE.U32 R4, P0, R5, R2, R4 ;  /* 0x0000000205047225 */ /* 0x000fc80007800004 */
[----:B------:R-:W-:-:S04]  /*3350*/  IMAD.HI.U32 R5, P1, R7, R9, R4 ;  /* 0x0000000907057227 */ /* 0x000fc80007820004 */
        /* <DEDUP_REMOVED lines=20> */
[----:B------:R-:W-:-:S04]  /*34a0*/  IADD3 R6, P1, R7, -UR8, RZ ;  /* 0x8000000807067c10 */ /* 0x000fc8000ff3e0ff */
[C---:B------:R-:W-:Y:S02]  /*34b0*/  ISETP.GE.U32.AND.EX P0, PT, R3.reuse, UR9, PT, P0 ;  /* 0x0000000903007c0c */ /* 0x040fe4000bf06100 */
[----:B------:R-:W-:Y:S02]  /*34c0*/  IADD3.X R8, R3, ~UR9, RZ, P1, !PT ;  /* 0x8000000903087c10 */ /* 0x000fe40008ffe4ff */
[----:B------:R-:W-:Y:S02]  /*34d0*/  SEL R6, R6, R7, P0 ;  /* 0x0000000706067207 */ /* 0x000fe40000000000 */
[----:B------:R-:W-:Y:S02]  /*34e0*/  IADD3.X R7, RZ, R4, RZ, P2, !PT ;  /* 0x00000004ff077210 */ /* 0x000fe400017fe4ff */
[----:B------:R-:W-:Y:S02]  /*34f0*/  SEL R8, R8, R3, P0 ;  /* 0x0000000308087207 */ /* 0x000fe40000000000 */
[----:B------:R-:W-:-:S02]  /*3500*/  SEL R3, R2, R5, P0 ;  /* 0x0000000502037207 */ /* 0x000fc40000000000 */
        /* <DEDUP_REMOVED lines=19> */
[----:B------:R-:W-:Y:S06]  /*3640*/  RET.REL.NODEC R2 `(_ZN2at6native53_GLOBAL__N__069e5665_20_UpSampleNearest3d_cu_ab8a35b428upsample_nearest3d_out_frameIN3c108BFloat16EXadL_ZNS0_43nearest_neighbor_exact_compute_source_indexEfiiEEEEvPKT_mmmmmmmmPS5_fff) ;  /* 0xffffffc8026c7950 */ /* 0x000fec0003c3ffff */
        .weak           $__internal_34_$__cuda_sm20_div_u64
        .type           $__internal_34_$__cuda_sm20_div_u64,@function
        .size           $__internal_34_$__cuda_sm20_div_u64,($__internal_35_$__cuda_sm20_rem_u64 - $__internal_34_$__cuda_sm20_div_u64)
$__internal_34_$__cuda_sm20_div_u64:
        /* <DEDUP_REMOVED lines=27> */
[----:B------:R-:W-:Y:S01]  /*3800*/  IMAD.HI.U32 R9, P1, R7, R11, R12 ;  /* 0x0000000b07097227 */ /* 0x000fe2000782000c */
[----:B------:R-:W-:-:S03]  /*3810*/  HFMA2.MMA R11, -RZ, RZ, 0, 0 ;  /* 0x00000000ff0b7435 */ /* 0x000fc600000001ff */
        /* <DEDUP_REMOVED lines=26> */
[----:B------:R-:W-:Y:S01]  /*39c0*/  SEL R10, R10, R7, P0 ;  /* 0x000000070a0a7207 */ /* 0x000fe20000000000 */
[----:B------:R-:W-:Y:S01]  /*39d0*/  IMAD.MOV.U32 R7, RZ, RZ, 0x0 ;  /* 0x00000000ff077424 */ /* 0x000fe200078e00ff */
[----:B------:R-:W-:Y:S02]  /*39e0*/  ISETP.GE.U32.AND P0, PT, R3, R8, PT ;  /* 0x000000080300720c */ /* 0x000fe40003f06070 */
[----:B------:R-:W-:Y:S02]  /*39f0*/  IADD3 R4, P2, R9, 0x1, RZ ;  /* 0x0000000109047810 */ /* 0x000fe40007f5e0ff */
[----:B------:R-:W-:Y:S02]  /*3a00*/  ISETP.NE.U32.AND P1, PT, R8, RZ, PT ;  /* 0x000000ff0800720c */ /* 0x000fe40003f25070 */
[----:B------:R-:W-:-:S02]  /*3a10*/  ISETP.GE.U32.AND.EX P0, PT, R12, R5, PT, P0 ;  /* 0x000000050c00720c */ /* 0x000fc40003f06100 */
[-C--:B------:R-:W-:Y:S02]  /*3a20*/  IADD3.X R3, RZ, R10.reuse, RZ, P2, !PT ;  /* 0x0000000aff037210 */ /* 0x080fe400017fe4ff */
[----:B------:R-:W-:Y:S02]  /*3a30*/  ISETP.NE.AND.EX P1, PT, R5, RZ, PT, P1 ;  /* 0x000000ff0500720c */ /* 0x000fe40003f25310 */
[----:B------:R-:W-:Y:S02]  /*3a40*/  SEL R4, R4, R9, P0 ;  /* 0x0000000904047207 */ /* 0x000fe40000000000 */
[----:B------:R-:W-:Y:S02]  /*3a50*/  SEL R5, R3, R10, P0 ;  /* 0x0000000a03057207 */ /* 0x000fe40000000000 */
[----:B------:R-:W-:Y:S02]  /*3a60*/  SEL R4, R4, 0xffffffff, P1 ;  /* 0xffffffff04047807 */ /* 0x000fe40000800000 */
[----:B------:R-:W-:Y:S01]  /*3a70*/  SEL R5, R5, 0xffffffff, P1 ;  /* 0xffffffff05057807 */ /* 0x000fe20000800000 */
[----:B------:R-:W-:Y:S06]  /*3a80*/  RET.REL.NODEC R6 `(_ZN2at6native53_GLOBAL__N__069e5665_20_UpSampleNearest3d_cu_ab8a35b428upsample_nearest3d_out_frameIN3c108BFloat16EXadL_ZNS0_43nearest_neighbor_exact_compute_source_indexEfiiEEEEvPKT_mmmmmmmmPS5_fff) ;  /* 0xffffffc4065c7950 */ /* 0x000fec0003c3ffff */
        .weak           $__internal_35_$__cuda_sm20_rem_u64
        .type           $__internal_35_$__cuda_sm20_rem_u64,@function
        .size           $__internal_35_$__cuda_sm20_rem_u64,(.L_x_704 - $__internal_35_$__cuda_sm20_rem_u64)
$__internal_35_$__cuda_sm20_rem_u64:
        /* <DEDUP_REMOVED lines=61> */
[----:B------:R-:W-:Y:S06]  /*3e60*/  RET.REL.NODEC R8 `(_ZN2at6native53_GLOBAL__N__069e5665_20_UpSampleNearest3d_cu_ab8a35b428upsample_nearest3d_out_frameIN3c108BFloat16EXadL_ZNS0_43nearest_neighbor_exact_compute_source_indexEfiiEEEEvPKT_mmmmmmmmPS5_fff) ;  /* 0xffffffc008647950 */ /* 0x000fec0003c3ffff */
.L_x_435:
        /* <DEDUP_REMOVED lines=9> */
.L_x_704:


//--------------------- .text._ZN2at6native53_GLOBAL__N__069e5665_20_UpSampleNearest3d_cu_ab8a35b428upsample_nearest3d_out_frameIN3c104HalfEXadL_ZNS0_43nearest_neighbor_exact_compute_source_indexEfiiEEEEvPKT_mmmmmmmmPS5_fff --------------------------
	.section	.text._ZN2at6native53_GLOBAL__N__069e5665_20_UpSampleNearest3d_cu_ab8a35b428upsample_nearest3d_out_frameIN3c104HalfEXadL_ZNS0_43nearest_neighbor_exact_compute_source_indexEfiiEEEEvPKT_mmmmmmmmPS5_fff,"ax",@progbits
	.align	128
.text._ZN2at6native53_GLOBAL__N__069e5665_20_UpSampleNearest3d_cu_ab8a35b428upsample_nearest3d_out_frameIN3c104HalfEXadL_ZNS0_43nearest_neighbor_exact_compute_source_indexEfiiEEEEvPKT_mmmmmmmmPS5_fff:
        .type           _ZN2at6native53_GLOBAL__N__069e5665_20_UpSampleNearest3d_cu_ab8a35b428upsample_nearest3d_out_frameIN3c104HalfEXadL_ZNS0_43nearest_neighbor_exact_compute_source_indexEfiiEEEEvPKT_mmmmmmmmPS5_fff,@function
        .size           _ZN2at6native53_GLOBAL__N__069e5665_20_UpSampleNearest3d_cu_ab8a35b428upsample_nearest3d_out_frameIN3c104HalfEXadL_ZNS0_43nearest_neighbor_exact_compute_source_indexEfiiEEEEvPKT_mmmmmmmmPS5_fff,(.L_x_708 - _ZN2at6native53_GLOBAL__N__069e5665_20_UpSampleNearest3d_cu_ab8a35b428upsample_nearest3d_out_frameIN3c104HalfEXadL_ZNS0_43nearest_neighbor_exact_compute_source_indexEfiiEEEEvPKT_mmmmmmmmPS5_fff)
        .other          _ZN2at6native53_GLOBAL__N__069e5665_20_UpSampleNearest3d_cu_ab8a35b428upsample_nearest3d_out_frameIN3c104HalfEXadL_ZNS0_43nearest_neighbor_exact_compute_source_indexEfiiEEEEvPKT_mmmmmmmmPS5_fff,@"STO_CUDA_ENTRY STV_DEFAULT"
_ZN2at6native53_GLOBAL__N__069e5665_20_UpSampleNearest3d_cu_ab8a35b428upsample_nearest3d_out_frameIN3c104HalfEXadL_ZNS0_43nearest_neighbor_exact_compute_source_indexEfiiEEEEvPKT_mmmmmmmmPS5_fff:
        /* <DEDUP_REMOVED lines=40> */
[----:B------:R-:W-:Y:S05]  /*0280*/  CALL.REL.NOINC `($__internal_36_$__cuda_sm20_div_s64) ;  /* 0x0000002c00a07944 */ /* 0x000fea0003c00000 */
[----:B------:R-:W-:Y:S05]  /*0290*/  BRA `(.L_x_438) ;  /* 0x00000000004c7947 */ /* 0x000fea0003800000 */
.L_x_437:
        /* <DEDUP_REMOVED lines=19> */
.L_x_438:
[----:B------:R-:W-:Y:S05]  /*03d0*/  BSYNC B0 ;  /* 0x0000000000007941 */ /* 0x000fea0003800000 */
.L_x_436:
        /* <DEDUP_REMOVED lines=10> */
[----:B------:R-:W-:Y:S05]  /*0480*/  CALL.REL.NOINC `($__internal_38_$__cuda_sm20_rem_u64) ;  /* 0x0000003400807944 */ /* 0x000fea0003c00000 */
[----:B------:R-:W-:Y:S01]  /*0490*/  IMAD.MOV.U32 R0, RZ, RZ, R4 ;  /* 0x000000ffff007224 */ /* 0x000fe200078e0004 */
[----:B------:R-:W-:Y:S06]  /*04a0*/  BRA `(.L_x_441) ;  /* 0x0000000000487947 */ /* 0x000fec0003800000 */
.L_x_440:
        /* <DEDUP_REMOVED lines=18> */
.L_x_441:
[----:B------:R-:W-:Y:S05]  /*05d0*/  BSYNC B0 ;  /* 0x0000000000007941 */ /* 0x000fea0003800000 */
.L_x_439:
        /* <DEDUP_REMOVED lines=11> */
[----:B------:R-:W-:Y:S05]  /*0690*/  CALL.REL.NOINC `($__internal_37_$__cuda_sm20_div_u64) ;  /* 0x0000002c00ec7944 */ /* 0x000fea0003c00000 */
[----:B------:R-:W-:Y:S02]  /*06a0*/  IMAD.MOV.U32 R2, RZ, RZ, R4 ;  /* 0x000000ffff027224 */ /* 0x000fe400078e0004 */
[----:B------:R-:W-:Y:S01]  /*06b0*/  IMAD.MOV.U32 R3, RZ, RZ, R5 ;  /* 0x000000ffff037224 */ /* 0x000fe200078e0005 */
[----:B------:R-:W-:Y:S06]  /*06c0*/  BRA `(.L_x_444) ;  /* 0x0000000000507947 */ /* 0x000fec0003800000 */
.L_x_443:
        /* <DEDUP_REMOVED lines=20> */
.L_x_444:
[----:B------:R-:W-:Y:S05]  /*0810*/  BSYNC B0 ;  /* 0x0000000000007941 */ /* 0x000fea0003800000 */
.L_x_442:
        /* <DEDUP_REMOVED lines=10> */
[----:B------:R-:W-:Y:S05]  /*08c0*/  CALL.REL.NOINC `($__internal_37_$__cuda_sm20_div_u64) ;  /* 0x0000002c00607944 */ /* 0x000fea0003c00000 */
[----:B------:R-:W-:Y:S05]  /*08d0*/  BRA `(.L_x_447) ;  /* 0x0000000000507947 */ /* 0x000fea0003800000 */
.L_x_446:
        /* <DEDUP_REMOVED lines=20> */
.L_x_447:
[----:B------:R-:W-:Y:S05]  /*0a20*/  BSYNC B0 ;  /* 0x0000000000007941 */ /* 0x000fea0003800000 */
.L_x_445:
        /* <DEDUP_REMOVED lines=13> */
.L_x_449:
        /* <DEDUP_REMOVED lines=19> */
.L_x_450:
[----:B------:R-:W-:Y:S05]  /*0c30*/  BSYNC B0 ;  /* 0x0000000000007941 */ /* 0x000fea0003800000 */
.L_x_448:
        /* <DEDUP_REMOVED lines=12> */
[----:B------:R-:W-:Y:S01]  /*0d00*/  IMAD.MOV R3, RZ, RZ, -R4 ;  /* 0x000000ffff037224 */ /* 0x000fe200078e0a04 */
[----:B------:R-:W-:-:S03]  /*0d10*/  ULDC UR7, c[0x0][0x250] ;  /* 0x0000940000077ab9 */ /* 0x000fc60000000800 */
[----:B------:R-:W-:Y:S01]  /*0d20*/  IMAD R3, R3, UR7, R14 ;  /* 0x0000000703037c24 */ /* 0x000fe2000f8e020e */
[----:B------:R-:W-:Y:S06]  /*0d30*/  BRA `(.L_x_453) ;  /* 0x0000000000587947 */ /* 0x000fec0003800000 */
.L_x_452:
        /* <DEDUP_REMOVED lines=22> */
.L_x_453:
[----:B------:R-:W-:Y:S05]  /*0ea0*/  BSYNC B0 ;  /* 0x0000000000007941 */ /* 0x000fea0003800000 */
.L_x_451:
        /* <DEDUP_REMOVED lines=21> */
[----:B------:R-:W-:Y:S05]  /*1000*/  CALL.REL.NOINC `($__internal_38_$__cuda_sm20_rem_u64) ;  /* 0x0000002800a07944 */ /* 0x000fea0003c00000 */
[----:B------:R-:W-:Y:S05]  /*1010*/  BRA `(.L_x_456) ;  /* 0x0000000000487947 */ /* 0x000fea0003800000 */
.L_x_455:
        /* <DEDUP_REMOVED lines=18> */
.L_x_456:
[----:B------:R-:W-:Y:S05]  /*1140*/  BSYNC B0 ;  /* 0x0000000000007941 */ /* 0x000fea0003800000 */
.L_x_454:
        /* <DEDUP_REMOVED lines=119> */
.L_x_460:
        /* <DEDUP_REMOVED lines=172> */
.L_x_459:
        /* <DEDUP_REMOVED lines=95> */
.L_x_461:
[----:B------:R-:W-:-:S04]  /*2970*/  ISETP.NE.U32.AND P1, PT, R3, RZ, PT ;  /* 0x000000ff0300720c */ /* 0x000fc80003f25070 */
[----:B------:R-:W-:-:S13]  /*2980*/  ISETP.NE.OR.EX P0, PT, R0, RZ, P0, P1 ;  /* 0x000000ff0000720c */ /* 0x000fda0000705710 */
[----:B------:R-:W-:Y:S05]  /*2990*/  @!P0 BRA `(.L_x_457) ;  /* 0x0000000000e08947 */ /* 0x000fea0003800000 */
.L_x_458:
        /* <DEDUP_REMOVED lines=56> */
.L_x_457:
        /* <DEDUP_REMOVED lines=47> */
.L_x_462:
        /* <DEDUP_REMOVED lines=16> */
        .weak           $__internal_36_$__cuda_sm20_div_s64
        .type           $__internal_36_$__cuda_sm20_div_s64,@function
        .size           $__internal_36_$__cuda_sm20_div_s64,($__internal_37_$__cuda_sm20_div_u64 - $__internal_36_$__cuda_sm20_div_s64)
$__internal_36_$__cuda_sm20_div_s64:
        /* <DEDUP_REMOVED lines=83> */
[----:B------:R-:W-:Y:S06]  /*3640*/  RET.REL.NODEC R2 `(_ZN2at6native53_GLOBAL__N__069e5665_20_UpSampleNearest3d_cu_ab8a35b428upsample_nearest3d_out_frameIN3c104HalfEXadL_ZNS0_43nearest_neighbor_exact_compute_source_indexEfiiEEEEvPKT_mmmmmmmmPS5_fff) ;  /* 0xffffffc8026c7950 */ /* 0x000fec0003c3ffff */
        .weak           $__internal_37_$__cuda_sm20_div_u64
        .type           $__internal_37_$__cuda_sm20_div_u64,@function
        .size           $__internal_37_$__cuda_sm20_div_u64,($__internal_38_$__cuda_sm20_rem_u64 - $__internal_37_$__cuda_sm20_div_u64)
$__internal_37_$__cuda_sm20_div_u64:
        /* <DEDUP_REMOVED lines=67> */
[----:B------:R-:W-:Y:S06]  /*3a80*/  RET.REL.NODEC R6 `(_ZN2at6native53_GLOBAL__N__069e5665_20_UpSampleNearest3d_cu_ab8a35b428upsample_nearest3d_out_frameIN3c104HalfEXadL_ZNS0_43nearest_neighbor_exact_compute_source_indexEfiiEEEEvPKT_mmmmmmmmPS5_fff) ;  /* 0xffffffc4065c7950 */ /* 0x000fec0003c3ffff */
        .weak           $__internal_38_$__cuda_sm20_rem_u64
        .type           $__internal_38_$__cuda_sm20_rem_u64,@function
        .size           $__internal_38_$__cuda_sm20_rem_u64,(.L_x_708 - $__internal_38_$__cuda_sm20_rem_u64)
$__internal_38_$__cuda_sm20_rem_u64:
        /* <DEDUP_REMOVED lines=61> */
[----:B------:R-:W-:Y:S06]  /*3e60*/  RET.REL.NODEC R8 `(_ZN2at6native53_GLOBAL__N__069e5665_20_UpSampleNearest3d_cu_ab8a35b428upsample_nearest3d_out_frameIN3c104HalfEXadL_ZNS0_43nearest_neighbor_exact_compute_source_indexEfiiEEEEvPKT_mmmmmmmmPS5_fff) ;  /* 0xffffffc008647950 */ /* 0x000fec0003c3ffff */
.L_x_463:
        /* <DEDUP_REMOVED lines=9> */
.L_x_708:


//--------------------- .text._ZN2at6native53_GLOBAL__N__069e5665_20_UpSampleNearest3d_cu_ab8a35b428upsample_nearest3d_out_frameIfXadL_ZNS0_43nearest_neighbor_exact_compute_source_indexEfiiEEEEvPKT_mmmmmmmmPS3_fff --------------------------
	.section	.text._ZN2at6native53_GLOBAL__N__069e5665_20_UpSampleNearest3d_cu_ab8a35b428upsample_nearest3d_out_frameIfXadL_ZNS0_43nearest_neighbor_exact_compute_source_indexEfiiEEEEvPKT_mmmmmmmmPS3_fff,"ax",@progbits
	.align	128
.text._ZN2at6native53_GLOBAL__N__069e5665_20_UpSampleNearest3d_cu_ab8a35b428upsample_nearest3d_out_frameIfXadL_ZNS0_43nearest_neighbor_exact_compute_source_indexEfiiEEEEvPKT_mmmmmmmmPS3_fff:
        .type           _ZN2at6native53_GLOBAL__N__069e5665_20_UpSampleNearest3d_cu_ab8a35b428upsample_nearest3d_out_frameIfXadL_ZNS0_43nearest_neighbor_exact_compute_source_indexEfiiEEEEvPKT_mmmmmmmmPS3_fff,@function
        .size           _ZN2at6native53_GLOBAL__N__069e5665_20_UpSampleNearest3d_cu_ab8a35b428upsample_nearest3d_out_frameIfXadL_ZNS0_43nearest_neighbor_exact_compute_source_indexEfiiEEEEvPKT_mmmmmmmmPS3_fff,(.L_x_712 - _ZN2at6native53_GLOBAL__N__069e5665_20_UpSampleNearest3d_cu_ab8a35b428upsample_nearest3d_out_frameIfXadL_ZNS0_43nearest_neighbor_exact_compute_source_indexEfiiEEEEvPKT_mmmmmmmmPS3_fff)
        .other          _ZN2at6native53_GLOBAL__N__069e5665_20_UpSampleNearest3d_cu_ab8a35b428upsample_nearest3d_out_frameIfXadL_ZNS0_43nearest_neighbor_exact_compute_source_indexEfiiEEEEvPKT_mmmmmmmmPS3_fff,@"STO_CUDA_ENTRY STV_DEFAULT"
_ZN2at6native53_GLOBAL__N__069e5665_20_UpSampleNearest3d_cu_ab8a35b428upsample_nearest3d_out_frameIfXadL_ZNS0_43nearest_neighbor_exact_compute_source_indexEfiiEEEEvPKT_mmmmmmmmPS3_fff:
        /* <DEDUP_REMOVED lines=27> */
[----:B------:R-:W-:Y:S01]  /*01b0*/  UIMAD.WIDE.U32 UR6, UR10, UR8, URZ ;  /* 0x000000080a0672a5 */ /* 0x000fe2000f8e003f */
[----:B------:R-:W-:Y:S01]  /*01c0*/  IMAD.MOV.U32 R14, RZ, RZ, R2 ;  /* 0x000000ffff0e7224 */ /* 0x000fe200078e0002 */
        /* <DEDUP_REMOVED lines=11> */
[----:B------:R-:W-:Y:S05]  /*0280*/  CALL.REL.NOINC `($__internal_39_$__cuda_sm20_div_s64) ;  /* 0x0000002c00787944 */ /* 0x000fea0003c00000 */
[----:B------:R-:W-:Y:S01]  /*0290*/  MOV R4, R2 ;  /* 0x0000000200047202 */ /* 0x000fe20000000f00 */
[----:B------:R-:W-:Y:S01]  /*02a0*/  IMAD.MOV.U32 R5, RZ, RZ, R7 ;  /* 0x000000ffff057224 */ /* 0x000fe200078e0007 */
[----:B------:R-:W-:Y:S06]  /*02b0*/  BRA `(.L_x_466) ;  /* 0x00000000004c7947 */ /* 0x000fec0003800000 */
.L_x_465:
        /* <DEDUP_REMOVED lines=19> */
.L_x_466:
[----:B------:R-:W-:Y:S05]  /*03f0*/  BSYNC B0 ;  /* 0x0000000000007941 */ /* 0x000fea0003800000 */
.L_x_464:
        /* <DEDUP_REMOVED lines=10> */
[----:B------:R-:W-:Y:S05]  /*04a0*/  CALL.REL.NOINC `($__internal_41_$__cuda_sm20_rem_u64) ;  /* 0x0000003400507944 */ /* 0x000fea0003c00000 */
[----:B------:R-:W-:Y:S01]  /*04b0*/  IMAD.MOV.U32 R0, RZ, RZ, R4 ;  /* 0x000000ffff007224 */ /* 0x000fe200078e0004 */
[----:B------:R-:W-:Y:S06]  /*04c0*/  BRA `(.L_x_469) ;  /* 0x0000000000487947 */ /* 0x000fec0003800000 */
.L_x_468:
        /* <DEDUP_REMOVED lines=18> */
.L_x_469:
[----:B------:R-:W-:Y:S05]  /*05f0*/  BSYNC B0 ;  /* 0x0000000000007941 */ /* 0x000fea0003800000 */
.L_x_467:
        /* <DEDUP_REMOVED lines=9> */
[----:B------:R-:W-:Y:S01]  /*0690*/  MOV R6, 0x6c0 ;  /* 0x000006c000067802 */ /* 0x000fe20000000f00 */
[----:B------:R-:W-:-:S07]  /*06a0*/  IMAD.MOV.U32 R5, RZ, RZ, R3 ;  /* 0x000000ffff057224 */ /* 0x000fce00078e0003 */
[----:B------:R-:W-:Y:S05]  /*06b0*/  CALL.REL.NOINC `($__internal_40_$__cuda_sm20_div_u64) ;  /* 0x0000002c00bc7944 */ /* 0x000fea0003c00000 */
[----:B------:R-:W-:Y:S05]  /*06c0*/  BRA `(.L_x_472) ;  /* 0x0000000000507947 */ /* 0x000fea0003800000 */
.L_x_471:
        /* <DEDUP_REMOVED lines=20> */
.L_x_472:
[----:B------:R-:W-:Y:S05]  /*0810*/  BSYNC B0 ;  /* 0x0000000000007941 */ /* 0x000fea0003800000 */
.L_x_470:
[----:B------:R-:W-:Y:S01]  /*0820*/  ULDC UR7, c[0x0][0x254] ;  /* 0x0000950000077ab9 */ /* 0x000fe20000000800 */
[----:B------:R-:W-:Y:S01]  /*0830*/  BSSY B0, `(.L_x_473) ;  /* 0x000001f000007945 */ /* 0x000fe20003800000 */
[----:B------:R-:W-:-:S04]  /*0840*/  LOP3.LUT R2, R5, UR7, RZ, 0xfc, !PT ;  /* 0x0000000705027c12 */ /* 0x000fc8000f8efcff */
[----:B------:R-:W-:-:S13]  /*0850*/  ISETP.NE.U32.AND P0, PT, R2, RZ, PT ;  /* 0x000000ff0200720c */ /* 0x000fda0003f05070 */
[----:B------:R-:W-:Y:S05]  /*0860*/  @!P0 BRA `(.L_x_474) ;  /* 0x0000000000188947 */ /* 0x000fea0003800000 */
[----:B------:R-:W-:Y:S01]  /*0870*/  ULDC.64 UR8, c[0x0][0x250] ;  /* 0x0000940000087ab9 */ /* 0x000fe20000000a00 */
[----:B------:R-:W-:Y:S01]  /*0880*/  MOV R6, 0x8c0 ;  /* 0x000008c000067802 */ /* 0x000fe20000000f00 */
[----:B------:R-:W-:Y:S01]  /*0890*/  IMAD.U32 R8, RZ, RZ, UR8 ;  /* 0x00000008ff087e24 */ /* 0x000fe2000f8e00ff */
[----:B------:R-:W-:-:S07]  /*08a0*/  MOV R7, UR9 ;  /* 0x0000000900077c02 */ /* 0x000fce0008000f00 */
[----:B------:R-:W-:Y:S05]  /*08b0*/  CALL.REL.NOINC `($__internal_40_$__cuda_sm20_div_u64) ;  /* 0x0000002c003c7944 */ /* 0x000fea0003c00000 */
[----:B------:R-:W-:Y:S05]  /*08c0*/  BRA `(.L_x_475) ;  /* 0x0000000000547947 */ /* 0x000fea0003800000 */
.L_x_474:
        /* <DEDUP_REMOVED lines=12> */
[----:B------:R-:W-:Y:S01]  /*0990*/  IMAD R4, R5, UR7, R4 ;  /* 0x0000000705047c24 */ /* 0x000fe2000f8e0204 */
[----:B------:R-:W-:-:S04]  /*09a0*/  HFMA2.MMA R5, -RZ, RZ, 0, 0 ;  /* 0x00000000ff057435 */ /* 0x000fc800000001ff */
[----:B------:R-:W-:-:S13]  /*09b0*/  ISETP.GE.U32.AND P0, PT, R4, UR7, PT ;  /* 0x0000000704007c0c */ /* 0x000fda000bf06070 */
[----:B------:R-:W-:Y:S01]  /*09c0*/  @P0 VIADD R4, R4, -UR7 ;  /* 0x8000000704040c36 */ /* 0x000fe20008000000 */
[----:B------:R-:W-:-:S04]  /*09d0*/  @P0 IADD3 R7, R7, 0x1, RZ ;  /* 0x0000000107070810 */ /* 0x000fc80007ffe0ff */
[----:B------:R-:W-:-:S13]  /*09e0*/  ISETP.GE.U32.AND P1, PT, R4, UR7, PT ;  /* 0x0000000704007c0c */ /* 0x000fda000bf26070 */
[----:B------:R-:W-:Y:S01]  /*09f0*/  @P1 VIADD R7, R7, 0x1 ;  /* 0x0000000107071836 */ /* 0x000fe20000000000 */
[----:B------:R-:W-:-:S05]  /*0a00*/  @!P2 LOP3.LUT R7, RZ, UR7, RZ, 0x33, !PT ;  /* 0x00000007ff07ac12 */ /* 0x000fca000f8e33ff */
[----:B------:R-:W-:-:S07]  /*0a10*/  IMAD.MOV.U32 R4, RZ, RZ, R7 ;  /* 0x000000ffff047224 */ /* 0x000fce00078e0007 */
.L_x_475:
[----:B------:R-:W-:Y:S05]  /*0a20*/  BSYNC B0 ;  /* 0x0000000000007941 */ /* 0x000fea0003800000 */
.L_x_473:
        /* <DEDUP_REMOVED lines=13> */
.L_x_477:
        /* <DEDUP_REMOVED lines=18> */
.L_x_478:
[----:B------:R-:W-:Y:S05]  /*0c20*/  BSYNC B0 ;  /* 0x0000000000007941 */ /* 0x000fea0003800000 */
.L_x_476:
        /* <DEDUP_REMOVED lines=12> */
[----:B------:R-:W-:Y:S01]  /*0cf0*/  IADD3 R7, -R4, RZ, RZ ;  /* 0x000000ff04077210 */ /* 0x000fe20007ffe1ff */
[----:B------:R-:W-:-:S04]  /*0d00*/  ULDC UR7, c[0x0][0x250] ;  /* 0x0000940000077ab9 */ /* 0x000fc80000000800 */
[----:B------:R-:W-:Y:S01]  /*0d10*/  IMAD R6, R7, UR7, R14 ;  /* 0x0000000707067c24 */ /* 0x000fe2000f8e020e */
[----:B------:R-:W-:Y:S06]  /*0d20*/  BRA `(.L_x_481) ;  /* 0x0000000000587947 */ /* 0x000fec0003800000 */
.L_x_480:
[----:B------:R-:W-:Y:S01]  /*0d30*/  ULDC UR7, c[0x0][0x250] ;  /* 0x0000940000077ab9 */ /* 0x000fe20000000800 */
[----:B------:R-:W-:Y:S01]  /*0d40*/  MOV R4, RZ ;  /* 0x000000ff00047202 */ /* 0x000fe20000000f00 */
[----:B------:R-:W0:Y:S01]  /*0d50*/  I2F.U32.RP R6, UR7 ;  /* 0x0000000700067d06 */ /* 0x000e220008209000 */
[----:B------:R-:W-:-:S07]  /*0d60*/  ISETP.NE.U32.AND P2, PT, RZ, UR7, PT ;  /* 0x00000007ff007c0c */ /* 0x000fce000bf45070 */
[----:B0-----:R-:W0:Y:S02]  /*0d70*/  MUFU.RCP R6, R6 ;  /* 0x0000000600067308 */ /* 0x001e240000001000 */
[----:B0-----:R-:W-:-:S06]  /*0d80*/  VIADD R7, R6, 0xffffffe ;  /* 0x0ffffffe06077836 */ /* 0x001fcc0000000000 */
[----:B------:R-:W0:Y:S02]  /*0d90*/  F2I.FTZ.U32.TRUNC.NTZ R5, R7 ;  /* 0x0000000700057305 */ /* 0x000e24000021f000 */
[----:B0-----:R-:W-:-:S04]  /*0da0*/  IMAD.MOV R9, RZ, RZ, -R5 ;  /* 0x000000ffff097224 */ /* 0x001fc800078e0a05 */
        /* <DEDUP_REMOVED lines=12> */
[----:B------:R-:W-:Y:S01]  /*0e70*/  IMAD R6, R5, UR7, R14 ;  /* 0x0000000705067c24 */ /* 0x000fe2000f8e020e */
[----:B------:R-:W-:-:S11]  /*0e80*/  HFMA2.MMA R5, -RZ, RZ, 0, 0 ;  /* 0x00000000ff057435 */ /* 0x000fd600000001ff */
.L_x_481:
[----:B------:R-:W-:Y:S05]  /*0e90*/  BSYNC B0 ;  /* 0x0000000000007941 */ /* 0x000fea0003800000 */
.L_x_479:
        /* <DEDUP_REMOVED lines=21> */
[----:B------:R-:W-:Y:S05]  /*0ff0*/  CALL.REL.NOINC `($__internal_41_$__cuda_sm20_rem_u64) ;  /* 0x00000028007c7944 */ /* 0x000fea0003c00000 */
[----:B------:R-:W-:Y:S05]  /*1000*/  BRA `(.L_x_484) ;  /* 0x0000000000487947 */ /* 0x000fea0003800000 */
.L_x_483:
        /* <DEDUP_REMOVED lines=18> */
.L_x_484:
[----:B------:R-:W-:Y:S05]  /*1130*/  BSYNC B0 ;  /* 0x0000000000007941 */ /* 0x000fea0003800000 */
.L_x_482:
[----:B------:R-:W-:Y:S01]  /*1140*/  I2FP.F32.S32 R2, R2 ;  /* 0x0000000200027245 */ /* 0x000fe20000201400 */
[----:B------:R-:W0:Y:S01]  /*1150*/  LDC R15, c[0x0][0x228] ;  /* 0x00008a00ff0f7b82 */ /* 0x000e220000000800 */
[----:B------:R-:W-:Y:S01]  /*1160*/  I2FP.F32.S32 R7, R4 ;  /* 0x0000000400077245 */ /* 0x000fe20000201400 */
[----:B------:R-:W-:Y:S01]  /*1170*/  ULDC.64 UR10, c[0x0][0x260] ;  /* 0x00009800000a7ab9 */ /* 0x000fe20000000a00 */
[----:B------:R-:W-:Y:S01]  /*1180*/  I2FP.F32.S32 R9, R6 ;  /* 0x0000000600097245 */ /* 0x000fe20000201400 */
[----:B------:R-:W-:Y:S01]  /*1190*/  FADD.FTZ R2, R2, 0.5 ;  /* 0x3f00000002027421 */ /* 0x000fe20000010000 */
[----:B------:R-:W-:Y:S01]  /*11a0*/  SHF.R.S32.HI R20, RZ, 0x1f, R0 ;  /* 0x0000001fff147819 */ /* 0x000fe20000011400 */
[----:B------:R-:W-:Y:S01]  /*11b0*/  FADD.FTZ R7, R7, 0.5 ;  /* 0x3f00000007077421 */ /* 0x000fe20000010000 */
[----:B------:R-:W-:Y:S01]  /*11c0*/  IMAD.WIDE.U32 R16, R0, UR8, RZ ;  /* 0x0000000800107c25 */ /* 0x000fe2000f8e00ff */
[----:B------:R-:W1:Y:S03]  /*11d0*/  LDC.64 R4, c[0x0][0x218] ;  /* 0x00008600ff047b82 */ /* 0x000e660000000a00 */
[----:B------:R-:W-:Y:S01]  /*11e0*/  FMUL.FTZ R2, R2, UR10 ;  /* 0x0000000a02027c20 */ /* 0x000fe20008410000 */
[----:B------:R-:W-:Y:S01]  /*11f0*/  FMUL.FTZ R8, R7, UR11 ;  /* 0x0000000b07087c20 */ /* 0x000fe20008410000 */
[----:B------:R-:W-:Y:S01]  /*1200*/  FADD.FTZ R9, R9, 0.5 ;  /* 0x3f00000009097421 */ /* 0x000fe20000010000 */
[----:B------:R-:W-:Y:S01]  /*1210*/  ULDC UR10, c[0x0][0x268] ;  /* 0x00009a00000a7ab9 */ /* 0x000fe20000000800 */
[----:B------:R-:W-:Y:S01]  /*1220*/  IMAD R21, R20, UR8, RZ ;  /* 0x0000000814157c24 */ /* 0x000fe2000f8e02ff */
[----:B------:R-:W-:Y:S01]  /*1230*/  F2I.FTZ.FLOOR.NTZ R19, R8 ;  /* 0x0000000800137305 */ /* 0x000fe20000217100 */
[----:B------:R-:W2:Y:S07]  /*1240*/  LDC.64 R10, c[0x0][0x230] ;  /* 0x00008c00ff0a7b82 */ /* 0x000eae0000000a00 */
[----:B------:R-:W0:Y:S01]  /*1250*/  F2I.FTZ.FLOOR.NTZ R2, R2 ;  /* 0x0000000200027305 */ /* 0x000e220000217100 */
[----:B------:R-:W3:Y:S01]  /*1260*/  LDC.64 R6, c[0x0][0x238] ;  /* 0x00008e00ff067b82 */ /* 0x000ee20000000a00 */
[----:B-1----:R-:W-:-:S04]  /*1270*/  ISETP.NE.U32.AND P0, PT, R4, RZ, PT ;  /* 0x000000ff0400720c */ /* 0x002fc80003f05070 */
[----:B------:R-:W-:Y:S02]  /*1280*/  ISETP.NE.AND.EX P0, PT, R5, RZ, PT, P0 ;  /* 0x000000ff0500720c */ /* 0x000fe40003f05300 */
[----:B0-----:R-:W-:Y:S01]  /*1290*/  VIADDMNMX R12, R15, 0xffffffff, R2, PT ;  /* 0xffffffff0f0c7846 */ /* 0x001fe20003800102 */
[----:B------:R-:W-:Y:S01]  /*12a0*/  FMUL.FTZ R2, R9, UR10 ;  /* 0x0000000a09027c20 */ /* 0x000fe20008410000 */
[----:B--2---:R-:W-:Y:S01]  /*12b0*/  VIADDMNMX R18, R10, 0xffffffff, R19, PT ;  /* 0xffffffff0a127846 */ /* 0x004fe20003800113 */
[----:B------:R-:W-:Y:S01]  /*12c0*/  IMAD R9, R0, UR7, R21 ;  /* 0x0000000700097c24 */ /* 0x000fe2000f8e0215 */
[----:B------:R-:W-:Y:S01]  /*12d0*/  SHF.R.S32.HI R13, RZ, 0x1f, R12 ;  /* 0x0000001fff0d7819 */ /* 0x000fe2000001140c */
[----:B------:R0:W1:Y:S01]  /*12e0*/  F2I.FTZ.FLOOR.NTZ R21, R2 ;  /* 0x0000000200157305 */ /* 0x0000620000217100 */
[----:B------:R-:W-:Y:S01]  /*12f0*/  SHF.R.S32.HI R19, RZ, 0x1f, R18 ;  /* 0x0000001fff137819 */ /* 0x000fe20000011412 */
[----:B------:R-:W-:Y:S02]  /*1300*/  IMAD.IADD R17, R17, 0x1, R9 ;  /* 0x0000000111117824 */ /* 0x000fe400078e0209 */
[----:B------:R-:W-:-:S04]  /*1310*/  IMAD R8, R13, R10, RZ ;  /* 0x0000000a0d087224 */ /* 0x000fc800078e02ff */
[C---:B------:R-:W-:Y:S02]  /*1320*/  IMAD R23, R12.reuse, R11, R8 ;  /* 0x0000000b0c177224 */ /* 0x040fe400078e0208 */
[----:B------:R-:W-:-:S04]  /*1330*/  IMAD.WIDE.U32 R8, R12, R10, R18 ;  /* 0x0000000a0c087225 */ /* 0x000fc800078e0012 */
[----:B------:R-:W-:Y:S01]  /*1340*/  IMAD.IADD R23, R9, 0x1, R23 ;  /* 0x0000000109177824 */ /* 0x000fe200078e0217 */
[----:B01-3--:R-:W-:Y:S06]  /*1350*/  @!P0 EXIT ;  /* 0x000000000000894d */ /* 0x00bfec0003800000 */
[-C--:B------:R-:W-:Y:S01]  /*1360*/  IMAD R23, R23, R6.reuse, RZ ;  /* 0x0000000617177224 */ /* 0x080fe200078e02ff */
[----:B------:R-:W-:Y:S01]  /*1370*/  IADD3 R9, P1, R4, -0x1, RZ ;  /* 0xffffffff04097810 */ /* 0x000fe20007f3e0ff */
[----:B------:R-:W-:Y:S01]  /*1380*/  IMAD.WIDE.U32 R16, R8, R6, R16 ;  /* 0x0000000608107225 */ /* 0x000fe200078e0010 */
[----:B------:R-:W-:Y:S02]  /*1390*/  VIADDMNMX R2, R6, 0xffffffff, R21, PT ;  /* 0xffffffff06027846 */ /* 0x000fe40003800115 */
[----:B------:R-:W-:Y:S01]  /*13a0*/  ISETP.GE.U32.AND P0, PT, R9, 0x3, PT ;  /* 0x000000030900780c */ /* 0x000fe20003f06070 */
[----:B------:R-:W-:Y:S01]  /*13b0*/  IMAD R23, R8, R7, R23 ;  /* 0x0000000708177224 */ /* 0x000fe200078e0217 */
[----:B------:R-:W-:Y:S02]  /*13c0*/  IADD3.X R8, R5, -0x1, RZ, P1, !PT ;  /* 0xffffffff05087810 */ /* 0x000fe40000ffe4ff */
[----:B------:R-:W-:Y:S02]  /*13d0*/  SHF.R.S32.HI R9, RZ, 0x1f, R2 ;  /* 0x0000001fff097819 */ /* 0x000fe40000011402 */
[----:B------:R-:W-:-:S02]  /*13e0*/  ISETP.GE.U32.AND.EX P0, PT, R8, RZ, PT, P0 ;  /* 0x000000ff0800720c */ /* 0x000fc40003f06100 */
[----:B------:R-:W-:-:S04]  /*13f0*/  IADD3 R16, P1, R2, R16, RZ ;  /* 0x0000001002107210 */ /* 0x000fc80007f3e0ff */
[----:B------:R-:W-:Y:S02]  /*1400*/  IADD3.X R9, R9, R17, R23, P1, !PT ;  /* 0x0000001109097210 */ /* 0x000fe40000ffe417 */
[----:B------:R-:W-:-:S05]  /*1410*/  LOP3.LUT R17, R4, 0x3, RZ, 0xc0, !PT ;  /* 0x0000000304117812 */ /* 0x000fca00078ec0ff */
[----:B------:R-:W-:Y:S05]  /*1420*/  @!P0 BRA `(.L_x_485) ;  /* 0x0000001800148947 */ /* 0x000fea0003800000 */
[-C--:B------:R-:W-:Y:S01]  /*1430*/  IMAD R23, R20, R15.reuse, RZ ;  /* 0x0000000f14177224 */ /* 0x080fe200078e02ff */
[----:B------:R-:W-:Y:S01]  /*1440*/  ULDC UR13, c[0x0][0x22c] ;  /* 0x00008b00000d7ab9 */ /* 0x000fe20000000800 */
[C---:B------:R-:W-:Y:S01]  /*1450*/  IMAD.WIDE.U32 R20, R0.reuse, R15, R12 ;  /* 0x0000000f00147225 */ /* 0x040fe200078e000c */
[----:B------:R-:W-:Y:S01]  /*1460*/  ULDC.64 UR14, c[0x0][0x250] ;  /* 0x00009400000e7ab9 */ /* 0x000fe20000000a00 */
[----:B------:R-:W-:Y:S01]  /*1470*/  ULDC.64 UR18, c[0x0][0x248] ;  /* 0x0000920000127ab9 */ /* 0x000fe20000000a00 */
[----:B------:R-:W-:Y:S01]  /*1480*/  IADD3 R4, P0, R17, -R4, RZ ;  /* 0x8000000411047210 */ /* 0x000fe20007f1e0ff */
[----:B------:R-:W-:Y:S01]  /*1490*/  IMAD R13, R0, UR13, R23 ;  /* 0x0000000d000d7c24 */ /* 0x000fe2000f8e0217 */
[----:B------:R-:W-:Y:S01]  /*14a0*/  UIMAD UR12, UR15, UR18, URZ ;  /* 0x000000120f0c72a4 */ /* 0x000fe2000f8e023f */
[----:B------:R-:W-:Y:S01]  /*14b0*/  IMAD R8, R7, R10, RZ ;  /* 0x0000000a07087224 */ /* 0x000fe200078e02ff */
[----:B------:R-:W-:Y:S01]  /*14c0*/  UIMAD.WIDE.U32 UR10, UR14, UR18, URZ ;  /* 0x000000120e0a72a5 */ /* 0x000fe2000f8e003f */
[----:B------:R-:W-:Y:S01]  /*14d0*/  VIADD R22, R2, 0x1 ;  /* 0x0000000102167836 */ /* 0x000fe20000000000 */
[----:B------:R-:W-:Y:S01]  /*14e0*/  IADD3 R13, R21, R13, RZ ;  /* 0x0000000d150d7210 */ /* 0x000fe20007ffe0ff */
[----:B------:R-:W-:Y:S01]  /*14f0*/  IMAD R25, R11, R6, R8 ;  /* 0x000000060b197224 */ /* 0x000fe200078e0208 */
[----:B------:R-:W-:Y:S01]  /*1500*/  UIMAD UR12, UR19, UR14, UR12 ;  /* 0x0000000e130c72a4 */ /* 0x000fe2000f8e020c */
[----:B------:R-:W-:-:S02]  /*1510*/  IADD3.X R2, RZ, ~R5, RZ, P0, !PT ;  /* 0x80000005ff027210 */ /* 0x000fc400007fe4ff */
[-C--:B------:R-:W-:Y:S01]  /*1520*/  IMAD R0, R13, R10.reuse, RZ ;  /* 0x0000000a0d007224 */ /* 0x080fe200078e02ff */
[----:B------:R-:W-:Y:S01]  /*1530*/  UIADD3 UR11, UR11, UR12, URZ ;  /* 0x0000000c0b0b7290 */ /* 0x000fe2000fffe03f */
[-C--:B------:R-:W-:Y:S01]  /*1540*/  IMAD.WIDE.U32 R12, R20, R10.reuse, R18 ;  /* 0x0000000a140c7225 */ /* 0x080fe200078e0012 */
[----:B------:R-:W-:Y:S01]  /*1550*/  ULDC.64 UR14, c[0x0][0x240] ;  /* 0x00009000000e7ab9 */ /* 0x000fe20000000a00 */
[----:B------:R-:W-:Y:S01]  /*1560*/  SHF.R.S32.HI R23, RZ, 0x1f, R22 ;  /* 0x0000001fff177819 */ /* 0x000fe20000011416 */
[----:B------:R-:W-:Y:S01]  /*1570*/  UIMAD UR11, UR11, UR14, URZ ;  /* 0x0000000e0b0b72a4 */ /* 0x000fe2000f8e023f */
[----:B------:R-:W-:Y:S01]  /*1580*/  IMAD.WIDE.U32 R18, R6, R10, RZ ;  /* 0x0000000a06127225 */ /* 0x000fe200078e00ff */
[----:B------:R-:W-:Y:S01]  /*1590*/  ULDC.64 UR18, c[0x0][0x210] ;  /* 0x0000840000127ab9 */ /* 0x000fe20000000a00 */
[----:B------:R-:W-:Y:S02]  /*15a0*/  ISETP.GE.AND P0, PT, R2, RZ, PT ;  /* 0x000000ff0200720c */ /* 0x000fe40003f06270 */
[----:B------:R-:W-:Y:S01]  /*15b0*/  IMAD R21, R20, R11, R0 ;  /* 0x0000000b14157224 */ /* 0x000fe200078e0200 */
[----:B------:R-:W-:Y:S01]  /*15c0*/  IADD3 R0, R19, R25, RZ ;  /* 0x0000001913007210 */ /* 0x000fe20007ffe0ff */
[----:B------:R-:W0:Y:S01]  /*15d0*/  LDC.64 R10, c[0x0][0x220] ;  /* 0x00008800ff0a7b82 */ /* 0x000e220000000a00 */
[----:B------:R-:W-:-:S04]  /*15e0*/  IMAD.WIDE.U32 R22, R12, R6, R22 ;  /* 0x000000060c167225 */ /* 0x000fc800078e0016 */
[-C--:B------:R-:W-:Y:S01]  /*15f0*/  IMAD R19, R0, R15.reuse, RZ ;  /* 0x0000000f00137224 */ /* 0x080fe200078e02ff */
[----:B------:R-:W-:Y:S01]  /*1600*/  LEA R0, P1, R22, UR18, 0x2 ;  /* 0x0000001216007c11 */ /* 0x000fe2000f8210ff */
[----:B------:R-:W-:Y:S02]  /*1610*/  IMAD.IADD R13, R13, 0x1, R21 ;  /* 0x000000010d0d7824 */ /* 0x000fe400078e0215 */
[C---:B------:R-:W-:Y:S01]  /*1620*/  IMAD R19, R18.reuse, UR13, R19 ;  /* 0x0000000d12137c24 */ /* 0x040fe2000f8e0213 */
[----:B------:R-:W-:Y:S01]  /*1630*/  UIMAD.WIDE.U32 UR12, UR10, UR14, URZ ;  /* 0x0000000e0a0c72a5 */ /* 0x000fe2000f8e003f */
[----:B------:R-:W-:Y:S01]  /*1640*/  IMAD R13, R13, R6, RZ ;  /* 0x000000060d0d7224 */ /* 0x000fe200078e02ff */
[----:B------:R-:W-:Y:S01]  /*1650*/  UIMAD UR10, UR10, UR15, UR11 ;  /* 0x0000000f0a0a72a4 */ /* 0x000fe2000f8e020b */
[----:B------:R-:W-:Y:S02]  /*1660*/  IMAD.WIDE.U32 R20, R18, R15, RZ ;  /* 0x0000000f12147225 */ /* 0x000fe400078e00ff */
[----:B------:R-:W-:Y:S01]  /*1670*/  ULDC.64 UR14, c[0x0][0x258] ;  /* 0x00009600000e7ab9 */ /* 0x000fe20000000a00 */
[----:B------:R-:W-:Y:S01]  /*1680*/  UIADD3 UR10, UR13, UR10, URZ ;  /* 0x0000000a0d0a7290 */ /* 0x000fe2000fffe03f */
[----:B------:R-:W-:-:S02]  /*1690*/  IMAD R13, R12, R7, R13 ;  /* 0x000000070c0d7224 */ /* 0x000fc400078e020d */
[----:B------:R-:W-:Y:S02]  /*16a0*/  IMAD.IADD R7, R21, 0x1, R19 ;  /* 0x0000000115077824 */ /* 0x000fe400078e0213 */
[----:B------:R-:W-:Y:S02]  /*16b0*/  IMAD.IADD R21, R23, 0x1, R13 ;  /* 0x0000000117157824 */ /* 0x000fe400078e020d */
[-C--:B0-----:R-:W-:Y:S02]  /*16c0*/  IMAD R7, R7, R10.reuse, RZ ;  /* 0x0000000a07077224 */ /* 0x081fe400078e02ff */
[----:B------:R-:W-:Y:S01]  /*16d0*/  IMAD R6, R10, UR10, RZ ;  /* 0x0000000a0a067c24 */ /* 0x000fe2000f8e02ff */
[----:B------:R-:W-:Y:S01]  /*16e0*/  LEA.HI.X R21, R22, UR19, R21, 0x2, P1 ;  /* 0x0000001316157c11 */ /* 0x000fe200088f1415 */
[----:B------:R-:W-:Y:S01]  /*16f0*/  IMAD R7, R20, R11, R7 ;  /* 0x0000000b14077224 */ /* 0x000fe200078e0207 */
[----:B------:R-:W-:Y:S01]  /*1700*/  LEA R12, P1, R14, UR14, 0x2 ;  /* 0x0000000e0e0c7c11 */ /* 0x000fe2000f8210ff */
[----:B------:R-:W-:Y:S01]  /*1710*/  IMAD.WIDE.U32 R22, R20, R10, RZ ;  /* 0x0000000a14167225 */ /* 0x000fe200078e00ff */
[----:B------:R-:W-:-:S02]  /*1720*/  IADD3 R20, P2, R0, -0x4, RZ ;  /* 0xfffffffc00147810 */ /* 0x000fc40007f5e0ff */
[----:B------:R-:W-:Y:S01]  /*1730*/  LEA.HI.X R13, R14, UR15, R3, 0x2, P1 ;  /* 0x0000000f0e0d7c11 */ /* 0x000fe200088f1403 */
[----:B------:R-:W-:Y:S01]  /*1740*/  IMAD.WIDE.U32 R18, R10, UR12, RZ ;  /* 0x0000000c0a127c25 */ /* 0x000fe2000f8e00ff */
[----:B------:R-:W-:-:S03]  /*1750*/  IADD3.X R21, R21, -0x1, RZ, P2, !PT ;  /* 0xffffffff15157810 */ /* 0x000fc600017fe4ff */
[----:B------:R-:W-:Y:S01]  /*1760*/  IMAD R5, R11, UR12, R6 ;  /* 0x0000000c0b057c24 */ /* 0x000fe2000f8e0206 */
[----:B------:R-:W-:Y:S01]  /*1770*/  SHF.L.U32 R6, R22, 0x2, RZ ;  /* 0x0000000216067819 */ /* 0x000fe200000006ff */
[----:B------:R-:W-:Y:S02]  /*1780*/  IMAD.IADD R7, R23, 0x1, R7 ;  /* 0x0000000117077824 */ /* 0x000fe400078e0207 */
[----:B------:R-:W-:Y:S02]  /*1790*/  IMAD.IADD R5, R19, 0x1, R5 ;  /* 0x0000000113057824 */ /* 0x000fe400078e0205 */
[----:B------:R-:W-:Y:S01]  /*17a0*/  IMAD.SHL.U32 R8, R18, 0x4, RZ ;  /* 0x0000000412087824 */ /* 0x000fe200078e00ff */
[----:B------:R-:W-:Y:S02]  /*17b0*/  SHF.L.U64.HI R7, R22, 0x2, R7 ;  /* 0x0000000216077819 */ /* 0x000fe40000010207 */
[----:B------:R-:W-:Y:S01]  /*17c0*/  SHF.L.U64.HI R0, R18, 0x2, R5 ;  /* 0x0000000212007819 */ /* 0x000fe20000010205 */
[----:B------:R-:W-:Y:S06]  /*17d0*/  @P0 BRA `(.L_x_486) ;  /* 0x00000010004c0947 */ /* 0x000fec0003800000 */
[----:B------:R-:W-:-:S04]  /*17e0*/  IADD3 R5, P0, RZ, -R4, RZ ;  /* 0x80000004ff057210 */ /* 0x000fc80007f1e0ff */
[----:B------:R-:W-:Y:S02]  /*17f0*/  ISETP.GT.U32.AND P1, PT, R5, 0xc, PT ;  /* 0x0000000c0500780c */ /* 0x000fe40003f24070 */
[----:B------:R-:W-:Y:S02]  /*1800*/  IADD3.X R5, RZ, ~R2, RZ, P0, !PT ;  /* 0x80000002ff057210 */ /* 0x000fe400007fe4ff */
[----:B------:R-:W-:Y:S02]  /*1810*/  PLOP3.LUT P0, PT, PT, PT, PT, 0x80, 0x0 ;  /* 0x000000000000781c */ /* 0x000fe40003f0f070 */
[----:B------:R-:W-:-:S13]  /*1820*/  ISETP.GT.AND.EX P1, PT, R5, RZ, PT, P1 ;  /* 0x000000ff0500720c */ /* 0x000fda0003f24310 */
[----:B------:R-:W-:Y:S05]  /*1830*/  @!P1 BRA `(.L_x_487) ;  /* 0x0000000800b09947 */ /* 0x000fea0003800000 */
[----:B------:R-:W-:-:S13]  /*1840*/  PLOP3.LUT P0, PT, PT, PT, PT, 0x8, 0x0 ;  /* 0x000000000000781c */ /* 0x000fda0003f0e170 */
.L_x_488:
[----:B------:R-:W2:Y:S01]  /*1850*/  LDG.E R5, desc[UR16][R20.64] ;  /* 0x0000001014057981 */ /* 0x000ea2000c1e1900 */
[----:B------:R-:W-:-:S05]  /*1860*/  IADD3 R18, P1, R20, R6, RZ ;  /* 0x0000000614127210 */ /* 0x000fca0007f3e0ff */
[----:B------:R-:W-:Y:S01]  /*1870*/  IMAD.X R19, R21, 0x1, R7, P1 ;  /* 0x0000000115137824 */ /* 0x000fe200008e0607 */
[----:B------:R-:W-:Y:S01]  /*1880*/  IADD3 R22, P1, R12, R8, RZ ;  /* 0x000000080c167210 */ /* 0x000fe20007f3e0ff */
[----:B--2---:R0:W-:Y:S04]  /*1890*/  STG.E desc[UR16][R12.64], R5 ;  /* 0x000000050c007986 */ /* 0x0041e8000c101910 */
[----:B------:R-:W2:Y:S01]  /*18a0*/  LDG.E R15, desc[UR16][R18.64] ;  /* 0x00000010120f7981 */ /* 0x000ea2000c1e1900 */
[----:B------:R-:W-:Y:S02]  /*18b0*/  IADD3 R24, P2, R18, R6, RZ ;  /* 0x0000000612187210 */ /* 0x000fe40007f5e0ff */
[----:B------:R-:W-:-:S03]  /*18c0*/  IADD3.X R23, R13, R0, RZ, P1, !PT ;  /* 0x000000000d177210 */ /* 0x000fc60000ffe4ff */
[----:B------:R-:W-:Y:S01]  /*18d0*/  IMAD.X R25, R19, 0x1, R7, P2 ;  /* 0x0000000113197824 */ /* 0x000fe200010e0607 */
[----:B------:R-:W-:Y:S01]  /*18e0*/  IADD3 R20, P1, R22, R8, RZ ;  /* 0x0000000816147210 */ /* 0x000fe20007f3e0ff */
[----:B--2---:R1:W-:Y:S04]  /*18f0*/  STG.E desc[UR16][R22.64], R15 ;  /* 0x0000000f16007986 */ /* 0x0043e8000c101910 */
[----:B------:R-:W2:Y:S01]  /*1900*/  LDG.E R17, desc[UR16][R24.64] ;  /* 0x0000001018117981 */ /* 0x000ea2000c1e1900 */
[----:B------:R-:W-:Y:S02]  /*1910*/  IADD3 R26, P2, R24, R6, RZ ;  /* 0x00000006181a7210 */ /* 0x000fe40007f5e0ff */
[----:B------:R-:W-:-:S03]  /*1920*/  IADD3.X R21, R23, R0, RZ, P1, !PT ;  /* 0x0000000017157210 */ /* 0x000fc60000ffe4ff */
[----:B------:R-:W-:Y:S01]  /*1930*/  IMAD.X R27, R25, 0x1, R7, P2 ;  /* 0x00000001191b7824 */ /* 0x000fe200010e0607 */
[----:B0-----:R-:W-:Y:S01]  /*1940*/  IADD3 R12, P2, R20, R8, RZ ;  /* 0x00000008140c7210 */ /* 0x001fe20007f5e0ff */
[----:B--2---:R0:W-:Y:S04]  /*1950*/  STG.E desc[UR16][R20.64], R17 ;  /* 0x0000001114007986 */ /* 0x0041e8000c101910 */
[----:B------:R-:W2:Y:S01]  /*1960*/  LDG.E R5, desc[UR16][R26.64] ;  /* 0x000000101a057981 */ /* 0x000ea2000c1e1900 */
[----:B------:R-:W-:Y:S02]  /*1970*/  IADD3 R18, P1, R26, R6, RZ ;  /* 0x000000061a127210 */ /* 0x000fe40007f3e0ff */
[----:B------:R-:W-:-:S03]  /*1980*/  IADD3.X R13, R21, R0, RZ, P2, !PT ;  /* 0x00000000150d7210 */ /* 0x000fc600017fe4ff */
[----:B------:R-:W-:Y:S01]  /*1990*/  IMAD.X R19, R27, 0x1, R7, P1 ;  /* 0x000000011b137824 */ /* 0x000fe200008e0607 */
[----:B-1----:R-:W-:Y:S01]  /*19a0*/  IADD3 R22, P1, R12, R8, RZ ;  /* 0x000000080c167210 */ /* 0x002fe20007f3e0ff */
        /* <DEDUP_REMOVED lines=47> */
[----:B------:R-:W-:Y:S01]  /*1ca0*/  IADD3 R28, P1, R20, R8, RZ ;  /* 0x00000008141c7210 */ /* 0x000fe20007f3e0ff */
[----:B--2---:R2:W-:Y:S04]  /*1cb0*/  STG.E desc[UR16][R20.64], R17 ;  /* 0x0000001114007986 */ /* 0x0045e8000c101910 */
[----:B-1----:R-:W3:Y:S01]  /*1cc0*/  LDG.E R5, desc[UR16][R26.64] ;  /* 0x000000101a057981 */ /* 0x002ee2000c1e1900 */
[----:B0-----:R-:W-:Y:S02]  /*1cd0*/  IADD3 R22, P2, R26, R6, RZ ;  /* 0x000000061a167210 */ /* 0x001fe40007f5e0ff */
[----:B------:R-:W-:-:S03]  /*1ce0*/  IADD3.X R29, R21, R0, RZ, P1, !PT ;  /* 0x00000000151d7210 */ /* 0x000fc60000ffe4ff */
[----:B------:R-:W-:Y:S01]  /*1cf0*/  IMAD.X R23, R27, 0x1, R7, P2 ;  /* 0x000000011b177824 */ /* 0x000fe200010e0607 */
[----:B------:R-:W-:Y:S01]  /*1d00*/  IADD3 R24, P1, R28, R8, RZ ;  /* 0x000000081c187210 */ /* 0x000fe20007f3e0ff */
[----:B---3--:R-:W-:Y:S04]  /*1d10*/  STG.E desc[UR16][R28.64], R5 ;  /* 0x000000051c007986 */ /* 0x008fe8000c101910 */
[----:B------:R-:W3:Y:S01]  /*1d20*/  LDG.E R15, desc[UR16][R22.64] ;  /* 0x00000010160f7981 */ /* 0x000ee2000c1e1900 */
[----:B--2---:R-:W-:Y:S02]  /*1d30*/  IADD3 R20, P2, R22, R6, RZ ;  /* 0x0000000616147210 */ /* 0x004fe40007f5e0ff */
[----:B------:R-:W-:-:S03]  /*1d40*/  IADD3.X R25, R29, R0, RZ, P1, !PT ;  /* 0x000000001d197210 */ /* 0x000fc60000ffe4ff */
[----:B------:R-:W-:Y:S01]  /*1d50*/  IMAD.X R21, R23, 0x1, R7, P2 ;  /* 0x0000000117157824 */ /* 0x000fe200010e0607 */
[----:B------:R-:W-:Y:S01]  /*1d60*/  IADD3 R12, P1, R24, R8, RZ ;  /* 0x00000008180c7210 */ /* 0x000fe20007f3e0ff */
[----:B---3--:R0:W-:Y:S04]  /*1d70*/  STG.E desc[UR16][R24.64], R15 ;  /* 0x0000000f18007986 */ /* 0x0081e8000c101910 */
[----:B------:R-:W2:Y:S01]  /*1d80*/  LDG.E R27, desc[UR16][R20.64] ;  /* 0x00000010141b7981 */ /* 0x000ea2000c1e1900 */
[----:B------:R-:W-:Y:S02]  /*1d90*/  IADD3 R18, P2, R20, R6, RZ ;  /* 0x0000000614127210 */ /* 0x000fe40007f5e0ff */
[----:B------:R-:W-:-:S03]  /*1da0*/  IADD3.X R13, R25, R0, RZ, P1, !PT ;  /* 0x00000000190d7210 */ /* 0x000fc60000ffe4ff */
[----:B------:R-:W-:Y:S01]  /*1db0*/  IMAD.X R19, R21, 0x1, R7, P2 ;  /* 0x0000000115137824 */ /* 0x000fe200010e0607 */
[----:B------:R-:W-:Y:S01]  /*1dc0*/  MOV R17, R9 ;  /* 0x0000000900117202 */ /* 0x000fe20000000f00 */
[C---:B------:R-:W-:Y:S02]  /*1dd0*/  IMAD R22, R10.reuse, UR7, RZ ;  /* 0x000000070a167c24 */ /* 0x040fe4000f8e02ff */
[----:B------:R-:W-:-:S04]  /*1de0*/  IMAD.WIDE.U32 R16, R10, UR8, R16 ;  /* 0x000000080a107c25 */ /* 0x000fc8000f8e0010 */
[----:B------:R-:W-:-:S05]  /*1df0*/  IMAD R9, R11, UR8, R22 ;  /* 0x000000080b097c24 */ /* 0x000fca000f8e0216 */
[----:B------:R-:W-:-:S03]  /*1e00*/  IADD3 R17, R17, R9, RZ ;  /* 0x0000000911117210 */ /* 0x000fc60007ffe0ff */
[----:B------:R-:W-:-:S05]  /*1e10*/  IMAD.WIDE.U32 R16, R10, UR8, R16 ;  /* 0x000000080a107c25 */ /* 0x000fca000f8e0010 */
[----:B------:R-:W-:Y:S01]  /*1e20*/  IADD3 R17, R9, R17, RZ ;  /* 0x0000001109117210 */ /* 0x000fe20007ffe0ff */
[----:B0-----:R-:W-:Y:S02]  /*1e30*/  IMAD.MOV.U32 R15, RZ, RZ, R3 ;  /* 0x000000ffff0f7224 */ /* 0x001fe400078e0003 */
[----:B------:R-:W-:-:S04]  /*1e40*/  IMAD.WIDE.U32 R16, R10, UR8, R16 ;  /* 0x000000080a107c25 */ /* 0x000fc8000f8e0010 */
[C---:B------:R-:W-:Y:S01]  /*1e50*/  IMAD R24, R10.reuse, UR6, RZ ;  /* 0x000000060a187c24 */ /* 0x040fe2000f8e02ff */
        /* <DEDUP_REMOVED lines=18> */
[----:B--2---:R0:W-:Y:S04]  /*1f80*/  STG.E desc[UR16][R12.64], R27 ;  /* 0x0000001b0c007986 */ /* 0x0041e8000c101910 */
[----:B------:R-:W2:Y:S01]  /*1f90*/  LDG.E R5, desc[UR16][R18.64] ;  /* 0x0000001012057981 */ /* 0x000ea2000c1e1900 */
[----:B------:R-:W-:Y:S01]  /*1fa0*/  IMAD.IADD R15, R3, 0x1, R15 ;  /* 0x00000001030f7824 */ /* 0x000fe200078e020f */
[----:B------:R-:W-:Y:S02]  /*1fb0*/  IADD3 R17, R9, R17, RZ ;  /* 0x0000001109117210 */ /* 0x000fe40007ffe0ff */
[----:B------:R-:W-:Y:S01]  /*1fc0*/  IADD3 R20, P2, R18, R6, RZ ;  /* 0x0000000612147210 */ /* 0x000fe20007f5e0ff */
[----:B------:R-:W-:Y:S01]  /*1fd0*/  IMAD.WIDE.U32 R14, R10, UR4, R14 ;  /* 0x000000040a0e7c25 */ /* 0x000fe2000f8e000e */
[----:B0-----:R-:W-:-:S03]  /*1fe0*/  IADD3 R12, P1, R12, R8, RZ ;  /* 0x000000080c0c7210 */ /* 0x001fc60007f3e0ff */
[----:B------:R-:W-:Y:S01]  /*1ff0*/  IMAD.WIDE.U32 R16, R10, UR8, R16 ;  /* 0x000000080a107c25 */ /* 0x000fe2000f8e0010 */
[----:B------:R-:W-:Y:S02]  /*2000*/  IADD3.X R21, R19, R7, RZ, P2, !PT ;  /* 0x0000000713157210 */ /* 0x000fe400017fe4ff */
[----:B------:R-:W-:Y:S01]  /*2010*/  IADD3.X R13, R13, R0, RZ, P1, !PT ;  /* 0x000000000d0d7210 */ /* 0x000fe20000ffe4ff */
[----:B------:R-:W-:Y:S01]  /*2020*/  IMAD.IADD R15, R3, 0x1, R15 ;  /* 0x00000001030f7824 */ /* 0x000fe200078e020f */
[----:B------:R-:W-:Y:S02]  /*2030*/  IADD3 R17, R9, R17, RZ ;  /* 0x0000001109117210 */ /* 0x000fe40007ffe0ff */
[----:B------:R-:W-:Y:S01]  /*2040*/  IADD3 R4, P1, R4, 0x10, RZ ;  /* 0x0000001004047810 */ /* 0x000fe20007f3e0ff */
        /* <DEDUP_REMOVED lines=33> */
[----:B------:R-:W-:Y:S01]  /*2260*/  IMAD.IADD R17, R9, 0x1, R17 ;  /* 0x0000000109117824 */ /* 0x000fe200078e0211 */
[----:B------:R-:W-:Y:S01]  /*2270*/  IADD3 R15, R3, R15, RZ ;  /* 0x0000000f030f7210 */ /* 0x000fe20007ffe0ff */
[----:B------:R-:W-:-:S04]  /*2280*/  IMAD.WIDE.U32 R16, R10, UR8, R16 ;  /* 0x000000080a107c25 */ /* 0x000fc8000f8e0010 */
[----:B------:R-:W-:Y:S01]  /*2290*/  IMAD.WIDE.U32 R14, R10, UR4, R14 ;  /* 0x000000040a0e7c25 */ /* 0x000fe2000f8e000e */
[----:B------:R-:W-:-:S03]  /*22a0*/  IADD3 R9, R9, R17, RZ ;  /* 0x0000001109097210 */ /* 0x000fc60007ffe0ff */
[----:B------:R-:W-:Y:S01]  /*22b0*/  IMAD.IADD R3, R3, 0x1, R15 ;  /* 0x0000000103037824 */ /* 0x000fe200078e020f */
[----:B--2---:R0:W-:Y:S02]  /*22c0*/  STG.E desc[UR16][R12.64], R5 ;  /* 0x000000050c007986 */ /* 0x0041e4000c101910 */
[----:B0-----:R-:W-:-:S05]  /*22d0*/  IADD3 R12, P3, R12, R8, RZ ;  /* 0x000000080c0c7210 */ /* 0x001fca0007f7e0ff */
[----:B------:R-:W-:Y:S01]  /*22e0*/  IMAD.X R13, R13, 0x1, R0, P3 ;  /* 0x000000010d0d7824 */ /* 0x000fe200018e0600 */
[----:B------:R-:W-:Y:S07]  /*22f0*/  @!P1 BRA `(.L_x_488) ;  /* 0xfffffff400549947 */ /* 0x000fee000383ffff */
.L_x_487:
[----:B------:R-:W-:-:S04]  /*2300*/  IADD3 R5, P2, RZ, -R4, RZ ;  /* 0x80000004ff057210 */ /* 0x000fc80007f5e0ff */
[----:B------:R-:W-:Y:S02]  /*2310*/  ISETP.GT.U32.AND P1, PT, R5, 0x4, PT ;  /* 0x000000040500780c */ /* 0x000fe40003f24070 */
[----:B------:R-:W-:-:S04]  /*2320*/  IADD3.X R5, RZ, ~R2, RZ, P2, !PT ;  /* 0x80000002ff057210 */ /* 0x000fc800017fe4ff */
[----:B------:R-:W-:-:S13]  /*2330*/  ISETP.GT.AND.EX P1, PT, R5, RZ, PT, P1 ;  /* 0x000000ff0500720c */ /* 0x000fda0003f24310 */
[----:B------:R-:W-:Y:S05]  /*2340*/  @!P1 BRA `(.L_x_489) ;  /* 0x0000000400649947 */ /* 0x000fea0003800000 */
        /* <DEDUP_REMOVED lines=28> */
[----:B--2---:R-:W-:Y:S04]  /*2510*/  STG.E desc[UR16][R22.64], R15 ;  /* 0x0000000f16007986 */ /* 0x004fe8000c101910 */
[----:B------:R-:W2:Y:S01]  /*2520*/  LDG.E R17, desc[UR16][R24.64] ;  /* 0x0000001018117981 */ /* 0x000ea2000c1e1900 */
[----:B------:R-:W-:Y:S02]  /*2530*/  IADD3 R26, P1, R24, R6, RZ ;  /* 0x00000006181a7210 */ /* 0x000fe40007f3e0ff */
[----:B------:R-:W-:-:S03]  /*2540*/  IADD3.X R21, R23, R0, RZ, P0, !PT ;  /* 0x0000000017157210 */ /* 0x000fc600007fe4ff */
[----:B------:R-:W-:Y:S01]  /*2550*/  IMAD.X R27, R25, 0x1, R7, P1 ;  /* 0x00000001191b7824 */ /* 0x000fe200008e0607 */
[----:B------:R-:W-:Y:S01]  /*2560*/  IADD3 R18, P0, R20, R8, RZ ;  /* 0x0000000814127210 */ /* 0x000fe20007f1e0ff */
[----:B--2---:R0:W-:Y:S04]  /*2570*/  STG.E desc[UR16][R20.64], R17 ;  /* 0x0000001114007986 */ /* 0x0041e8000c101910 */
[----:B------:R-:W2:Y:S01]  /*2580*/  LDG.E R29, desc[UR16][R26.64] ;  /* 0x000000101a1d7981 */ /* 0x000ea2000c1e1900 */
[----:B-1----:R-:W-:Y:S02]  /*2590*/  IADD3 R12, P1, R26, R6, RZ ;  /* 0x000000061a0c7210 */ /* 0x002fe40007f3e0ff */
[----:B------:R-:W-:-:S03]  /*25a0*/  IADD3.X R19, R21, R0, RZ, P0, !PT ;  /* 0x0000000015137210 */ /* 0x000fc600007fe4ff */
[----:B------:R-:W-:Y:S01]  /*25b0*/  IMAD.X R13, R27, 0x1, R7, P1 ;  /* 0x000000011b0d7824 */ /* 0x000fe200008e0607 */
[----:B0-----:R-:W-:Y:S01]  /*25c0*/  MOV R17, R9 ;  /* 0x0000000900117202 */ /* 0x001fe20000000f00 */
[C---:B------:R-:W-:Y:S02]  /*25d0*/  IMAD R22, R10.reuse, UR7, RZ ;  /* 0x000000070a167c24 */ /* 0x040fe4000f8e02ff */
[----:B------:R-:W-:-:S04]  /*25e0*/  IMAD.WIDE.U32 R16, R10, UR8, R16 ;  /* 0x000000080a107c25 */ /* 0x000fc8000f8e0010 */
[----:B------:R-:W-:Y:S02]  /*25f0*/  IMAD R9, R11, UR8, R22 ;  /* 0x000000080b097c24 */ /* 0x000fe4000f8e0216 */
[----:B------:R-:W-:Y:S02]  /*2600*/  IMAD.MOV.U32 R15, RZ, RZ, R3 ;  /* 0x000000ffff0f7224 */ /* 0x000fe400078e0003 */
[C---:B------:R-:W-:Y:S01]  /*2610*/  IMAD R20, R10.reuse, UR6, RZ ;  /* 0x000000060a147c24 */ /* 0x040fe2000f8e02ff */
[----:B------:R-:W-:Y:S01]  /*2620*/  IADD3 R17, R9, R17, RZ ;  /* 0x0000001109117210 */ /* 0x000fe20007ffe0ff */
[----:B------:R-:W-:-:S04]  /*2630*/  IMAD.WIDE.U32 R14, R10, UR4, R14 ;  /* 0x000000040a0e7c25 */ /* 0x000fc8000f8e000e */
[----:B------:R-:W-:Y:S02]  /*2640*/  IMAD R3, R11, UR4, R20 ;  /* 0x000000040b037c24 */ /* 0x000fe4000f8e0214 */
[----:B------:R-:W-:-:S04]  /*2650*/  IMAD.WIDE.U32 R16, R10, UR8, R16 ;  /* 0x000000080a107c25 */ /* 0x000fc8000f8e0010 */
[----:B------:R-:W-:Y:S01]  /*2660*/  IMAD.IADD R15, R3, 0x1, R15 ;  /* 0x00000001030f7824 */ /* 0x000fe200078e020f */
[----:B------:R-:W-:Y:S01]  /*2670*/  IADD3 R17, R9, R17, RZ ;  /* 0x0000001109117210 */ /* 0x000fe20007ffe0ff */
[----:B--2---:R0:W-:Y:S04]  /*2680*/  STG.E desc[UR16][R18.64], R29 ;  /* 0x0000001d12007986 */ /* 0x0041e8000c101910 */
[----:B------:R1:W2:Y:S01]  /*2690*/  LDG.E R5, desc[UR16][R12.64] ;  /* 0x000000100c057981 */ /* 0x0002a2000c1e1900 */
[----:B------:R-:W-:Y:S01]  /*26a0*/  IMAD.WIDE.U32 R14, R10, UR4, R14 ;  /* 0x000000040a0e7c25 */ /* 0x000fe2000f8e000e */
[----:B------:R-:W-:Y:S02]  /*26b0*/  IADD3 R20, P1, R12, R6, RZ ;  /* 0x000000060c147210 */ /* 0x000fe40007f3e0ff */
[----:B------:R-:W-:Y:S01]  /*26c0*/  IADD3 R4, P3, R4, 0x8, RZ ;  /* 0x0000000804047810 */ /* 0x000fe20007f7e0ff */
[----:B------:R-:W-:Y:S01]  /*26d0*/  IMAD.WIDE.U32 R16, R10, UR8, R16 ;  /* 0x000000080a107c25 */ /* 0x000fe2000f8e0010 */
[----:B------:R-:W-:-:S02]  /*26e0*/  IADD3.X R21, R13, R7, RZ, P1, !PT ;  /* 0x000000070d157210 */ /* 0x000fc40000ffe4ff */
[----:B0-----:R-:W-:Y:S01]  /*26f0*/  IADD3 R18, P0, R18, R8, RZ ;  /* 0x0000000812127210 */ /* 0x001fe20007f1e0ff */
[----:B------:R-:W-:Y:S01]  /*2700*/  IMAD.IADD R15, R3, 0x1, R15 ;  /* 0x00000001030f7824 */ /* 0x000fe200078e020f */
[----:B------:R-:W-:Y:S01]  /*2710*/  IADD3 R17, R9, R17, RZ ;  /* 0x0000001109117210 */ /* 0x000fe20007ffe0ff */
[----:B------:R-:W-:Y:S01]  /*2720*/  IMAD.X R2, RZ, RZ, R2, P3 ;  /* 0x000000ffff027224 */ /* 0x000fe200018e0602 */
[----:B------:R-:W-:Y:S01]  /*2730*/  IADD3.X R19, R19, R0, RZ, P0, !PT ;  /* 0x0000000013137210 */ /* 0x000fe200007fe4ff */
[----:B------:R-:W-:Y:S01]  /*2740*/  IMAD.WIDE.U32 R14, R10, UR4, R14 ;  /* 0x000000040a0e7c25 */ /* 0x000fe2000f8e000e */
[----:B-1----:R-:W-:Y:S02]  /*2750*/  IADD3 R12, P2, R18, R8, RZ ;  /* 0x00000008120c7210 */ /* 0x002fe40007f5e0ff */
[----:B------:R-:W-:Y:S01]  /*2760*/  PLOP3.LUT P0, PT, PT, PT, PT, 0x8, 0x0 ;  /* 0x000000000000781c */ /* 0x000fe20003f0e170 */
        /* <DEDUP_REMOVED lines=14> */
[----:B------:R-:W-:-:S04]  /*2850*/  IMAD.WIDE.U32 R14, R10, UR4, R14 ;  /* 0x000000040a0e7c25 */ /* 0x000fc8000f8e000e */
[----:B------:R-:W-:Y:S01]  /*2860*/  IMAD.IADD R17, R9, 0x1, R17 ;  /* 0x0000000109117824 */ /* 0x000fe200078e0211 */
[----:B------:R-:W-:Y:S01]  /*2870*/  IADD3 R15, R3, R15, RZ ;  /* 0x0000000f030f7210 */ /* 0x000fe20007ffe0ff */
[----:B------:R-:W-:Y:S02]  /*2880*/  IMAD.X R13, R19, 0x1, R0, P2 ;  /* 0x00000001130d7824 */ /* 0x000fe400010e0600 */
[----:B------:R-:W-:-:S04]  /*2890*/  IMAD.WIDE.U32 R16, R10, UR8, R16 ;  /* 0x000000080a107c25 */ /* 0x000fc8000f8e0010 */
[----:B------:R-:W-:-:S04]  /*28a0*/  IMAD.WIDE.U32 R14, R10, UR4, R14 ;  /* 0x000000040a0e7c25 */ /* 0x000fc8000f8e000e */
[----:B------:R-:W-:Y:S01]  /*28b0*/  IMAD.IADD R9, R9, 0x1, R17 ;  /* 0x0000000109097824 */ /* 0x000fe200078e0211 */
[----:B------:R-:W-:Y:S01]  /*28c0*/  IADD3 R3, R3, R15, RZ ;  /* 0x0000000f03037210 */ /* 0x000fe20007ffe0ff */
[----:B--2---:R0:W-:Y:S06]  /*28d0*/  STG.E desc[UR16][R18.64], R5 ;  /* 0x0000000512007986 */ /* 0x0041ec000c101910 */
.L_x_489:
[----:B------:R-:W-:-:S04]  /*28e0*/  ISETP.NE.U32.AND P1, PT, R4, RZ, PT ;  /* 0x000000ff0400720c */ /* 0x000fc80003f25070 */
[----:B------:R-:W-:-:S13]  /*28f0*/  ISETP.NE.OR.EX P0, PT, R2, RZ, P0, P1 ;  /* 0x000000ff0200720c */ /* 0x000fda0000705710 */
[----:B------:R-:W-:Y:S05]  /*2900*/  @!P0 BRA `(.L_x_485) ;  /* 0x0000000000dc8947 */ /* 0x000fea0003800000 */
.L_x_486:
[----:B0-----:R0:W2:Y:S01]  /*2910*/  LDG.E R5, desc[UR16][R20.64] ;  /* 0x0000001014057981 */ /* 0x0010a2000c1e1900 */
[----:B------:R-:W-:-:S04]  /*2920*/  IADD3 R18, P0, R20, R6, RZ ;  /* 0x0000000614127210 */ /* 0x000fc80007f1e0ff */
[----:B------:R-:W-:Y:S01]  /*2930*/  IADD3.X R19, R21, R7, RZ, P0, !PT ;  /* 0x0000000715137210 */ /* 0x000fe200007fe4ff */
[----:B0-----:R-:W-:Y:S01]  /*2940*/  IMAD.MOV.U32 R20, RZ, RZ, R12 ;  /* 0x000000ffff147224 */ /* 0x001fe200078e000c */
[----:B------:R-:W-:-:S05]  /*2950*/  MOV R21, R13 ;  /* 0x0000000d00157202 */ /* 0x000fca0000000f00 */
[----:B--2---:R-:W-:Y:S04]  /*2960*/  STG.E desc[UR16][R20.64], R5 ;  /* 0x0000000514007986 */ /* 0x004fe8000c101910 */
[----:B------:R-:W2:Y:S01]  /*2970*/  LDG.E R15, desc[UR16][R18.64] ;  /* 0x00000010120f7981 */ /* 0x000ea2000c1e1900 */
[----:B------:R-:W-:Y:S02]  /*2980*/  IADD3 R22, P0, R12, R8, RZ ;  /* 0x000000080c167210 */ /* 0x000fe40007f1e0ff */
[----:B------:R-:W-:-:S03]  /*2990*/  IADD3 R24, P1, R18, R6, RZ ;  /* 0x0000000612187210 */ /* 0x000fc60007f3e0ff */
[--C-:B------:R-:W-:Y:S01]  /*29a0*/  IMAD.X R23, R13, 0x1, R0.reuse, P0 ;  /* 0x000000010d177824 */ /* 0x100fe200000e0600 */
[----:B------:R-:W-:Y:S02]  /*29b0*/  IADD3.X R25, R19, R7, RZ, P1, !PT ;  /* 0x0000000713197210 */ /* 0x000fe40000ffe4ff */
[----:B------:R-:W-:Y:S02]  /*29c0*/  IADD3 R26, P0, R22, R8, RZ ;  /* 0x00000008161a7210 */ /* 0x000fe40007f1e0ff */
[----:B--2---:R0:W-:Y:S04]  /*29d0*/  STG.E desc[UR16][R22.64], R15 ;  /* 0x0000000f16007986 */ /* 0x0041e8000c101910 */
[----:B------:R-:W2:Y:S01]  /*29e0*/  LDG.E R29, desc[UR16][R24.64] ;  /* 0x00000010181d7981 */ /* 0x000ea2000c1e1900 */
[----:B------:R-:W-:Y:S01]  /*29f0*/  IADD3 R12, P1, R24, R6, RZ ;  /* 0x00000006180c7210 */ /* 0x000fe20007f3e0ff */
[----:B------:R-:W-:-:S03]  /*2a00*/  IMAD.X R27, R23, 0x1, R0, P0 ;  /* 0x00000001171b7824 */ /* 0x000fc600000e0600 */
[----:B------:R-:W-:Y:S01]  /*2a10*/  IADD3.X R13, R25, R7, RZ, P1, !PT ;  /* 0x00000007190d7210 */ /* 0x000fe20000ffe4ff */
[----:B------:R-:W-:Y:S01]  /*2a20*/  IMAD.MOV.U32 R17, RZ, RZ, R9 ;  /* 0x000000ffff117224 */ /* 0x000fe200078e0009 */
[----:B0-----:R-:W-:Y:S01]  /*2a30*/  MOV R15, R3 ;  /* 0x00000003000f7202 */ /* 0x001fe20000000f00 */
[C---:B------:R-:W-:Y:S02]  /*2a40*/  IMAD R22, R10.reuse, UR6, RZ ;  /* 0x000000060a167c24 */ /* 0x040fe4000f8e02ff */
[C---:B------:R-:W-:Y:S02]  /*2a50*/  IMAD R20, R10.reuse, UR7, RZ ;  /* 0x000000070a147c24 */ /* 0x040fe4000f8e02ff */
[----:B------:R-:W-:-:S04]  /*2a60*/  IMAD.WIDE.U32 R18, R10, UR8, R16 ;  /* 0x000000080a127c25 */ /* 0x000fc8000f8e0010 */
[----:B------:R-:W-:-:S04]  /*2a70*/  IMAD.WIDE.U32 R16, R10, UR4, R14 ;  /* 0x000000040a107c25 */ /* 0x000fc8000f8e000e */
[C---:B------:R-:W-:Y:S02]  /*2a80*/  IMAD R3, R11.reuse, UR4, R22 ;  /* 0x000000040b037c24 */ /* 0x040fe4000f8e0216 */
[----:B------:R-:W-:Y:S01]  /*2a90*/  IMAD R9, R11, UR8, R20 ;  /* 0x000000080b097c24 */ /* 0x000fe2000f8e0214 */
[----:B------:R-:W-:Y:S02]  /*2aa0*/  IADD3 R14, P0, R26, R8, RZ ;  /* 0x000000081a0e7210 */ /* 0x000fe40007f1e0ff */
[----:B------:R-:W-:Y:S01]  /*2ab0*/  IADD3 R17, R17, R3, RZ ;  /* 0x0000000311117210 */ /* 0x000fe20007ffe0ff */
[----:B------:R-:W-:Y:S01]  /*2ac0*/  IMAD.IADD R19, R19, 0x1, R9 ;  /* 0x0000000113137824 */ /* 0x000fe200078e0209 */
[----:B--2---:R-:W-:Y:S04]  /*2ad0*/  STG.E desc[UR16][R26.64], R29 ;  /* 0x0000001d1a007986 */ /* 0x004fe8000c101910 */
[----:B------:R0:W2:Y:S01]  /*2ae0*/  LDG.E R5, desc[UR16][R12.64] ;  /* 0x000000100c057981 */ /* 0x0000a2000c1e1900 */
[----:B------:R-:W-:-:S04]  /*2af0*/  IMAD.WIDE.U32 R18, R10, UR8, R18 ;  /* 0x000000080a127c25 */ /* 0x000fc8000f8e0012 */
[----:B------:R-:W-:-:S04]  /*2b00*/  IMAD.WIDE.U32 R16, R10, UR4, R16 ;  /* 0x000000040a107c25 */ /* 0x000fc8000f8e0010 */
[----:B------:R-:W-:Y:S01]  /*2b10*/  IMAD.X R15, R27, 0x1, R0, P0 ;  /* 0x000000011b0f7824 */ /* 0x000fe200000e0600 */
[----:B------:R-:W-:Y:S01]  /*2b20*/  IADD3 R4, P0, R4, 0x4, RZ ;  /* 0x0000000404047810 */ /* 0x000fe20007f1e0ff */
[----:B------:R-:W-:Y:S01]  /*2b30*/  IMAD.IADD R19, R9, 0x1, R19 ;  /* 0x0000000109137824 */ /* 0x000fe200078e0213 */
[----:B------:R-:W-:Y:S02]  /*2b40*/  IADD3 R17, R3, R17, RZ ;  /* 0x0000001103117210 */ /* 0x000fe40007ffe0ff */
[----:B------:R-:W-:Y:S01]  /*2b50*/  IADD3.X R2, RZ, R2, RZ, P0, !PT ;  /* 0x00000002ff027210 */ /* 0x000fe200007fe4ff */
        /* <DEDUP_REMOVED lines=9> */
[----:B------:R-:W-:Y:S02]  /*2bf0*/  IADD3 R20, P1, R12, R6, RZ ;  /* 0x000000060c147210 */ /* 0x000fe40007f3e0ff */
[----:B0-----:R-:W-:Y:S01]  /*2c00*/  IADD3 R12, P2, R14, R8, RZ ;  /* 0x000000080e0c7210 */ /* 0x001fe20007f5e0ff */
[----:B------:R-:W-:Y:S01]  /*2c10*/  IMAD.IADD R3, R3, 0x1, R19 ;  /* 0x0000000103037824 */ /* 0x000fe200078e0213 */
[----:B------:R-:W-:Y:S01]  /*2c20*/  IADD3 R9, R9, R17, RZ ;  /* 0x0000001109097210 */ /* 0x000fe20007ffe0ff */
[----:B------:R-:W-:Y:S01]  /*2c30*/  IMAD.X R21, R13, 0x1, R7, P1 ;  /* 0x000000010d157824 */ /* 0x000fe200008e0607 */
[----:B------:R-:W-:Y:S01]  /*2c40*/  IADD3.X R13, R15, R0, RZ, P2, !PT ;  /* 0x000000000f0d7210 */ /* 0x000fe200017fe4ff */
[----:B--2---:R0:W-:Y:S02]  /*2c50*/  STG.E desc[UR16][R14.64], R5 ;  /* 0x000000050e007986 */ /* 0x0041e4000c101910 */
[----:B0-----:R-:W-:Y:S01]  /*2c60*/  MOV R14, R18 ;  /* 0x00000012000e7202 */ /* 0x001fe20000000f00 */
[----:B------:R-:W-:Y:S06]  /*2c70*/  @P0 BRA `(.L_x_486) ;  /* 0xfffffffc00240947 */ /* 0x000fec000383ffff */
.L_x_485:
        /* <DEDUP_REMOVED lines=10> */
[----:B------:R-:W0:Y:S01]  /*2d20*/  LDC.64 R6, c[0x0][0x220] ;  /* 0x00008800ff067b82 */ /* 0x000e220000000a00 */
[----:B------:R-:W-:Y:S02]  /*2d30*/  UIMAD UR11, UR11, UR12, URZ ;  /* 0x0000000c0b0b72a4 */ /* 0x000fe4000f8e023f */
[----:B------:R-:W-:Y:S02]  /*2d40*/  UIMAD.WIDE.U32 UR4, UR18, UR8, URZ ;  /* 0x00000008120472a5 */ /* 0x000fe4000f8e003f */
[----:B------:R-:W-:-:S02]  /*2d50*/  UIMAD UR8, UR9, UR18, UR6 ;  /* 0x00000012090872a4 */ /* 0x000fc4000f8e0206 */
[----:B------:R-:W-:Y:S02]  /*2d60*/  UIMAD.WIDE.U32 UR6, UR10, UR12, URZ ;  /* 0x0000000c0a0672a5 */ /* 0x000fe4000f8e003f */
[----:B------:R-:W-:Y:S02]  /*2d70*/  UIMAD UR11, UR13, UR10, UR11 ;  /* 0x0000000a0d0b72a4 */ /* 0x000fe4000f8e020b */
[----:B------:R-:W-:Y:S02]  /*2d80*/  UIADD3 UR8, UR5, UR8, URZ ;  /* 0x0000000805087290 */ /* 0x000fe4000fffe03f */
[----:B------:R-:W-:Y:S01]  /*2d90*/  UIADD3 UR11, UR7, UR11, URZ ;  /* 0x0000000b070b7290 */ /* 0x000fe2000fffe03f */
[----:B------:R-:W-:Y:S01]  /*2da0*/  ULDC UR9, c[0x0][0x228] ;  /* 0x00008a0000097ab9 */ /* 0x000fe20000000800 */
[----:B------:R-:W-:Y:S01]  /*2db0*/  ULDC.64 UR12, c[0x0][0x240] ;  /* 0x00009000000c7ab9 */ /* 0x000fe20000000a00 */
[----:B------:R-:W-:Y:S02]  /*2dc0*/  UIMAD UR5, UR8, UR9, URZ ;  /* 0x00000009080572a4 */ /* 0x000fe4000f8e023f */
[----:B------:R-:W-:Y:S01]  /*2dd0*/  UIMAD UR11, UR11, UR12, URZ ;  /* 0x0000000c0b0b72a4 */ /* 0x000fe2000f8e023f */
[----:B------:R-:W-:Y:S01]  /*2de0*/  ULDC UR10, c[0x0][0x22c] ;  /* 0x00008b00000a7ab9 */ /* 0x000fe20000000800 */
[----:B------:R-:W-:-:S02]  /*2df0*/  UIMAD.WIDE.U32 UR18, UR4, UR9, URZ ;  /* 0x00000009041272a5 */ /* 0x000fc4000f8e003f */
[----:B------:R-:W-:Y:S02]  /*2e00*/  UIMAD.WIDE.U32 UR8, UR6, UR12, URZ ;  /* 0x0000000c060872a5 */ /* 0x000fe4000f8e003f */
[----:B------:R-:W-:Y:S02]  /*2e10*/  UIMAD UR5, UR4, UR10, UR5 ;  /* 0x0000000a040572a4 */ /* 0x000fe4000f8e0205 */
[----:B------:R-:W-:Y:S01]  /*2e20*/  UIMAD UR11, UR6, UR13, UR11 ;  /* 0x0000000d060b72a4 */ /* 0x000fe2000f8e020b */
[----:B0-----:R-:W-:Y:S01]  /*2e30*/  IMAD.WIDE.U32 R4, R6, UR18, RZ ;  /* 0x0000001206047c25 */ /* 0x001fe2000f8e00ff */
[----:B------:R-:W-:Y:S02]  /*2e40*/  UIADD3 UR5, UR19, UR5, URZ ;  /* 0x0000000513057290 */ /* 0x000fe4000fffe03f */
[----:B------:R-:W-:Y:S01]  /*2e50*/  UIADD3 UR11, UR9, UR11, URZ ;  /* 0x0000000b090b7290 */ /* 0x000fe2000fffe03f */
[----:B------:R-:W-:Y:S01]  /*2e60*/  ULDC.64 UR6, c[0x0][0x210] ;  /* 0x0000840000067ab9 */ /* 0x000fe20000000a00 */
[----:B------:R-:W-:-:S02]  /*2e70*/  UIADD3 UR4, UP0, URZ, -UR14, URZ ;  /* 0x8000000e3f047290 */ /* 0x000fc4000ff1e03f */
[----:B------:R-:W-:Y:S01]  /*2e80*/  IMAD R0, R6, UR5, RZ ;  /* 0x0000000506007c24 */ /* 0x000fe2000f8e02ff */
[----:B------:R-:W-:Y:S01]  /*2e90*/  LEA R13, P0, R16, UR6, 0x2 ;  /* 0x00000006100d7c11 */ /* 0x000fe2000f8010ff */
[----:B------:R-:W-:Y:S01]  /*2ea0*/  IMAD R2, R6, UR11, RZ ;  /* 0x0000000b06027c24 */ /* 0x000fe2000f8e02ff */
[----:B------:R-:W-:Y:S01]  /*2eb0*/  ULDC.64 UR10, c[0x0][0x258] ;  /* 0x00009600000a7ab9 */ /* 0x000fe20000000a00 */
[C---:B------:R-:W-:Y:S01]  /*2ec0*/  IMAD R15, R7.reuse, UR18, R0 ;  /* 0x00000012070f7c24 */ /* 0x040fe2000f8e0200 */
[----:B------:R-:W-:Y:S01]  /*2ed0*/  LEA R11, P1, R14, UR10, 0x2 ;  /* 0x0000000a0e0b7c11 */ /* 0x000fe2000f8210ff */
[----:B------:R-:W-:Y:S01]  /*2ee0*/  IMAD R17, R7, UR8, R2 ;  /* 0x0000000807117c24 */ /* 0x000fe2000f8e0202 */
[----:B------:R-:W-:Y:S01]  /*2ef0*/  LEA.HI.X R16, R16, UR7, R9, 0x2, P0 ;  /* 0x0000000710107c11 */ /* 0x000fe200080f1409 */
[----:B------:R-:W-:Y:S01]  /*2f00*/  IMAD.WIDE.U32 R6, R6, UR8, RZ ;  /* 0x0000000806067c25 */ /* 0x000fe2000f8e00ff */
[----:B------:R-:W-:Y:S01]  /*2f10*/  LEA.HI.X R14, R14, UR11, R3, 0x2, P1 ;  /* 0x0000000b0e0e7c11 */ /* 0x000fe200088f1403 */
[----:B------:R-:W-:-:S02]  /*2f20*/  UIADD3.X UR5, URZ, -0x1, URZ, UP0, !UPT ;  /* 0xffffffff3f057890 */ /* 0x000fc400087fe43f */
[----:B------:R-:W-:Y:S01]  /*2f30*/  IMAD.IADD R15, R5, 0x1, R15 ;  /* 0x00000001050f7824 */ /* 0x000fe200078e020f */
[----:B------:R-:W-:-:S04]  /*2f40*/  IADD3 R17, R7, R17, RZ ;  /* 0x0000001107117210 */ /* 0x000fc80007ffe0ff */
[----:B------:R-:W-:Y:S02]  /*2f50*/  SHF.L.U64.HI R15, R4, 0x2, R15 ;  /* 0x00000002040f7819 */ /* 0x000fe4000001020f */
[----:B------:R-:W-:-:S07]  /*2f60*/  SHF.L.U64.HI R17, R6, 0x2, R17 ;  /* 0x0000000206117819 */ /* 0x000fce0000010211 */
.L_x_490:
[----:B0-----:R-:W-:Y:S01]  /*2f70*/  IMAD.MOV.U32 R2, RZ, RZ, R13 ;  /* 0x000000ffff027224 */ /* 0x001fe200078e000d */
[----:B------:R-:W-:-:S05]  /*2f80*/  MOV R3, R16 ;  /* 0x0000001000037202 */ /* 0x000fca0000000f00 */
[----:B------:R0:W2:Y:S01]  /*2f90*/  LDG.E R9, desc[UR16][R2.64] ;  /* 0x0000001002097981 */ /* 0x0000a2000c1e1900 */
        /* <DEDUP_REMOVED lines=10> */
[----:B--2---:R0:W-:Y:S06]  /*3040*/  STG.E desc[UR16][R2.64], R9 ;  /* 0x0000000902007986 */ /* 0x0041ec000c101910 */
[----:B------:R-:W-:Y:S05]  /*3050*/  @P0 BRA `(.L_x_490) ;  /* 0xfffffffc00c40947 */ /* 0x000fea000383ffff */
[----:B------:R-:W-:Y:S05]  /*3060*/  EXIT ;  /* 0x000000000000794d */ /* 0x000fea0003800000 */
        .weak           $__internal_39_$__cuda_sm20_div_s64
        .type           $__internal_39_$__cuda_sm20_div_s64,@function
        .size           $__internal_39_$__cuda_sm20_div_s64,($__internal_40_$__cuda_sm20_div_u64 - $__internal_39_$__cuda_sm20_div_s64)
$__internal_39_$__cuda_sm20_div_s64:
        /* <DEDUP_REMOVED lines=27> */
[----:B------:R-:W-:Y:S01]  /*3220*/  IADD3 R5, P4, RZ, -R14, RZ ;  /* 0x8000000eff057210 */ /* 0x000fe20007f9e0ff */
[----:B------:R-:W-:Y:S02]  /*3230*/  IMAD R2, R9, UR8, R2 ;  /* 0x0000000809027c24 */ /* 0x000fe4000f8e0202 */
[----:B------:R-:W-:Y:S01]  /*3240*/  IMAD.HI.U32 R6, R7, R11, RZ ;  /* 0x0000000b07067227 */ /* 0x000fe200078e00ff */
[----:B------:R-:W-:-:S03]  /*3250*/  IADD3.X R8, RZ, ~R3, RZ, P4, !PT ;  /* 0x80000003ff087210 */ /* 0x000fc600027fe4ff */
[----:B------:R-:W-:Y:S01]  /*3260*/  IMAD.X R2, RZ, RZ, ~R2, P0 ;  /* 0x000000ffff027224 */ /* 0x000fe200000e0e02 */
[----:B------:R-:W-:-:S03]  /*3270*/  SEL R8, R8, R3, !P3 ;  /* 0x0000000308087207 */ /* 0x000fc60005800000 */
[----:B------:R-:W-:-:S04]  /*3280*/  IMAD.WIDE.U32 R6, P0, R7, R2, R6 ;  /* 0x0000000207067225 */ /* 0x000fc80007800006 */
[C---:B------:R-:W-:Y:S02]  /*3290*/  IMAD R4, R9.reuse, R2, RZ ;  /* 0x0000000209047224 */ /* 0x040fe400078e02ff */
[----:B------:R-:W-:Y:S01]  /*32a0*/  IMAD.HI.U32 R7, P1, R9, R11, R6 ;  /* 0x0000000b09077227 */ /* 0x000fe20007820006 */
[----:B------:R-:W-:Y:S01]  /*32b0*/  SEL R6, R5, R14, !P3 ;  /* 0x0000000e05067207 */ /* 0x000fe20005800000 */
[----:B------:R-:W-:Y:S02]  /*32c0*/  HFMA2.MMA R5, -RZ, RZ, 0, 0 ;  /* 0x00000000ff057435 */ /* 0x000fe400000001ff */
        /* <DEDUP_REMOVED lines=45> */
[----:B------:R-:W-:Y:S06]  /*35a0*/  RET.REL.NODEC R4 `(_ZN2at6native53_GLOBAL__N__069e5665_20_UpSampleNearest3d_cu_ab8a35b428upsample_nearest3d_out_frameIfXadL_ZNS0_43nearest_neighbor_exact_compute_source_indexEfiiEEEEvPKT_mmmmmmmmPS3_fff) ;  /* 0xffffffc804947950 */ /* 0x000fec0003c3ffff */
        .weak           $__internal_40_$__cuda_sm20_div_u64
        .type           $__internal_40_$__cuda_sm20_div_u64,@function
        .size           $__internal_40_$__cuda_sm20_div_u64,($__internal_41_$__cuda_sm20_rem_u64 - $__internal_40_$__cuda_sm20_div_u64)
$__internal_40_$__cuda_sm20_div_u64:
[----:B------:R-:W-:-:S06]  /*35b0*/  IMAD.MOV.U32 R9, RZ, RZ, R7 ;  /* 0x000000ffff097224 */ /* 0x000fcc00078e0007 */
        /* <DEDUP_REMOVED lines=66> */
[----:B------:R-:W-:Y:S06]  /*39e0*/  RET.REL.NODEC R6 `(_ZN2at6native53_GLOBAL__N__069e5665_20_UpSampleNearest3d_cu_ab8a35b428upsample_nearest3d_out_frameIfXadL_ZNS0_43nearest_neighbor_exact_compute_source_indexEfiiEEEEvPKT_mmmmmmmmPS3_fff) ;  /* 0xffffffc406847950 */ /* 0x000fec0003c3ffff */
        .weak           $__internal_41_$__cuda_sm20_rem_u64
        .type           $__internal_41_$__cuda_sm20_rem_u64,@function
        .size           $__internal_41_$__cuda_sm20_rem_u64,(.L_x_712 - $__internal_41_$__cuda_sm20_rem_u64)
$__internal_41_$__cuda_sm20_rem_u64:
        /* <DEDUP_REMOVED lines=48> */
[----:B------:R-:W-:Y:S02]  /*3cf0*/  IADD3 R8, P1, -R5, R4, RZ ;  /* 0x0000000405087210 */ /* 0x000fe40007f3e1ff */
[----:B------:R-:W-:Y:S02]  /*3d00*/  MOV R11, 0x0 ;  /* 0x00000000000b7802 */ /* 0x000fe40000000f00 */
[----:B------:R-:W-:Y:S02]  /*3d10*/  ISETP.GE.U32.AND.EX P0, PT, R16, R7, PT, P0 ;  /* 0x000000071000720c */ /* 0x000fe40003f06100 */
[----:B------:R-:W-:Y:S02]  /*3d20*/  IADD3.X R12, ~R7, R16, RZ, P1, !PT ;  /* 0x00000010070c7210 */ /* 0x000fe40000ffe5ff */
[----:B------:R-:W-:Y:S02]  /*3d30*/  SEL R8, R8, R4, P0 ;  /* 0x0000000408087207 */ /* 0x000fe40000000000 */
[----:B------:R-:W-:-:S02]  /*3d40*/  SEL R12, R12, R16, P0 ;  /* 0x000000100c0c7207 */ /* 0x000fc40000000000 */
[C---:B------:R-:W-:Y:S01]  /*3d50*/  ISETP.GE.U32.AND P0, PT, R8.reuse, R5, PT ;  /* 0x000000050800720c */ /* 0x040fe20003f06070 */
[----:B------:R-:W-:Y:S01]  /*3d60*/  IMAD.IADD R4, R8, 0x1, -R5 ;  /* 0x0000000108047824 */ /* 0x000fe200078e0a05 */
[----:B------:R-:W-:Y:S02]  /*3d70*/  ISETP.NE.U32.AND P1, PT, R5, RZ, PT ;  /* 0x000000ff0500720c */ /* 0x000fe40003f25070 */
[----:B------:R-:W-:Y:S02]  /*3d80*/  ISETP.GE.U32.AND.EX P0, PT, R12, R7, PT, P0 ;  /* 0x000000070c00720c */ /* 0x000fe40003f06100 */
[----:B------:R-:W-:Y:S02]  /*3d90*/  ISETP.NE.AND.EX P1, PT, R7, RZ, PT, P1 ;  /* 0x000000ff0700720c */ /* 0x000fe40003f25310 */
[----:B------:R-:W-:-:S04]  /*3da0*/  SEL R4, R4, R8, P0 ;  /* 0x0000000804047207 */ /* 0x000fc80000000000 */
[----:B------:R-:W-:Y:S01]  /*3db0*/  SEL R4, R4, 0xffffffff, P1 ;  /* 0xffffffff04047807 */ /* 0x000fe20000800000 */
[----:B------:R-:W-:Y:S06]  /*3dc0*/  RET.REL.NODEC R10 `(_ZN2at6native53_GLOBAL__N__069e5665_20_UpSampleNearest3d_cu_ab8a35b428upsample_nearest3d_out_frameIfXadL_ZNS0_43nearest_neighbor_exact_compute_source_indexEfiiEEEEvPKT_mmmmmmmmPS3_fff) ;  /* 0xffffffc00a8c7950 */ /* 0x000fec0003c3ffff */
.L_x_491:
        /* <DEDUP_REMOVED lines=11> */
.L_x_712:


//--------------------- .text._ZN2at6native53_GLOBAL__N__069e5665_20_UpSampleNearest3d_cu_ab8a35b428upsample_nearest3d_out_frameIdXadL_ZNS0_43nearest_neighbor_exact_compute_source_indexEfiiEEEEvPKT_mmmmmmmmPS3_fff --------------------------
	.section	.text._ZN2at6native53_GLOBAL__N__069e5665_20_UpSampleNearest3d_cu_ab8a35b428upsample_nearest3d_out_frameIdXadL_ZNS0_43nearest_neighbor_exact_compute_source_indexEfiiEEEEvPKT_mmmmmmmmPS3_fff,"ax",@progbits
	.align	128
.text._ZN2at6native53_GLOBAL__N__069e5665_20_UpSampleNearest3d_cu_ab8a35b428upsample_nearest3d_out_frameIdXadL_ZNS0_43nearest_neighbor_exact_compute_source_indexEfiiEEEEvPKT_mmmmmmmmPS3_fff:
        .type           _ZN2at6native53_GLOBAL__N__069e5665_20_UpSampleNearest3d_cu_ab8a35b428upsample_nearest3d_out_frameIdXadL_ZNS0_43nearest_neighbor_exact_compute_source_indexEfiiEEEEvPKT_mmmmmmmmPS3_fff,@function
        .size           _ZN2at6native53_GLOBAL__N__069e5665_20_UpSampleNearest3d_cu_ab8a35b428upsample_nearest3d_out_frameIdXadL_ZNS0_43nearest_neighbor_exact_compute_source_indexEfiiEEEEvPKT_mmmmmmmmPS3_fff,(.L_x_716 - _ZN2at6native53_GLOBAL__N__069e5665_20_UpSampleNearest3d_cu_ab8a35b428upsample_nearest3d_out_frameIdXadL_ZNS0_43nearest_neighbor_exact_compute_source_indexEfiiEEEEvPKT_mmmmmmmmPS3_fff)
        .other          _ZN2at6native53_GLOBAL__N__069e5665_20_UpSampleNearest3d_cu_ab8a35b428upsample_nearest3d_out_frameIdXadL_ZNS0_43nearest_neighbor_exact_compute_source_indexEfiiEEEEvPKT_mmmmmmmmPS3_fff,@"STO_CUDA_ENTRY STV_DEFAULT"
_ZN2at6native53_GLOBAL__N__069e5665_20_UpSampleNearest3d_cu_ab8a35b428upsample_nearest3d_out_frameIdXadL_ZNS0_43nearest_neighbor_exact_compute_source_indexEfiiEEEEvPKT_mmmmmmmmPS3_fff:
        /* <DEDUP_REMOVED lines=40> */
[----:B------:R-:W-:Y:S05]  /*0280*/  CALL.REL.NOINC `($__internal_42_$__cuda_sm20_div_s64) ;  /* 0x0000002c00a87944 */ /* 0x000fea0003c00000 */
[----:B------:R-:W-:Y:S05]  /*0290*/  BRA `(.L_x_494) ;  /* 0x00000000004c7947 */ /* 0x000fea0003800000 */
.L_x_493:
        /* <DEDUP_REMOVED lines=19> */
.L_x_494:
[----:B------:R-:W-:Y:S05]  /*03d0*/  BSYNC B0 ;  /* 0x0000000000007941 */ /* 0x000fea0003800000 */
.L_x_492:
        /* <DEDUP_REMOVED lines=10> */
[----:B------:R-:W-:Y:S05]  /*0480*/  CALL.REL.NOINC `($__internal_44_$__cuda_sm20_rem_u64) ;  /* 0x00000034008c7944 */ /* 0x000fea0003c00000 */
[----:B------:R-:W-:Y:S01]  /*0490*/  IMAD.MOV.U32 R0, RZ, RZ, R8 ;  /* 0x000000ffff007224 */ /* 0x000fe200078e0008 */
[----:B------:R-:W-:Y:S06]  /*04a0*/  BRA `(.L_x_497) ;  /* 0x0000000000487947 */ /* 0x000fec0003800000 */
.L_x_496:
        /* <DEDUP_REMOVED lines=18> */
.L_x_497:
[----:B------:R-:W-:Y:S05]  /*05d0*/  BSYNC B0 ;  /* 0x0000000000007941 */ /* 0x000fea0003800000 */
.L_x_495:
        /* <DEDUP_REMOVED lines=11> */
[----:B------:R-:W-:Y:S05]  /*0690*/  CALL.REL.NOINC `($__internal_43_$__cuda_sm20_div_u64) ;  /* 0x0000002c00f47944 */ /* 0x000fea0003c00000 */
[----:B------:R-:W-:Y:S02]  /*06a0*/  IMAD.MOV.U32 R2, RZ, RZ, R8 ;  /* 0x000000ffff027224 */ /* 0x000fe400078e0008 */
[----:B------:R-:W-:Y:S01]  /*06b0*/  IMAD.MOV.U32 R3, RZ, RZ, R9 ;  /* 0x000000ffff037224 */ /* 0x000fe200078e0009 */
[----:B------:R-:W-:Y:S06]  /*06c0*/  BRA `(.L_x_500) ;  /* 0x0000000000507947 */ /* 0x000fec0003800000 */
.L_x_499:
        /* <DEDUP_REMOVED lines=20> */
.L_x_500:
[----:B------:R-:W-:Y:S05]  /*0810*/  BSYNC B0 ;  /* 0x0000000000007941 */ /* 0x000fea0003800000 */
.L_x_498:
        /* <DEDUP_REMOVED lines=10> */
[----:B------:R-:W-:Y:S05]  /*08c0*/  CALL.REL.NOINC `($__internal_43_$__cuda_sm20_div_u64) ;  /* 0x0000002c00687944 */ /* 0x000fea0003c00000 */
[----:B------:R-:W-:Y:S01]  /*08d0*/  IMAD.MOV.U32 R4, RZ, RZ, R8 ;  /* 0x000000ffff047224 */ /* 0x000fe200078e0008 */
[----:B------:R-:W-:Y:S01]  /*08e0*/  MOV R5, R9 ;  /* 0x0000000900057202 */ /* 0x000fe20000000f00 */
[----:B------:R-:W-:Y:S06]  /*08f0*/  BRA `(.L_x_503) ;  /* 0x0000000000507947 */ /* 0x000fec0003800000 */
.L_x_502:
        /* <DEDUP_REMOVED lines=12> */
[----:B------:R-:W-:Y:S02]  /*09c0*/  IMAD R2, R5, UR6, R2 ;  /* 0x0000000605027c24 */ /* 0x000fe4000f8e0202 */
[----:B------:R-:W-:-:S03]  /*09d0*/  IMAD.MOV.U32 R5, RZ, RZ, RZ ;  /* 0x000000ffff057224 */ /* 0x000fc600078e00ff */
[----:B------:R-:W-:-:S13]  /*09e0*/  ISETP.GE.U32.AND P0, PT, R2, UR6, PT ;  /* 0x0000000602007c0c */ /* 0x000fda000bf06070 */
[----:B------:R-:W-:Y:S01]  /*09f0*/  @P0 VIADD R2, R2, -UR6 ;  /* 0x8000000602020c36 */ /* 0x000fe20008000000 */
[----:B------:R-:W-:-:S04]  /*0a00*/  @P0 IADD3 R4, R4, 0x1, RZ ;  /* 0x0000000104040810 */ /* 0x000fc80007ffe0ff */
[----:B------:R-:W-:-:S13]  /*0a10*/  ISETP.GE.U32.AND P1, PT, R2, UR6, PT ;  /* 0x0000000602007c0c */ /* 0x000fda000bf26070 */
[----:B------:R-:W-:Y:S01]  /*0a20*/  @P1 VIADD R4, R4, 0x1 ;  /* 0x0000000104041836 */ /* 0x000fe20000000000 */
[----:B------:R-:W-:-:S07]  /*0a30*/  @!P2 LOP3.LUT R4, RZ, UR6, RZ, 0x33, !PT ;  /* 0x00000006ff04ac12 */ /* 0x000fce000f8e33ff */
.L_x_503:
[----:B------:R-:W-:Y:S05]  /*0a40*/  BSYNC B0 ;  /* 0x0000000000007941 */ /* 0x000fea0003800000 */
.L_x_501:
        /* <DEDUP_REMOVED lines=10> */
[----:B------:R-:W-:Y:S05]  /*0af0*/  CALL.REL.NOINC `($__internal_44_$__cuda_sm20_rem_u64) ;  /* 0x0000002c00f07944 */ /* 0x000fea0003c00000 */
[----:B------:R-:W-:Y:S01]  /*0b00*/  MOV R2, R8 ;  /* 0x0000000800027202 */ /* 0x000fe20000000f00 */
[----:B------:R-:W-:Y:S06]  /*0b10*/  BRA `(.L_x_506) ;  /* 0x00000000004c7947 */ /* 0x000fec0003800000 */
.L_x_505:
        /* <DEDUP_REMOVED lines=19> */
.L_x_506:
[----:B------:R-:W-:Y:S05]  /*0c50*/  BSYNC B0 ;  /* 0x0000000000007941 */ /* 0x000fea0003800000 */
.L_x_504:
        /* <DEDUP_REMOVED lines=11> */
[----:B------:R-:W-:Y:S05]  /*0d10*/  CALL.REL.NOINC `($__internal_43_$__cuda_sm20_div_u64) ;  /* 0x0000002800547944 */ /* 0x000fea0003c00000 */
[----:B------:R-:W-:Y:S01]  /*0d20*/  IADD3 R3, -R8, RZ, RZ ;  /* 0x000000ff08037210 */ /* 0x000fe20007ffe1ff */
[----:B------:R-:W-:Y:S01]  /*0d30*/  ULDC UR6, c[0x0][0x250] ;  /* 0x0000940000067ab9 */ /* 0x000fe20000000800 */
[----:B------:R-:W-:Y:S01]  /*0d40*/  IMAD.MOV.U32 R4, RZ, RZ, R8 ;  /* 0x000000ffff047224 */ /* 0x000fe200078e0008 */
[----:B------:R-:W-:Y:S02]  /*0d50*/  MOV R5, R9 ;  /* 0x0000000900057202 */ /* 0x000fe40000000f00 */
[----:B------:R-:W-:Y:S01]  /*0d60*/  IMAD R3, R3, UR6, R20 ;  /* 0x0000000603037c24 */ /* 0x000fe2000f8e0214 */
[----:B------:R-:W-:Y:S06]  /*0d70*/  BRA `(.L_x_509) ;  /* 0x0000000000587947 */ /* 0x000fec0003800000 */
.L_x_508:
        /* <DEDUP_REMOVED lines=19> */
[----:B------:R-:W-:-:S04]  /*0eb0*/  @!P2 LOP3.LUT R4, RZ, UR6, RZ, 0x33, !PT ;  /* 0x00000006ff04ac12 */ /* 0x000fc8000f8e33ff */
[----:B------:R-:W-:-:S05]  /*0ec0*/  IADD3 R3, -R4, RZ, RZ ;  /* 0x000000ff04037210 */ /* 0x000fca0007ffe1ff */
[----:B------:R-:W-:-:S07]  /*0ed0*/  IMAD R3, R3, UR6, R20 ;  /* 0x0000000603037c24 */ /* 0x000fce000f8e0214 */
.L_x_509:
[----:B------:R-:W-:Y:S05]  /*0ee0*/  BSYNC B0 ;  /* 0x0000000000007941 */ /* 0x000fea0003800000 */
.L_x_507:
[----:B------:R-:W-:Y:S01]  /*0ef0*/  ULDC.64 UR12, c[0x0][0x230] ;  /* 0x00008c00000c7ab9 */ /* 0x000fe20000000a00 */
[----:B------:R-:W-:Y:S01]  /*0f00*/  ULDC.64 UR14, c[0x0][0x228] ;  /* 0x00008a00000e7ab9 */ /* 0x000fe20000000a00 */
[----:B------:R-:W-:Y:S01]  /*0f10*/  BSSY B0, `(.L_x_510) ;  /* 0x0000028000007945 */ /* 0x000fe20003800000 */
[----:B------:R-:W-:Y:S02]  /*0f20*/  UIMAD UR6, UR13, UR14, URZ ;  /* 0x0000000e0d0672a4 */ /* 0x000fe4000f8e023f */
[----:B------:R-:W-:Y:S02]  /*0f30*/  UIMAD.WIDE.U32 UR10, UR12, UR14, URZ ;  /* 0x0000000e0c0a72a5 */ /* 0x000fe4000f8e003f */
[----:B------:R-:W-:-:S03]  /*0f40*/  UIMAD UR6, UR12, UR15, UR6 ;  /* 0x0000000f0c0672a4 */ /* 0x000fc6000f8e0206 */
[----:B------:R-:W-:Y:S01]  /*0f50*/  ULDC.64 UR12, c[0x0][0x238] ;  /* 0x00008e00000c7ab9 */ /* 0x000fe20000000a00 */
[----:B------:R-:W-:-:S03]  /*0f60*/  UIADD3 UR6, UR11, UR6, URZ ;  /* 0x000000060b067290 */ /* 0x000fc6000fffe03f */
[----:B------:R-:W-:Y:S01]  /*0f70*/  ULDC UR11, c[0x0][0x24c] ;  /* 0x00009300000b7ab9 */ /* 0x000fe20000000800 */
[----:B------:R-:W-:Y:S01]  /*0f80*/  UIMAD UR9, UR6, UR12, URZ ;  /* 0x0000000c060972a4 */ /* 0x000fe2000f8e023f */
[----:B------:R-:W-:Y:S01]  /*0f90*/  LOP3.LUT R6, R5, UR11, RZ, 0xfc, !PT ;  /* 0x0000000b05067c12 */ /* 0x000fe2000f8efcff */
[----:B------:R-:W-:Y:S02]  /*0fa0*/  UIMAD.WIDE.U32 UR6, UR10, UR12, URZ ;  /* 0x0000000c0a0672a5 */ /* 0x000fe4000f8e003f */
[----:B------:R-:W-:Y:S01]  /*0fb0*/  UIMAD UR9, UR10, UR13, UR9 ;  /* 0x0000000d0a0972a4 */ /* 0x000fe2000f8e0209 */
[----:B------:R-:W-:-:S03]  /*0fc0*/  ISETP.NE.U32.AND P0, PT, R6, RZ, PT ;  /* 0x000000ff0600720c */ /* 0x000fc60003f05070 */
[----:B------:R-:W-:-:S10]  /*0fd0*/  UIADD3 UR9, UR7, UR9, URZ ;  /* 0x0000000907097290 */ /* 0x000fd4000fffe03f */
[----:B------:R-:W-:Y:S05]  /*0fe0*/  @!P0 BRA `(.L_x_511) ;  /* 0x0000000000208947 */ /* 0x000fea0003800000 */
[----:B------:R-:W-:Y:S01]  /*0ff0*/  ULDC.64 UR10, c[0x0][0x248] ;  /* 0x00009200000a7ab9 */ /* 0x000fe20000000a00 */
[----:B------:R-:W-:Y:S01]  /*1000*/  MOV R13, R5 ;  /* 0x00000005000d7202 */ /* 0x000fe20000000f00 */
[----:B------:R-:W-:Y:S01]  /*1010*/  IMAD.U32 R5, RZ, RZ, UR10 ;  /* 0x0000000aff057e24 */ /* 0x000fe2000f8e00ff */
[----:B------:R-:W-:Y:S02]  /*1020*/  MOV R11, UR11 ;  /* 0x0000000b000b7c02 */ /* 0x000fe40008000f00 */
[----:B------:R-:W-:-:S07]  /*1030*/  MOV R6, 0x1050 ;  /* 0x0000105000067802 */ /* 0x000fce0000000f00 */
[----:B------:R-:W-:Y:S05]  /*1040*/  CALL.REL.NOINC `($__internal_44_$__cuda_sm20_rem_u64) ;  /* 0x00000028009c7944 */ /* 0x000fea0003c00000 */
[----:B------:R-:W-:Y:S01]  /*1050*/  IMAD.MOV.U32 R4, RZ, RZ, R8 ;  /* 0x000000ffff047224 */ /* 0x000fe200078e0008 */
[----:B------:R-:W-:Y:S06]  /*1060*/  BRA `(.L_x_512) ;  /* 0x0000000000487947 */ /* 0x000fec0003800000 */
.L_x_511:
        /* <DEDUP_REMOVED lines=18> */
.L_x_512:
[----:B------:R-:W-:Y:S05]  /*1190*/  BSYNC B0 ;  /* 0x0000000000007941 */ /* 0x000fea0003800000 */
.L_x_510:
[----:B------:R-:W-:Y:S01]  /*11a0*/  I2FP.F32.S32 R4, R4 ;  /* 0x0000000400047245 */ /* 0x000fe20000201400 */
[----:B------:R-:W-:Y:S01]  /*11b0*/  ULDC.64 UR10, c[0x0][0x260] ;  /* 0x00009800000a7ab9 */ /* 0x000fe20000000a00 */
[----:B------:R-:W-:Y:S01]  /*11c0*/  I2FP.F32.S32 R2, R2 ;  /* 0x0000000200027245 */ /* 0x000fe20000201400 */
[----:B------:R-:W-:Y:S01]  /*11d0*/  ULDC.64 UR20, c[0x0][0x230] ;  /* 0x00008c0000147ab9 */ /* 0x000fe20000000a00 */
[----:B------:R-:W-:Y:S01]  /*11e0*/  ULDC UR23, c[0x0][0x228] ;  /* 0x00008a0000177ab9 */ /* 0x000fe20000000800 */
[----:B------:R-:W-:Y:S01]  /*11f0*/  FADD.FTZ R4, R4, 0.5 ;  /* 0x3f00000004047421 */ /* 0x000fe20000010000 */
[----:B------:R-:W-:Y:S01]  /*1200*/  MOV R5, UR20 ;  /* 0x0000001400057c02 */ /* 0x000fe20008000f00 */
[----:B------:R-:W-:Y:S01]  /*1210*/  FADD.FTZ R2, R2, 0.5 ;  /* 0x3f00000002027421 */ /* 0x000fe20000010000 */
[----:B------:R-:W-:Y:S02]  /*1220*/  IMAD.U32 R9, RZ, RZ, UR23 ;  /* 0x00000017ff097e24 */ /* 0x000fe4000f8e00ff */
[----:B------:R-:W-:Y:S01]  /*1230*/  FMUL.FTZ R6, R4, UR11 ;  /* 0x0000000b04067c20 */ /* 0x000fe20008410000 */
[----:B------:R-:W-:Y:S01]  /*1240*/  ULDC.64 UR14, c[0x0][0x218] ;  /* 0x00008600000e7ab9 */ /* 0x000fe20000000a00 */
[----:B------:R-:W-:Y:S01]  /*1250*/  FMUL.FTZ R10, R2, UR10 ;  /* 0x0000000a020a7c20 */ /* 0x000fe20008410000 */
[----:B------:R-:W-:Y:S01]  /*1260*/  ISETP.NE.U32.AND P0, PT, RZ, UR14, PT ;  /* 0x0000000eff007c0c */ /* 0x000fe2000bf05070 */
[----:B------:R-:W-:-:S02]  /*1270*/  ULDC UR10, c[0x0][0x268] ;  /* 0x00009a00000a7ab9 */ /* 0x000fc40000000800 */
[----:B------:R-:W0:Y:S01]  /*1280*/  F2I.FTZ.FLOOR.NTZ R6, R6 ;  /* 0x0000000600067305 */ /* 0x000e220000217100 */
[----:B------:R-:W-:-:S07]  /*1290*/  ISETP.NE.AND.EX P0, PT, RZ, UR15, PT, P0 ;  /* 0x0000000fff007c0c */ /* 0x000fce000bf05300 */
[----:B------:R-:W1:Y:S01]  /*12a0*/  F2I.FTZ.FLOOR.NTZ R10, R10 ;  /* 0x0000000a000a7305 */ /* 0x000e620000217100 */
[----:B0-----:R-:W-:Y:S02]  /*12b0*/  VIADDMNMX R4, R5, 0xffffffff, R6, PT ;  /* 0xffffffff05047846 */ /* 0x001fe40003800106 */
[----:B------:R-:W-:Y:S01]  /*12c0*/  I2FP.F32.S32 R5, R3 ;  /* 0x0000000300057245 */ /* 0x000fe20000201400 */
[----:B------:R-:W-:Y:S01]  /*12d0*/  IMAD.WIDE.U32 R2, R0, UR6, RZ ;  /* 0x0000000600027c25 */ /* 0x000fe2000f8e00ff */
[----:B------:R-:W-:-:S03]  /*12e0*/  SHF.R.S32.HI R6, RZ, 0x1f, R0 ;  /* 0x0000001fff067819 */ /* 0x000fc60000011400 */
[----:B------:R-:W-:Y:S01]  /*12f0*/  FADD.FTZ R5, R5, 0.5 ;  /* 0x3f00000005057421 */ /* 0x000fe20000010000 */
[----:B-1----:R-:W-:Y:S01]  /*1300*/  VIADDMNMX R8, R9, 0xffffffff, R10, PT ;  /* 0xffffffff09087846 */ /* 0x002fe2000380010a */
[----:B------:R-:W-:Y:S01]  /*1310*/  IMAD R13, R6, UR6, RZ ;  /* 0x00000006060d7c24 */ /* 0x000fe2000f8e02ff */
[----:B------:R-:W0:Y:S01]  /*1320*/  LDC.64 R10, c[0x0][0x238] ;  /* 0x00008e00ff0a7b82 */ /* 0x000e220000000a00 */
[----:B------:R-:W-:Y:S01]  /*1330*/  FMUL.FTZ R16, R5, UR10 ;  /* 0x0000000a05107c20 */ /* 0x000fe20008410000 */
[----:B------:R-:W-:Y:S01]  /*1340*/  SHF.R.S32.HI R9, RZ, 0x1f, R8 ;  /* 0x0000001fff097819 */ /* 0x000fe20000011408 */
[----:B------:R-:W-:Y:S01]  /*1350*/  IMAD R13, R0, UR9, R13 ;  /* 0x00000009000d7c24 */ /* 0x000fe2000f8e020d */
[----:B------:R-:W-:Y:S01]  /*1360*/  SHF.R.S32.HI R5, RZ, 0x1f, R4 ;  /* 0x0000001fff057819 */ /* 0x000fe20000011404 */
[----:B------:R1:W2:Y:S02]  /*1370*/  F2I.FTZ.FLOOR.NTZ R17, R16 ;  /* 0x0000001000117305 */ /* 0x0002a40000217100 */
[----:B------:R-:W-:Y:S01]  /*1380*/  IMAD R15, R9, UR20, RZ ;  /* 0x00000014090f7c24 */ /* 0x000fe2000f8e02ff */
[----:B------:R-:W-:-:S03]  /*1390*/  IADD3 R13, R3, R13, RZ ;  /* 0x0000000d030d7210 */ /* 0x000fc60007ffe0ff */
[C---:B------:R-:W-:Y:S02]  /*13a0*/  IMAD R19, R8.reuse, UR21, R15 ;  /* 0x0000001508137c24 */ /* 0x040fe4000f8e020f */
[----:B------:R-:W-:Y:S01]  /*13b0*/  IMAD.WIDE.U32 R14, R8, UR20, R4 ;  /* 0x00000014080e7c25 */ /* 0x000fe2000f8e0004 */
[----:B-1----:R-:W-:Y:S06]  /*13c0*/  @!P0 EXIT ;  /* 0x000000000000894d */ /* 0x002fec0003800000 */
[----:B------:R-:W-:Y:S01]  /*13d0*/  UIADD3 UR10, UP0, UR14, -0x1, URZ ;  /* 0xffffffff0e0a7890 */ /* 0x000fe2000ff1e03f */
[----:B------:R-:W-:Y:S01]  /*13e0*/  MOV R12, R2 ;  /* 0x00000002000c7202 */ /* 0x000fe20000000f00 */
[----:B------:R-:W-:Y:S01]  /*13f0*/  IMAD.IADD R3, R15, 0x1, R19 ;  /* 0x000000010f037824 */ /* 0x000fe200078e0213 */
[----:B0-2---:R-:W-:Y:S01]  /*1400*/  VIADDMNMX R2, R10, 0xffffffff, R17, PT ;  /* 0xffffffff0a027846 */ /* 0x005fe20003800111 */
[----:B------:R-:W-:Y:S02]  /*1410*/  UIADD3.X UR11, UR15, -0x1, URZ, UP0, !UPT ;  /* 0xffffffff0f0b7890 */ /* 0x000fe400087fe43f */
[----:B------:R-:W-:Y:S01]  /*1420*/  UISETP.GE.U32.AND UP0, UPT, UR10, 0x3, UPT ;  /* 0x000000030a00788c */ /* 0x000fe2000bf06070 */
[-C--:B------:R-:W-:Y:S01]  /*1430*/  IMAD R3, R3, R10.reuse, RZ ;  /* 0x0000000a03037224 */ /* 0x080fe200078e02ff */
[----:B------:R-:W-:Y:S01]  /*1440*/  ULOP3.LUT UR22, UR14, 0x3, URZ, 0xc0, !UPT ;  /* 0x000000030e167892 */ /* 0x000fe2000f8ec03f */
[----:B------:R-:W-:Y:S01]  /*1450*/  IMAD.WIDE.U32 R12, R14, R10, R12 ;  /* 0x0000000a0e0c7225 */ /* 0x000fe200078e000c */
[----:B------:R-:W-:-:S03]  /*1460*/  UISETP.GE.U32.AND.EX UP0, UPT, UR11, URZ, UPT, UP0 ;  /* 0x0000003f0b00728c */ /* 0x000fc6000bf06100 */
[----:B------:R-:W-:Y:S01]  /*1470*/  IMAD R14, R14, R11, R3 ;  /* 0x0000000b0e0e7224 */ /* 0x000fe200078e0203 */
[----:B------:R-:W-:Y:S02]  /*1480*/  SHF.R.S32.HI R3, RZ, 0x1f, R2 ;  /* 0x0000001fff037819 */ /* 0x000fe40000011402 */
[----:B------:R-:W-:Y:S02]  /*1490*/  PLOP3.LUT P1, PT, PT, PT, UP0, 0x80, 0x0 ;  /* 0x000000000000781c */ /* 0x000fe40003f2f008 */
[----:B------:R-:W-:-:S04]  /*14a0*/  IADD3 R22, P0, R2, R12, RZ ;  /* 0x0000000c02167210 */ /* 0x000fc80007f1e0ff */
[----:B------:R-:W-:-:S07]  /*14b0*/  IADD3.X R3, R3, R13, R14, P0, !PT ;  /* 0x0000000d03037210 */ /* 0x000fce00007fe40e */
[----:B------:R-:W-:Y:S05]  /*14c0*/  @!P1 BRA `(.L_x_513) ;  /* 0x0000001800309947 */ /* 0x000fea0003800000 */
[----:B------:R-:W-:Y:S01]  /*14d0*/  IMAD R13, R6, UR23, RZ ;  /* 0x00000017060d7c24 */ /* 0x000fe2000f8e02ff */
[----:B------:R-:W-:Y:S01]  /*14e0*/  ULDC UR24, c[0x0][0x22c] ;  /* 0x00008b0000187ab9 */ /* 0x000fe20000000800 */
[C---:B------:R-:W-:Y:S01]  /*14f0*/  IMAD.WIDE.U32 R14, R0.reuse, UR23, R8 ;  /* 0x00000017000e7c25 */ /* 0x040fe2000f8e0008 */
[----:B------:R-:W-:Y:S01]  /*1500*/  ULDC.64 UR16, c[0x0][0x250] ;  /* 0x0000940000107ab9 */ /* 0x000fe20000000a00 */
[----:B------:R-:W-:Y:S02]  /*1510*/  ULDC.64 UR12, c[0x0][0x248] ;  /* 0x00009200000c7ab9 */ /* 0x000fe40000000a00 */
[----:B------:R-:W-:Y:S01]  /*1520*/  IMAD R13, R0, UR24, R13 ;  /* 0x00000018000d7c24 */ /* 0x000fe2000f8e020d */
[----:B------:R-:W-:Y:S01]  /*1530*/  UIMAD.WIDE.U32 UR10, UR16, UR12, URZ ;  /* 0x0000000c100a72a5 */ /* 0x000fe2000f8e003f */
[----:B------:R-:W-:Y:S01]  /*1540*/  IMAD R17, R11, UR20, RZ ;  /* 0x000000140b117c24 */ /* 0x000fe2000f8e02ff */
[----:B------:R-:W-:Y:S01]  /*1550*/  UIMAD UR12, UR17, UR12, URZ ;  /* 0x0000000c110c72a4 */ /* 0x000fe2000f8e023f */
[----:B------:R-:W-:-:S02]  /*1560*/  IMAD.IADD R0, R15, 0x1, R13 ;  /* 0x000000010f007824 */ /* 0x000fc400078e020d */
[----:B------:R-:W0:Y:S01]  /*1570*/  LDC.64 R12, c[0x0][0x220] ;  /* 0x00008800ff0c7b82 */ /* 0x000e220000000a00 */
[----:B------:R-:W-:Y:S01]  /*1580*/  IMAD.WIDE.U32 R8, R10, UR20, RZ ;  /* 0x000000140a087c25 */ /* 0x000fe2000f8e00ff */
[----:B------:R-:W-:-:S03]  /*1590*/  UIMAD UR12, UR13, UR16, UR12 ;  /* 0x000000100d0c72a4 */ /* 0x000fc6000f8e020c */
[----:B------:R-:W-:Y:S01]  /*15a0*/  IMAD R17, R10, UR21, R17 ;  /* 0x000000150a117c24 */ /* 0x000fe2000f8e0211 */
[----:B------:R-:W-:Y:S01]  /*15b0*/  UIADD3 UR11, UR11, UR12, URZ ;  /* 0x0000000c0b0b7290 */ /* 0x000fe2000fffe03f */
[----:B------:R-:W-:Y:S01]  /*15c0*/  IMAD R15, R0, UR20, RZ ;  /* 0x00000014000f7c24 */ /* 0x000fe2000f8e02ff */
[----:B------:R-:W-:Y:S01]  /*15d0*/  ULDC.64 UR16, c[0x0][0x240] ;  /* 0x0000900000107ab9 */ /* 0x000fe20000000a00 */
[C---:B------:R-:W-:Y:S01]  /*15e0*/  IMAD.WIDE.U32 R4, R14.reuse, UR20, R4 ;  /* 0x000000140e047c25 */ /* 0x040fe2000f8e0004 */
[----:B------:R-:W-:Y:S01]  /*15f0*/  IADD3 R0, R9, R17, RZ ;  /* 0x0000001109007210 */ /* 0x000fe20007ffe0ff */
[----:B------:R-:W-:Y:S02]  /*1600*/  UIMAD UR11, UR11, UR16, URZ ;  /* 0x000000100b0b72a4 */ /* 0x000fe4000f8e023f */
[----:B------:R-:W-:Y:S01]  /*1610*/  IMAD R15, R14, UR21, R15 ;  /* 0x000000150e0f7c24 */ /* 0x000fe2000f8e020f */
[----:B------:R-:W-:Y:S01]  /*1620*/  UIMAD.WIDE.U32 UR12, UR10, UR16, URZ ;  /* 0x000000100a0c72a5 */ /* 0x000fe2000f8e003f */
[----:B------:R-:W-:Y:S01]  /*1630*/  IMAD R9, R0, UR23, RZ ;  /* 0x0000001700097c24 */ /* 0x000fe2000f8e02ff */
[----:B------:R-:W-:Y:S01]  /*1640*/  UIMAD UR10, UR10, UR17, UR11 ;  /* 0x000000110a0a72a4 */ /* 0x000fe2000f8e020b */
[----:B------:R-:W-:Y:S01]  /*1650*/  VIADD R14, R2, 0x1 ;  /* 0x00000001020e7836 */ /* 0x000fe20000000000 */
[----:B------:R-:W-:Y:S01]  /*1660*/  IADD3 R5, R5, R15, RZ ;  /* 0x0000000f05057210 */ /* 0x000fe20007ffe0ff */
[C---:B------:R-:W-:Y:S01]  /*1670*/  IMAD R19, R8.reuse, UR24, R9 ;  /* 0x0000001808137c24 */ /* 0x040fe2000f8e0209 */
[----:B------:R-:W-:Y:S01]  /*1680*/  UIADD3 UR10, UR13, UR10, URZ ;  /* 0x0000000a0d0a7290 */ /* 0x000fe2000fffe03f */
[----:B------:R-:W-:Y:S01]  /*1690*/  IMAD.WIDE.U32 R8, R8, UR23, RZ ;  /* 0x0000001708087c25 */ /* 0x000fe2000f8e00ff */
[----:B------:R-:W-:Y:S01]  /*16a0*/  SHF.R.S32.HI R15, RZ, 0x1f, R14 ;  /* 0x0000001fff0f7819 */ /* 0x000fe2000001140e */
[----:B------:R-:W-:-:S02]  /*16b0*/  UIADD3 UR11, UP0, UR22, -UR14, URZ ;  /* 0x8000000e160b7290 */ /* 0x000fc4000ff1e03f */
[-C--:B------:R-:W-:Y:S01]  /*16c0*/  IMAD R5, R5, R10.reuse, RZ ;  /* 0x0000000a05057224 */ /* 0x080fe200078e02ff */
[----:B------:R-:W-:Y:S01]  /*16d0*/  ULDC.64 UR16, c[0x0][0x210] ;  /* 0x0000840000107ab9 */ /* 0x000fe20000000a00 */
[----:B------:R-:W-:-:S04]  /*16e0*/  IMAD.WIDE.U32 R14, R4, R10, R14 ;  /* 0x0000000a040e7225 */ /* 0x000fc800078e000e */
[----:B------:R-:W-:Y:S01]  /*16f0*/  IMAD R17, R4, R11, R5 ;  /* 0x0000000b04117224 */ /* 0x000fe200078e0205 */
[----:B------:R-:W-:Y:S01]  /*1700*/  LEA R24, P0, R14, UR16, 0x3 ;  /* 0x000000100e187c11 */ /* 0x000fe2000f8018ff */
[----:B------:R-:W-:-:S03]  /*1710*/  IMAD.IADD R5, R9, 0x1, R19 ;  /* 0x0000000109057824 */ /* 0x000fc600078e0213 */
[----:B------:R-:W-:Y:S01]  /*1720*/  IADD3 R24, P2, R24, -0x8, RZ ;  /* 0xfffffff818187810 */ /* 0x000fe20007f5e0ff */
[-C--:B0-----:R-:W-:Y:S01]  /*1730*/  IMAD R0, R5, R12.reuse, RZ ;  /* 0x0000000c05007224 */ /* 0x081fe200078e02ff */
[----:B------:R-:W-:Y:S01]  /*1740*/  IADD3 R5, R15, R17, RZ ;  /* 0x000000110f057210 */ /* 0x000fe20007ffe0ff */
[----:B------:R-:W-:-:S03]  /*1750*/  IMAD.WIDE.U32 R16, R8, R12, RZ ;  /* 0x0000000c08107225 */ /* 0x000fc600078e00ff */
[----:B------:R-:W-:Y:S01]  /*1760*/  LEA.HI.X R14, R14, UR17, R5, 0x3, P0 ;  /* 0x000000110e0e7c11 */ /* 0x000fe200080f1c05 */
[----:B------:R-:W-:Y:S01]  /*1770*/  IMAD R15, R8, R13, R0 ;  /* 0x0000000d080f7224 */ /* 0x000fe200078e0200 */
[----:B------:R-:W-:Y:S01]  /*1780*/  SHF.L.U32 R4, R16, 0x3, RZ ;  /* 0x0000000310047819 */ /* 0x000fe200000006ff */
[----:B------:R-:W-:Y:S01]  /*1790*/  IMAD R0, R12, UR10, RZ ;  /* 0x0000000a0c007c24 */ /* 0x000fe2000f8e02ff */
[----:B------:R-:W-:Y:S01]  /*17a0*/  UIADD3.X UR10, URZ, ~UR15, URZ, UP0, !UPT ;  /* 0x8000000f3f0a7290 */ /* 0x000fe200087fe43f */
[----:B------:R-:W-:Y:S01]  /*17b0*/  IMAD.IADD R5, R17, 0x1, R15 ;  /* 0x0000000111057824 */ /* 0x000fe200078e020f */
[----:B------:R-:W-:Y:S01]  /*17c0*/  IADD3.X R19, R14, -0x1, RZ, P2, !PT ;  /* 0xffffffff0e137810 */ /* 0x000fe200017fe4ff */
[----:B------:R-:W-:-:S03]  /*17d0*/  IMAD.WIDE.U32 R8, R12, UR12, RZ ;  /* 0x0000000c0c087c25 */ /* 0x000fc6000f8e00ff */
[----:B------:R-:W-:Y:S01]  /*17e0*/  ISETP.LE.AND P0, PT, RZ, UR10, PT ;  /* 0x0000000aff007c0c */ /* 0x000fe2000bf03270 */
[----:B------:R-:W-:Y:S01]  /*17f0*/  IMAD R15, R13, UR12, R0 ;  /* 0x0000000c0d0f7c24 */ /* 0x000fe2000f8e0200 */
[----:B------:R-:W-:Y:S01]  /*1800*/  ULDC.64 UR12, c[0x0][0x258] ;  /* 0x00009600000c7ab9 */ /* 0x000fe20000000a00 */
[----:B------:R-:W-:Y:S01]  /*1810*/  SHF.L.U32 R6, R8, 0x3, RZ ;  /* 0x0000000308067819 */ /* 0x000fe200000006ff */
[----:B------:R-:W-:Y:S01]  /*1820*/  IMAD.U32 R0, RZ, RZ, UR11 ;  /* 0x0000000bff007e24 */ /* 0x000fe2000f8e00ff */
[----:B------:R-:W-:Y:S01]  /*1830*/  LEA R18, P1, R20, UR12, 0x3 ;  /* 0x0000000c14127c11 */ /* 0x000fe2000f8218ff */
[----:B------:R-:W-:Y:S01]  /*1840*/  IMAD.IADD R9, R9, 0x1, R15 ;  /* 0x0000000109097824 */ /* 0x000fe200078e020f */
[----:B------:R-:W-:Y:S02]  /*1850*/  MOV R2, UR10 ;  /* 0x0000000a00027c02 */ /* 0x000fe40008000f00 */
[----:B------:R-:W-:Y:S02]  /*1860*/  SHF.L.U64.HI R5, R16, 0x3, R5 ;  /* 0x0000000310057819 */ /* 0x000fe40000010205 */
[----:B------:R-:W-:-:S02]  /*1870*/  SHF.L.U64.HI R8, R8, 0x3, R9 ;  /* 0x0000000308087819 */ /* 0x000fc40000010209 */
[----:B------:R-:W-:Y:S01]  /*1880*/  LEA.HI.X R9, R20, UR13, R7, 0x3, P1 ;  /* 0x0000000d14097c11 */ /* 0x000fe200088f1c07 */
        /* <DEDUP_REMOVED lines=8> */
.L_x_516:
[----:B------:R-:W-:-:S05]  /*1910*/  MOV R25, R19 ;  /* 0x0000001300197202 */ /* 0x000fca0000000f00 */
[----:B------:R-:W2:Y:S01]  /*1920*/  LDG.E.64 R14, desc[UR18][R24.64] ;  /* 0x00000012180e7981 */ /* 0x000ea2000c1e1b00 */
[----:B------:R-:W-:-:S05]  /*1930*/  IADD3 R16, P1, R24, R4, RZ ;  /* 0x0000000418107210 */ /* 0x000fca0007f3e0ff */
[----:B------:R-:W-:Y:S01]  /*1940*/  IMAD.X R17, R19, 0x1, R5, P1 ;  /* 0x0000000113117824 */ /* 0x000fe200008e0605 */
[----:B------:R-:W-:Y:S02]  /*1950*/  MOV R19, R9 ;  /* 0x0000000900137202 */ /* 0x000fe40000000f00 */
[----:B------:R-:W-:-:S03]  /*1960*/  IADD3 R28, P1, R18, R6, RZ ;  /* 0x00000006121c7210 */ /* 0x000fc60007f3e0ff */
[----:B--2---:R0:W-:Y:S04]  /*1970*/  STG.E.64 desc[UR18][R18.64], R14 ;  /* 0x0000000e12007986 */ /* 0x0041e8000c101b12 */
[----:B------:R1:W2:Y:S01]  /*1980*/  LDG.E.64 R26, desc[UR18][R16.64] ;  /* 0x00000012101a7981 */ /* 0x0002a2000c1e1b00 */
[----:B------:R-:W-:Y:S01]  /*1990*/  IMAD.X R29, R9, 0x1, R8, P1 ;  /* 0x00000001091d7824 */ /* 0x000fe200008e0608 */
[----:B-1----:R-:W-:-:S04]  /*19a0*/  IADD3 R16, P2, R16, R4, RZ ;  /* 0x0000000410107210 */ /* 0x002fc80007f5e0ff */
[----:B------:R-:W-:Y:S01]  /*19b0*/  IADD3.X R17, R17, R5, RZ, P2, !PT ;  /* 0x0000000511117210 */ /* 0x000fe200017fe4ff */
[----:B--2---:R1:W-:Y:S04]  /*19c0*/  STG.E.64 desc[UR18][R28.64], R26 ;  /* 0x0000001a1c007986 */ /* 0x0043e8000c101b12 */
[----:B------:R-:W2:Y:S01]  /*19d0*/  LDG.E.64 R24, desc[UR18][R16.64] ;  /* 0x0000001210187981 */ /* 0x000ea2000c1e1b00 */
[----:B0-----:R-:W-:Y:S02]  /*19e0*/  IADD3 R14, P1, R28, R6, RZ ;  /* 0x000000061c0e7210 */ /* 0x001fe40007f3e0ff */
[----:B------:R-:W-:-:S03]  /*19f0*/  IADD3 R18, P2, R16, R4, RZ ;  /* 0x0000000410127210 */ /* 0x000fc60007f5e0ff */
[----:B------:R-:W-:Y:S01]  /*1a00*/  IMAD.X R15, R29, 0x1, R8, P1 ;  /* 0x000000011d0f7824 */ /* 0x000fe200008e0608 */
[----:B------:R-:W-:-:S04]  /*1a10*/  IADD3.X R19, R17, R5, RZ, P2, !PT ;  /* 0x0000000511137210 */ /* 0x000fc800017fe4ff */
[----:B--2---:R0:W-:Y:S04]  /*1a20*/  STG.E.64 desc[UR18][R14.64], R24 ;  /* 0x000000180e007986 */ /* 0x0041e8000c101b12 */
[----:B------:R-:W2:Y:S01]  /*1a30*/  LDG.E.64 R16, desc[UR18][R18.64] ;  /* 0x0000001212107981 */ /* 0x000ea2000c1e1b00 */
[----:B-1----:R-:W-:-:S04]  /*1a40*/  IADD3 R26, P1, R18, R4, RZ ;  /* 0x00000004121a7210 */ /* 0x002fc80007f3e0ff */
[----:B------:R-:W-:Y:S02]  /*1a50*/  IADD3.X R27, R19, R5, RZ, P1, !PT ;  /* 0x00000005131b7210 */ /* 0x000fe40000ffe4ff */
[----:B0-----:R-:W-:-:S05]  /*1a60*/  IADD3 R14, P2, R14, R6, RZ ;  /* 0x000000060e0e7210 */ /* 0x001fca0007f5e0ff */
[----:B------:R-:W-:-:S05]  /*1a70*/  IMAD.X R15, R15, 0x1, R8, P2 ;  /* 0x000000010f0f7824 */ /* 0x000fca00010e0608 */
[----:B--2---:R0:W-:Y:S04]  /*1a80*/  STG.E.64 desc[UR18][R14.64], R16 ;  /* 0x000000100e007986 */ /* 0x0041e8000c101b12 */
[----:B------:R-:W2:Y:S01]  /*1a90*/  LDG.E.64 R28, desc[UR18][R26.64] ;  /* 0x000000121a1c7981 */ /* 0x000ea2000c1e1b00 */
[----:B------:R-:W-:Y:S02]  /*1aa0*/  IADD3 R18, P1, R14, R6, RZ ;  /* 0x000000060e127210 */ /* 0x000fe40007f3e0ff */
[----:B------:R-:W-:-:S03]  /*1ab0*/  IADD3 R24, P2, R26, R4, RZ ;  /* 0x000000041a187210 */ /* 0x000fc60007f5e0ff */
[----:B------:R-:W-:Y:S01]  /*1ac0*/  IMAD.X R19, R15, 0x1, R8, P1 ;  /* 0x000000010f137824 */ /* 0x000fe200008e0608 */
[----:B------:R-:W-:-:S04]  /*1ad0*/  IADD3.X R25, R27, R5, RZ, P2, !PT ;  /* 0x000000051b197210 */ /* 0x000fc800017fe4ff */
        /* <DEDUP_REMOVED lines=49> */
[----:B------:R1:W2:Y:S01]  /*1df0*/  LDG.E.64 R28, desc[UR18][R24.64] ;  /* 0x00000012181c7981 */ /* 0x0002a2000c1e1b00 */
[----:B------:R-:W-:-:S05]  /*1e00*/  IADD3 R26, P1, R14, R6, RZ ;  /* 0x000000060e1a7210 */ /* 0x000fca0007f3e0ff */
[----:B------:R-:W-:Y:S01]  /*1e10*/  IMAD.X R27, R15, 0x1, R8, P1 ;  /* 0x000000010f1b7824 */ /* 0x000fe200008e0608 */
[----:B-1----:R-:W-:-:S04]  /*1e20*/  IADD3 R24, P2, R24, R4, RZ ;  /* 0x0000000418187210 */ /* 0x002fc80007f5e0ff */
[----:B------:R-:W-:Y:S01]  /*1e30*/  IADD3.X R25, R25, R5, RZ, P2, !PT ;  /* 0x0000000519197210 */ /* 0x000fe200017fe4ff */
[----:B--2---:R1:W-:Y:S04]  /*1e40*/  STG.E.64 desc[UR18][R26.64], R28 ;  /* 0x0000001c1a007986 */ /* 0x0043e8000c101b12 */
[----:B0-----:R-:W2:Y:S01]  /*1e50*/  LDG.E.64 R14, desc[UR18][R24.64] ;  /* 0x00000012180e7981 */ /* 0x001ea2000c1e1b00 */
[----:B------:R-:W-:Y:S02]  /*1e60*/  IADD3 R18, P1, R26, R6, RZ ;  /* 0x000000061a127210 */ /* 0x000fe40007f3e0ff */
[----:B------:R-:W-:-:S03]  /*1e70*/  IADD3 R16, P2, R24, R4, RZ ;  /* 0x0000000418107210 */ /* 0x000fc60007f5e0ff */
[----:B------:R-:W-:Y:S01]  /*1e80*/  IMAD.X R19, R27, 0x1, R8, P1 ;  /* 0x000000011b137824 */ /* 0x000fe200008e0608 */
[----:B------:R-:W-:Y:S02]  /*1e90*/  IADD3.X R17, R25, R5, RZ, P2, !PT ;  /* 0x0000000519117210 */ /* 0x000fe400017fe4ff */
[----:B------:R-:W-:Y:S01]  /*1ea0*/  MOV R21, R7 ;  /* 0x0000000700157202 */ /* 0x000fe20000000f00 */
[C---:B-1----:R-:W-:Y:S02]  /*1eb0*/  IMAD R26, R12.reuse, UR8, RZ ;  /* 0x000000080c1a7c24 */ /* 0x042fe4000f8e02ff */
[----:B------:R-:W-:-:S04]  /*1ec0*/  IMAD.WIDE.U32 R20, R12, UR4, R20 ;  /* 0x000000040c147c25 */ /* 0x000fc8000f8e0014 */
[----:B------:R-:W-:-:S05]  /*1ed0*/  IMAD R7, R13, UR4, R26 ;  /* 0x000000040d077c24 */ /* 0x000fca000f8e021a */
[----:B------:R-:W-:-:S03]  /*1ee0*/  IADD3 R21, R21, R7, RZ ;  /* 0x0000000715157210 */ /* 0x000fc60007ffe0ff */
[----:B------:R-:W-:-:S05]  /*1ef0*/  IMAD.WIDE.U32 R20, R12, UR4, R20 ;  /* 0x000000040c147c25 */ /* 0x000fca000f8e0014 */
[----:B------:R-:W-:Y:S01]  /*1f00*/  IADD3 R21, R7, R21, RZ ;  /* 0x0000001507157210 */ /* 0x000fe20007ffe0ff */
[----:B------:R-:W-:Y:S02]  /*1f10*/  IMAD.MOV.U32 R23, RZ, RZ, R3 ;  /* 0x000000ffff177224 */ /* 0x000fe400078e0003 */
        /* <DEDUP_REMOVED lines=19> */
[----:B--2---:R0:W-:Y:S04]  /*2050*/  STG.E.64 desc[UR18][R18.64], R14 ;  /* 0x0000000e12007986 */ /* 0x0041e8000c101b12 */
[----:B------:R-:W2:Y:S01]  /*2060*/  LDG.E.64 R24, desc[UR18][R16.64] ;  /* 0x0000001210187981 */ /* 0x000ea2000c1e1b00 */
[----:B------:R-:W-:Y:S01]  /*2070*/  IMAD.WIDE.U32 R22, R12, UR6, R22 ;  /* 0x000000060c167c25 */ /* 0x000fe2000f8e0016 */
[----:B------:R-:W-:-:S03]  /*2080*/  IADD3 R21, R7, R21, RZ ;  /* 0x0000001507157210 */ /* 0x000fc60007ffe0ff */
[----:B------:R-:W-:Y:S02]  /*2090*/  IMAD.IADD R23, R3, 0x1, R23 ;  /* 0x0000000103177824 */ /* 0x000fe400078e0217 */
[----:B------:R-:W-:Y:S01]  /*20a0*/  IMAD.WIDE.U32 R20, R12, UR4, R20 ;  /* 0x000000040c147c25 */ /* 0x000fe2000f8e0014 */
[----:B0-----:R-:W-:-:S03]  /*20b0*/  IADD3 R14, P1, R18, R6, RZ ;  /* 0x00000006120e7210 */ /* 0x001fc60007f3e0ff */
[----:B------:R-:W-:Y:S01]  /*20c0*/  IMAD.WIDE.U32 R22, R12, UR6, R22 ;  /* 0x000000060c167c25 */ /* 0x000fe2000f8e0016 */
[----:B------:R-:W-:Y:S02]  /*20d0*/  IADD3 R21, R7, R21, RZ ;  /* 0x0000001507157210 */ /* 0x000fe40007ffe0ff */
[----:B------:R-:W-:Y:S01]  /*20e0*/  IADD3 R18, P3, R14, R6, RZ ;  /* 0x000000060e127210 */ /* 0x000fe20007f7e0ff */
        /* <DEDUP_REMOVED lines=22> */
[----:B------:R-:W-:Y:S01]  /*2250*/  IADD3 R0, P1, R0, 0x10, RZ ;  /* 0x0000001000007810 */ /* 0x000fe20007f3e0ff */
[----:B------:R-:W-:-:S03]  /*2260*/  IMAD.WIDE.U32 R22, R12, UR6, R22 ;  /* 0x000000060c167c25 */ /* 0x000fc6000f8e0016 */
[----:B------:R-:W-:Y:S01]  /*2270*/  IADD3.X R2, RZ, R2, RZ, P1, !PT ;  /* 0x00000002ff027210 */ /* 0x000fe20000ffe4ff */
[----:B------:R-:W-:Y:S01]  /*2280*/  IMAD.IADD R23, R3, 0x1, R23 ;  /* 0x0000000103177824 */ /* 0x000fe200078e0217 */
[----:B------:R-:W-:Y:S01]  /*2290*/  ISETP.GE.U32.AND P1, PT, R0, -0xc, PT ;  /* 0xfffffff40000780c */ /* 0x000fe20003f26070 */
[----:B------:R-:W-:Y:S01]  /*22a0*/  IMAD.WIDE.U32 R20, R12, UR4, R20 ;  /* 0x000000040c147c25 */ /* 0x000fe2000f8e0014 */
[----:B------:R-:W-:Y:S02]  /*22b0*/  IADD3.X R9, R15, R8, RZ, P3, !PT ;  /* 0x000000080f097210 */ /* 0x000fe40001ffe4ff */
[----:B------:R-:W-:Y:S01]  /*22c0*/  ISETP.GE.AND.EX P1, PT, R2, -0x1, PT, P1 ;  /* 0xffffffff0200780c */ /* 0x000fe20003f26310 */
[----:B------:R-:W-:Y:S01]  /*22d0*/  IMAD.WIDE.U32 R22, R12, UR6, R22 ;  /* 0x000000060c167c25 */ /* 0x000fe2000f8e0016 */
[----:B------:R-:W-:-:S03]  /*22e0*/  IADD3 R21, R7, R21, RZ ;  /* 0x0000001507157210 */ /* 0x000fc60007ffe0ff */
        /* <DEDUP_REMOVED lines=11> */
[----:B--2---:R0:W-:Y:S02]  /*23a0*/  STG.E.64 desc[UR18][R14.64], R24 ;  /* 0x000000180e007986 */ /* 0x0041e4000c101b12 */
[----:B0-----:R-:W-:-:S05]  /*23b0*/  IADD3 R24, P2, R16, R4, RZ ;  /* 0x0000000410187210 */ /* 0x001fca0007f5e0ff */
[----:B------:R-:W-:Y:S01]  /*23c0*/  IMAD.X R19, R17, 0x1, R5, P2 ;  /* 0x0000000111137824 */ /* 0x000fe200010e0605 */
[----:B------:R-:W-:Y:S07]  /*23d0*/  @!P1 BRA `(.L_x_516) ;  /* 0xfffffff4004c9947 */ /* 0x000fee000383ffff */
.L_x_515:
[----:B------:R-:W-:-:S04]  /*23e0*/  IADD3 R14, P2, RZ, -R0, RZ ;  /* 0x80000000ff0e7210 */ /* 0x000fc80007f5e0ff */
[----:B------:R-:W-:Y:S01]  /*23f0*/  ISETP.GT.U32.AND P1, PT, R14, 0x4, PT ;  /* 0x000000040e00780c */ /* 0x000fe20003f24070 */
[----:B------:R-:W-:-:S05]  /*2400*/  IMAD.X R14, RZ, RZ, ~R2, P2 ;  /* 0x000000ffff0e7224 */ /* 0x000fca00010e0e02 */
[----:B------:R-:W-:-:S13]  /*2410*/  ISETP.GT.AND.EX P1, PT, R14, RZ, PT, P1 ;  /* 0x000000ff0e00720c */ /* 0x000fda0003f24310 */
[----:B------:R-:W-:Y:S05]  /*2420*/  @!P1 BRA `(.L_x_517) ;  /* 0x0000000400749947 */ /* 0x000fea0003800000 */
[----:B------:R-:W-:Y:S01]  /*2430*/  MOV R14, R24 ;  /* 0x00000018000e7202 */ /* 0x000fe20000000f00 */
[----:B------:R-:W-:-:S06]  /*2440*/  IMAD.MOV.U32 R15, RZ, RZ, R19 ;  /* 0x000000ffff0f7224 */ /* 0x000fcc00078e0013 */
[----:B------:R-:W2:Y:S01]  /*2450*/  LDG.E.64 R14, desc[UR18][R14.64] ;  /* 0x000000120e0e7981 */ /* 0x000ea2000c1e1b00 */
[----:B------:R-:W-:-:S04]  /*2460*/  IADD3 R16, P0, R24, R4, RZ ;  /* 0x0000000418107210 */ /* 0x000fc80007f1e0ff */
[----:B------:R-:W-:Y:S01]  /*2470*/  IADD3.X R17, R19, R5, RZ, P0, !PT ;  /* 0x0000000513117210 */ /* 0x000fe200007fe4ff */
[----:B------:R-:W-:Y:S01]  /*2480*/  IMAD.MOV.U32 R19, RZ, RZ, R9 ;  /* 0x000000ffff137224 */ /* 0x000fe200078e0009 */
[----:B------:R-:W-:-:S04]  /*2490*/  IADD3 R26, P0, R18, R6, RZ ;  /* 0x00000006121a7210 */ /* 0x000fc80007f1e0ff */
[----:B--2---:R0:W-:Y:S04]  /*24a0*/  STG.E.64 desc[UR18][R18.64], R14 ;  /* 0x0000000e12007986 */ /* 0x0041e8000c101b12 */
[----:B------:R-:W2:Y:S01]  /*24b0*/  LDG.E.64 R24, desc[UR18][R16.64] ;  /* 0x0000001210187981 */ /* 0x000ea2000c1e1b00 */
[----:B------:R-:W-:Y:S02]  /*24c0*/  IADD3 R28, P1, R16, R4, RZ ;  /* 0x00000004101c7210 */ /* 0x000fe40007f3e0ff */
[----:B------:R-:W-:-:S03]  /*24d0*/  IADD3.X R27, R9, R8, RZ, P0, !PT ;  /* 0x00000008091b7210 */ /* 0x000fc600007fe4ff */
[----:B------:R-:W-:Y:S02]  /*24e0*/  IMAD.X R29, R17, 0x1, R5, P1 ;  /* 0x00000001111d7824 */ /* 0x000fe400008e0605 */
[----:B--2---:R1:W-:Y:S04]  /*24f0*/  STG.E.64 desc[UR18][R26.64], R24 ;  /* 0x000000181a007986 */ /* 0x0043e8000c101b12 */
[----:B------:R-:W2:Y:S01]  /*2500*/  LDG.E.64 R16, desc[UR18][R28.64] ;  /* 0x000000121c107981 */ /* 0x000ea2000c1e1b00 */
[----:B0-----:R-:W-:Y:S02]  /*2510*/  IADD3 R14, P0, R26, R6, RZ ;  /* 0x000000061a0e7210 */ /* 0x001fe40007f1e0ff */
[----:B------:R-:W-:Y:S02]  /*2520*/  IADD3 R18, P1, R28, R4, RZ ;  /* 0x000000041c127210 */ /* 0x000fe40007f3e0ff */
[----:B------:R-:W-:-:S03]  /*2530*/  IADD3.X R15, R27, R8, RZ, P0, !PT ;  /* 0x000000081b0f7210 */ /* 0x000fc600007fe4ff */
[----:B------:R-:W-:Y:S02]  /*2540*/  IMAD.X R19, R29, 0x1, R5, P1 ;  /* 0x000000011d137824 */ /* 0x000fe400008e0605 */
[----:B--2---:R0:W-:Y:S04]  /*2550*/  STG.E.64 desc[UR18][R14.64], R16 ;  /* 0x000000100e007986 */ /* 0x0041e8000c101b12 */
[----:B------:R-:W2:Y:S01]  /*2560*/  LDG.E.64 R28, desc[UR18][R18.64] ;  /* 0x00000012121c7981 */ /* 0x000ea2000c1e1b00 */
[----:B-1----:R-:W-:-:S05]  /*2570*/  IADD3 R24, P0, R18, R4, RZ ;  /* 0x0000000412187210 */ /* 0x002fca0007f1e0ff */
[----:B------:R-:W-:Y:S01]  /*2580*/  IMAD.X R25, R19, 0x1, R5, P0 ;  /* 0x0000000113197824 */ /* 0x000fe200000e0605 */
[----:B0-----:R-:W-:-:S04]  /*2590*/  IADD3 R14, P1, R14, R6, RZ ;  /* 0x000000060e0e7210 */ /* 0x001fc80007f3e0ff */
[----:B------:R-:W-:-:S05]  /*25a0*/  IADD3.X R15, R15, R8, RZ, P1, !PT ;  /* 0x000000080f0f7210 */ /* 0x000fca0000ffe4ff */
[----:B--2---:R0:W-:Y:S04]  /*25b0*/  STG.E.64 desc[UR18][R14.64], R28 ;  /* 0x0000001c0e007986 */ /* 0x0041e8000c101b12 */
[----:B------:R1:W2:Y:S01]  /*25c0*/  LDG.E.64 R26, desc[UR18][R24.64] ;  /* 0x00000012181a7981 */ /* 0x0002a2000c1e1b00 */
[----:B------:R-:W-:-:S04]  /*25d0*/  IADD3 R18, P0, R14, R6, RZ ;  /* 0x000000060e127210 */ /* 0x000fc80007f1e0ff */
[----:B------:R-:W-:Y:S02]  /*25e0*/  IADD3.X R19, R15, R8, RZ, P0, !PT ;  /* 0x000000080f137210 */ /* 0x000fe400007fe4ff */
[----:B-1----:R-:W-:-:S05]  /*25f0*/  IADD3 R24, P1, R24, R4, RZ ;  /* 0x0000000418187210 */ /* 0x002fca0007f3e0ff */
[----:B------:R-:W-:Y:S01]  /*2600*/  IMAD.X R25, R25, 0x1, R5, P1 ;  /* 0x0000000119197824 */ /* 0x000fe200008e0605 */
[----:B--2---:R-:W-:Y:S04]  /*2610*/  STG.E.64 desc[UR18][R18.64], R26 ;  /* 0x0000001a12007986 */ /* 0x004fe8000c101b12 */
[----:B0-----:R-:W2:Y:S01]  /*2620*/  LDG.E.64 R14, desc[UR18][R24.64] ;  /* 0x00000012180e7981 */ /* 0x001ea2000c1e1b00 */
[----:B------:R-:W-:Y:S02]  /*2630*/  IADD3 R16, P0, R18, R6, RZ ;  /* 0x0000000612107210 */ /* 0x000fe40007f1e0ff */
        /* <DEDUP_REMOVED lines=8> */
[----:B------:R-:W-:Y:S01]  /*26c0*/  IMAD.X R17, R29, 0x1, R5, P1 ;  /* 0x000000011d117824 */ /* 0x000fe200008e0605 */
[----:B------:R-:W-:Y:S01]  /*26d0*/  MOV R19, R7 ;  /* 0x0000000700137202 */ /* 0x000fe20000000f00 */
[----:B------:R-:W-:Y:S02]  /*26e0*/  IMAD.MOV.U32 R18, RZ, RZ, R20 ;  /* 0x000000ffff127224 */ /* 0x000fe400078e0014 */
[C---:B------:R-:W-:Y:S02]  /*26f0*/  IMAD R7, R12.reuse, UR8, RZ ;  /* 0x000000080c077c24 */ /* 0x040fe4000f8e02ff */
[----:B------:R-:W-:-:S04]  /*2700*/  IMAD.WIDE.U32 R18, R12, UR4, R18 ;  /* 0x000000040c127c25 */ /* 0x000fc8000f8e0012 */
[----:B------:R-:W-:Y:S01]  /*2710*/  IMAD R7, R13, UR4, R7 ;  /* 0x000000040d077c24 */ /* 0x000fe2000f8e0207 */
[----:B------:R-:W-:Y:S01]  /*2720*/  MOV R23, R3 ;  /* 0x0000000300177202 */ /* 0x000fe20000000f00 */
[----:B------:R-:W-:-:S03]  /*2730*/  IMAD R3, R12, UR9, RZ ;  /* 0x000000090c037c24 */ /* 0x000fc6000f8e02ff */
[----:B------:R-:W-:Y:S01]  /*2740*/  IADD3 R19, R7, R19, RZ ;  /* 0x0000001307137210 */ /* 0x000fe20007ffe0ff */
[----:B------:R-:W-:-:S04]  /*2750*/  IMAD.WIDE.U32 R20, R12, UR6, R22 ;  /* 0x000000060c147c25 */ /* 0x000fc8000f8e0016 */
[----:B------:R-:W-:Y:S02]  /*2760*/  IMAD R3, R13, UR6, R3 ;  /* 0x000000060d037c24 */ /* 0x000fe4000f8e0203 */
[----:B------:R-:W-:Y:S01]  /*2770*/  IMAD.WIDE.U32 R18, R12, UR4, R18 ;  /* 0x000000040c127c25 */ /* 0x000fe2000f8e0012 */
[----:B--2---:R0:W-:Y:S04]  /*2780*/  STG.E.64 desc[UR18][R14.64], R24 ;  /* 0x000000180e007986 */ /* 0x0041e8000c101b12 */
[----:B------:R-:W2:Y:S01]  /*2790*/  LDG.E.64 R26, desc[UR18][R16.64] ;  /* 0x00000012101a7981 */ /* 0x000ea2000c1e1b00 */
[----:B------:R-:W-:Y:S01]  /*27a0*/  IMAD.IADD R21, R3, 0x1, R21 ;  /* 0x0000000103157824 */ /* 0x000fe200078e0215 */
[----:B------:R-:W-:Y:S02]  /*27b0*/  IADD3 R19, R7, R19, RZ ;  /* 0x0000001307137210 */ /* 0x000fe40007ffe0ff */
[----:B------:R-:W-:Y:S01]  /*27c0*/  IADD3 R0, P3, R0, 0x8, RZ ;  /* 0x0000000800007810 */ /* 0x000fe20007f7e0ff */
[----:B------:R-:W-:-:S03]  /*27d0*/  IMAD.WIDE.U32 R20, R12, UR6, R20 ;  /* 0x000000060c147c25 */ /* 0x000fc6000f8e0014 */
[----:B------:R-:W-:Y:S01]  /*27e0*/  IADD3.X R2, RZ, R2, RZ, P3, !PT ;  /* 0x00000002ff027210 */ /* 0x000fe20001ffe4ff */
[----:B------:R-:W-:Y:S01]  /*27f0*/  IMAD.WIDE.U32 R18, R12, UR4, R18 ;  /* 0x000000040c127c25 */ /* 0x000fe2000f8e0012 */
[----:B0-----:R-:W-:Y:S02]  /*2800*/  IADD3 R14, P0, R14, R6, RZ ;  /* 0x000000060e0e7210 */ /* 0x001fe40007f1e0ff */
[----:B------:R-:W-:Y:S01]  /*2810*/  IADD3 R24, P1, R16, R4, RZ ;  /* 0x0000000410187210 */ /* 0x000fe20007f3e0ff */
[----:B------:R-:W-:Y:S01]  /*2820*/  IMAD.IADD R21, R3, 0x1, R21 ;  /* 0x0000000103157824 */ /* 0x000fe200078e0215 */
[----:B------:R-:W-:Y:S01]  /*2830*/  IADD3 R19, R7, R19, RZ ;  /* 0x0000001307137210 */ /* 0x000fe20007ffe0ff */
[----:B------:R-:W-:Y:S01]  /*2840*/  IMAD.X R15, R15, 0x1, R8, P0 ;  /* 0x000000010f0f7824 */ /* 0x000fe200000e0608 */
[----:B------:R-:W-:Y:S01]  /*2850*/  PLOP3.LUT P0, PT, PT, PT, PT, 0x8, 0x0 ;  /* 0x000000000000781c */ /* 0x000fe20003f0e170 */
        /* <DEDUP_REMOVED lines=17> */
[----:B------:R-:W-:-:S03]  /*2970*/  IADD3 R21, R3, R21, RZ ;  /* 0x0000001503157210 */ /* 0x000fc60007ffe0ff */
[----:B------:R-:W-:-:S04]  /*2980*/  IMAD.WIDE.U32 R22, R12, UR6, R20 ;  /* 0x000000060c167c25 */ /* 0x000fc8000f8e0014 */
[----:B------:R-:W-:Y:S01]  /*2990*/  IMAD.WIDE.U32 R20, R12, UR4, R18 ;  /* 0x000000040c147c25 */ /* 0x000fe2000f8e0012 */
[----:B------:R-:W-:Y:S02]  /*29a0*/  IADD3 R18, P2, R14, R6, RZ ;  /* 0x000000060e127210 */ /* 0x000fe40007f5e0ff */
[----:B------:R-:W-:Y:S01]  /*29b0*/  IADD3 R3, R3, R23, RZ ;  /* 0x0000001703037210 */ /* 0x000fe20007ffe0ff */
[----:B------:R-:W-:Y:S01]  /*29c0*/  IMAD.IADD R7, R7, 0x1, R21 ;  /* 0x0000000107077824 */ /* 0x000fe200078e0215 */
[----:B------:R-:W-:Y:S01]  /*29d0*/  IADD3.X R9, R15, R8, RZ, P2, !PT ;  /* 0x000000080f097210 */ /* 0x000fe200017fe4ff */
[----:B------:R-:W-:Y:S01]  /*29e0*/  IMAD.X R19, R17, 0x1, R5, P1 ;  /* 0x0000000111137824 */ /* 0x000fe200008e0605 */
[----:B--2---:R0:W-:Y:S07]  /*29f0*/  STG.E.64 desc[UR18][R14.64], R26 ;  /* 0x0000001a0e007986 */ /* 0x0041ee000c101b12 */
.L_x_517:
[----:B------:R-:W-:-:S04]  /*2a00*/  ISETP.NE.U32.AND P1, PT, R0, RZ, PT ;  /* 0x000000ff0000720c */ /* 0x000fc80003f25070 */
[----:B------:R-:W-:-:S13]  /*2a10*/  ISETP.NE.OR.EX P0, PT, R2, RZ, P0, P1 ;  /* 0x000000ff0200720c */ /* 0x000fda0000705710 */
[----:B------:R-:W-:Y:S05]  /*2a20*/  @!P0 BRA `(.L_x_513) ;  /* 0x0000000000d88947 */ /* 0x000fea0003800000 */
.L_x_514:
[----:B-1----:R-:W-:Y:S01]  /*2a30*/  IMAD.MOV.U32 R16, RZ, RZ, R24 ;  /* 0x000000ffff107224 */ /* 0x002fe200078e0018 */
[----:B------:R-:W-:-:S06]  /*2a40*/  MOV R17, R19 ;  /* 0x0000001300117202 */ /* 0x000fcc0000000f00 */
[----:B------:R-:W2:Y:S01]  /*2a50*/  LDG.E.64 R16, desc[UR18][R16.64] ;  /* 0x0000001210107981 */ /* 0x000ea2000c1e1b00 */
[----:B0-----:R-:W-:-:S05]  /*2a60*/  IADD3 R14, P0, R24, R4, RZ ;  /* 0x00000004180e7210 */ /* 0x001fca0007f1e0ff */
        /* <DEDUP_REMOVED lines=16> */
[----:B------:R-:W-:Y:S01]  /*2b70*/  IMAD.MOV.U32 R23, RZ, RZ, R3 ;  /* 0x000000ffff177224 */ /* 0x000fe200078e0003 */
[----:B--2---:R0:W-:Y:S04]  /*2b80*/  STG.E.64 desc[UR18][R18.64], R16 ;  /* 0x0000001012007986 */ /* 0x0041e8000c101b12 */
[----:B0-----:R0:W2:Y:S01]  /*2b90*/  LDG.E.64 R16, desc[UR18][R24.64] ;  /* 0x0000001218107981 */ /* 0x0010a2000c1e1b00 */
[----:B------:R-:W-:Y:S01]  /*2ba0*/  IMAD R3, R12, UR9, RZ ;  /* 0x000000090c037c24 */ /* 0x000fe2000f8e02ff */
[----:B------:R-:W-:Y:S01]  /*2bb0*/  IADD3 R14, P0, R18, R6, RZ ;  /* 0x00000006120e7210 */ /* 0x000fe20007f1e0ff */
[----:B------:R-:W-:-:S03]  /*2bc0*/  IMAD.WIDE.U32 R20, R12, UR4, R20 ;  /* 0x000000040c147c25 */ /* 0x000fc6000f8e0014 */
[----:B------:R-:W-:Y:S01]  /*2bd0*/  IADD3 R18, P2, R14, R6, RZ ;  /* 0x000000060e127210 */ /* 0x000fe20007f5e0ff */
[----:B------:R-:W-:Y:S02]  /*2be0*/  IMAD R7, R13, UR4, R26 ;  /* 0x000000040d077c24 */ /* 0x000fe4000f8e021a */
[----:B------:R-:W-:Y:S01]  /*2bf0*/  IMAD.WIDE.U32 R22, R12, UR6, R22 ;  /* 0x000000060c167c25 */ /* 0x000fe2000f8e0016 */
[----:B0-----:R-:W-:Y:S02]  /*2c00*/  IADD3 R24, P1, R24, R4, RZ ;  /* 0x0000000418187210 */ /* 0x001fe40007f3e0ff */
[----:B------:R-:W-:Y:S01]  /*2c10*/  IADD3 R21, R21, R7, RZ ;  /* 0x0000000715157210 */ /* 0x000fe20007ffe0ff */
[----:B------:R-:W-:Y:S02]  /*2c20*/  IMAD R3, R13, UR6, R3 ;  /* 0x000000060d037c24 */ /* 0x000fe4000f8e0203 */
[----:B------:R-:W-:Y:S01]  /*2c30*/  IMAD.X R15, R19, 0x1, R8, P0 ;  /* 0x00000001130f7824 */ /* 0x000fe200000e0608 */
[----:B------:R-:W-:Y:S01]  /*2c40*/  IADD3 R0, P0, R0, 0x4, RZ ;  /* 0x0000000400007810 */ /* 0x000fe20007f1e0ff */
[----:B------:R-:W-:-:S02]  /*2c50*/  IMAD.IADD R23, R23, 0x1, R3 ;  /* 0x0000000117177824 */ /* 0x000fc400078e0203 */
[----:B------:R-:W-:Y:S01]  /*2c60*/  IMAD.WIDE.U32 R20, R12, UR4, R20 ;  /* 0x000000040c147c25 */ /* 0x000fe2000f8e0014 */
[----:B------:R-:W-:Y:S02]  /*2c70*/  IADD3.X R2, RZ, R2, RZ, P0, !PT ;  /* 0x00000002ff027210 */ /* 0x000fe400007fe4ff */
[----:B------:R-:W-:Y:S01]  /*2c80*/  ISETP.NE.U32.AND P0, PT, R0, RZ, PT ;  /* 0x000000ff0000720c */ /* 0x000fe20003f05070 */
[----:B------:R-:W-:Y:S01]  /*2c90*/  IMAD.WIDE.U32 R22, R12, UR6, R22 ;  /* 0x000000060c167c25 */ /* 0x000fe2000f8e0016 */
[----:B------:R-:W-:Y:S02]  /*2ca0*/  IADD3 R21, R7, R21, RZ ;  /* 0x0000001507157210 */ /* 0x000fe40007ffe0ff */
[----:B------:R-:W-:Y:S01]  /*2cb0*/  ISETP.NE.AND.EX P0, PT, R2, RZ, PT, P0 ;  /* 0x000000ff0200720c */ /* 0x000fe20003f05300 */
[----:B------:R-:W-:Y:S01]  /*2cc0*/  IMAD.IADD R23, R3, 0x1, R23 ;  /* 0x0000000103177824 */ /* 0x000fe200078e0217 */
[----:B------:R-:W-:Y:S01]  /*2cd0*/  IADD3.X R9, R15, R8, RZ, P2, !PT ;  /* 0x000000080f097210 */ /* 0x000fe200017fe4ff */
[----:B------:R-:W-:-:S04]  /*2ce0*/  IMAD.WIDE.U32 R20, R12, UR4, R20 ;  /* 0x000000040c147c25 */ /* 0x000fc8000f8e0014 */
[----:B------:R-:W-:-:S04]  /*2cf0*/  IMAD.WIDE.U32 R22, R12, UR6, R22 ;  /* 0x000000060c167c25 */ /* 0x000fc8000f8e0016 */
[----:B------:R-:W-:Y:S01]  /*2d00*/  IMAD.IADD R21, R7, 0x1, R21 ;  /* 0x0000000107157824 */ /* 0x000fe200078e0215 */
[----:B------:R-:W-:Y:S01]  /*2d10*/  IADD3 R23, R3, R23, RZ ;  /* 0x0000001703177210 */ /* 0x000fe20007ffe0ff */
[----:B------:R-:W-:Y:S02]  /*2d20*/  IMAD.X R19, R25, 0x1, R5, P1 ;  /* 0x0000000119137824 */ /* 0x000fe400008e0605 */
[----:B------:R-:W-:-:S04]  /*2d30*/  IMAD.WIDE.U32 R20, R12, UR4, R20 ;  /* 0x000000040c147c25 */ /* 0x000fc8000f8e0014 */
[----:B------:R-:W-:Y:S01]  /*2d40*/  IMAD.WIDE.U32 R22, R12, UR6, R22 ;  /* 0x000000060c167c25 */ /* 0x000fe2000f8e0016 */
[----:B------:R-:W-:-:S03]  /*2d50*/  IADD3 R7, R7, R21, RZ ;  /* 0x0000001507077210 */ /* 0x000fc60007ffe0ff */
[----:B------:R-:W-:Y:S01]  /*2d60*/  IMAD.IADD R3, R3, 0x1, R23 ;  /* 0x0000000103037824 */ /* 0x000fe200078e0217 */
[----:B--2---:R1:W-:Y:S01]  /*2d70*/  STG.E.64 desc[UR18][R14.64], R16 ;  /* 0x000000100e007986 */ /* 0x0043e2000c101b12 */
[----:B------:R-:W-:Y:S05]  /*2d80*/  @P0 BRA `(.L_x_514) ;  /* 0xfffffffc00280947 */ /* 0x000fea000383ffff */
.L_x_513:
[----:B------:R-:W-:-:S04]  /*2d90*/  ISETP.NE.U32.AND P0, PT, RZ, UR22, PT ;  /* 0x00000016ff007c0c */ /* 0x000fc8000bf05070 */
[----:B------:R-:W-:-:S13]  /*2da0*/  ISETP.NE.AND.EX P0, PT, RZ, RZ, PT, P0 ;  /* 0x000000ffff00720c */ /* 0x000fda0003f05300 */
[----:B------:R-:W-:Y:S05]  /*2db0*/  @!P0 EXIT ;  /* 0x000000000000894d */ /* 0x000fea0003800000 */
[----:B------:R-:W2:Y:S01]  /*2dc0*/  LDC.64 R8, c[0x0][0x240] ;  /* 0x00009000ff087b82 */ /* 0x000ea20000000a00 */
[----:B------:R-:W-:Y:S01]  /*2dd0*/  ULDC.64 UR6, c[0x0][0x250] ;  /* 0x0000940000067ab9 */ /* 0x000fe20000000a00 */
[----:B------:R-:W-:Y:S01]  /*2de0*/  ULDC.64 UR8, c[0x0][0x248] ;  /* 0x0000920000087ab9 */ /* 0x000fe20000000a00 */
[----:B------:R-:W-:Y:S01]  /*2df0*/  IMAD R11, R11, UR20, RZ ;  /* 0x000000140b0b7c24 */ /* 0x000fe2000f8e02ff */
[----:B------:R-:W-:Y:S02]  /*2e00*/  UIMAD UR7, UR7, UR8, URZ ;  /* 0x00000008070772a4 */ /* 0x000fe4000f8e023f */
[----:B------:R-:W-:Y:S01]  /*2e10*/  UIMAD.WIDE.U32 UR4, UR6, UR8, URZ ;  /* 0x00000008060472a5 */ /* 0x000fe2000f8e003f */
[C---:B------:R-:W-:Y:S01]  /*2e20*/  IMAD R5, R10.reuse, UR21, R11 ;  /* 0x000000150a057c24 */ /* 0x040fe2000f8e020b */
[----:B------:R-:W-:Y:S01]  /*2e30*/  UIMAD UR7, UR9, UR6, UR7 ;  /* 0x00000006090772a4 */ /* 0x000fe2000f8e0207 */
[----:B------:R-:W-:-:S03]  /*2e40*/  IMAD.WIDE.U32 R10, R10, UR20, RZ ;  /* 0x000000140a0a7c25 */ /* 0x000fc6000f8e00ff */
[----:B------:R-:W-:Y:S01]  /*2e50*/  UIADD3 UR7, UR5, UR7, URZ ;  /* 0x0000000705077290 */ /* 0x000fe2000fffe03f */
[----:B------:R-:W-:Y:S02]  /*2e60*/  IMAD.IADD R5, R11, 0x1, R5 ;  /* 0x000000010b057824 */ /* 0x000fe400078e0205 */
[----:B------:R-:W-:Y:S02]  /*2e70*/  ULDC UR5, c[0x0][0x22c] ;  /* 0x00008b0000057ab9 */ /* 0x000fe40000000800 */
[----:B------:R-:W-:Y:S02]  /*2e80*/  IMAD R11, R5, UR23, RZ ;  /* 0x00000017050b7c24 */ /* 0x000fe4000f8e02ff */
[----:B------:R-:W-:-:S04]  /*2e90*/  IMAD.WIDE.U32 R4, R10, UR23, RZ ;  /* 0x000000170a047c25 */ /* 0x000fc8000f8e00ff */
[----:B------:R-:W-:Y:S01]  /*2ea0*/  IMAD R11, R10, UR5, R11 ;  /* 0x000000050a0b7c24 */ /* 0x000fe2000f8e020b */
[----:B------:R-:W-:Y:S01]  /*2eb0*/  IADD3 R10, P1, RZ, -UR22, RZ ;  /* 0x80000016ff0a7c10 */ /* 0x000fe2000ff3e0ff */
[C---:B--2---:R-:W-:Y:S01]  /*2ec0*/  IMAD R0, R8.reuse, UR7, RZ ;  /* 0x0000000708007c24 */ /* 0x044fe2000f8e02ff */
[----:B------:R-:W-:Y:S02]  /*2ed0*/  ULDC.64 UR6, c[0x0][0x220] ;  /* 0x0000880000067ab9 */ /* 0x000fe40000000a00 */
[----:B------:R-:W-:Y:S01]  /*2ee0*/  IADD3 R11, R5, R11, RZ ;  /* 0x0000000b050b7210 */ /* 0x000fe20007ffe0ff */
[----:B------:R-:W-:Y:S02]  /*2ef0*/  IMAD R13, R9, UR4, R0 ;  /* 0x00000004090d7c24 */ /* 0x000fe4000f8e0200 */
[----:B------:R-:W-:Y:S01]  /*2f00*/  IMAD.WIDE.U32 R8, R8, UR4, RZ ;  /* 0x0000000408087c25 */ /* 0x000fe2000f8e00ff */
[----:B------:R-:W-:Y:S02]  /*2f10*/  ULDC.64 UR4, c[0x0][0x210] ;  /* 0x0000840000047ab9 */ /* 0x000fe40000000a00 */
[----:B------:R-:W-:Y:S01]  /*2f20*/  LEA R0, P0, R22, UR4, 0x3 ;  /* 0x0000000416007c11 */ /* 0x000fe2000f8018ff */
[----:B------:R-:W-:-:S02]  /*2f30*/  IMAD.IADD R13, R9, 0x1, R13 ;  /* 0x00000001090d7824 */ /* 0x000fc400078e020d */
[----:B------:R-:W-:Y:S01]  /*2f40*/  IMAD R11, R11, UR6, RZ ;  /* 0x000000060b0b7c24 */ /* 0x000fe2000f8e02ff */
[----:B01----:R-:W-:Y:S01]  /*2f50*/  LEA.HI.X R15, R22, UR5, R3, 0x3, P0 ;  /* 0x00000005160f7c11 */ /* 0x003fe200080f1c03 */
[----:B------:R-:W-:Y:S02]  /*2f60*/  IMAD R13, R13, UR6, RZ ;  /* 0x000000060d0d7c24 */ /* 0x000fe4000f8e02ff */
[----:B------:R-:W-:Y:S02]  /*2f70*/  IMAD R11, R4, UR7, R11 ;  /* 0x00000007040b7c24 */ /* 0x000fe4000f8e020b */
[----:B------:R-:W-:Y:S02]  /*2f80*/  IMAD R17, R8, UR7, R13 ;  /* 0x0000000708117c24 */ /* 0x000fe4000f8e020d */
[----:B------:R-:W-:-:S04]  /*2f90*/  IMAD.WIDE.U32 R4, R4, UR6, RZ ;  /* 0x0000000604047c25 */ /* 0x000fc8000f8e00ff */
[----:B------:R-:W-:Y:S01]  /*2fa0*/  IMAD.WIDE.U32 R8, R8, UR6, RZ ;  /* 0x0000000608087c25 */ /* 0x000fe2000f8e00ff */
[----:B------:R-:W-:Y:S01]  /*2fb0*/  ULDC.64 UR6, c[0x0][0x258] ;  /* 0x0000960000067ab9 */ /* 0x000fe20000000a00 */
[----:B------:R-:W-:Y:S02]  /*2fc0*/  IADD3 R3, R5, R11, RZ ;  /* 0x0000000b05037210 */ /* 0x000fe40007ffe0ff */
[----:B------:R-:W-:Y:S01]  /*2fd0*/  IMAD.IADD R17, R9, 0x1, R17 ;  /* 0x0000000109117824 */ /* 0x000fe200078e0211 */
[C---:B------:R-:W-:Y:S02]  /*2fe0*/  LEA R13, P0, R20.reuse, UR6, 0x3 ;  /* 0x00000006140d7c11 */ /* 0x040fe4000f8018ff */
[----:B------:R-:W-:Y:S02]  /*2ff0*/  IADD3.X R11, RZ, -0x1, RZ, P1, !PT ;  /* 0xffffffffff0b7810 */ /* 0x000fe40000ffe4ff */
[----:B------:R-:W-:Y:S02]  /*3000*/  LEA.HI.X R20, R20, UR7, R7, 0x3, P0 ;  /* 0x0000000714147c11 */ /* 0x000fe400080f1c07 */
[----:B------:R-:W-:-:S02]  /*3010*/  SHF.L.U64.HI R12, R4, 0x3, R3 ;  /* 0x00000003040c7819 */ /* 0x000fc40000010203 */
[----:B------:R-:W-:-:S07]  /*3020*/  SHF.L.U64.HI R17, R8, 0x3, R17 ;  /* 0x0000000308117819 */ /* 0x000fce0000010211 */
.L_x_518:
[----:B0-----:R-:W-:Y:S01]  /*3030*/  IMAD.MOV.U32 R2, RZ, RZ, R0 ;  /* 0x000000ffff027224 */ /* 0x001fe200078e0000 */
[----:B------:R-:W-:-:S06]  /*3040*/  MOV R3, R15 ;  /* 0x0000000f00037202 */ /* 0x000fcc0000000f00 */
[----:B------:R-:W2:Y:S01]  /*3050*/  LDG.E.64 R2, desc[UR18][R2.64] ;  /* 0x0000001202027981 */ /* 0x000ea2000c1e1b00 */
[----:B------:R-:W-:Y:S01]  /*3060*/  IMAD.MOV.U32 R6, RZ, RZ, R13 ;  /* 0x000000ffff067224 */ /* 0x000fe200078e000d */
[----:B------:R-:W-:Y:S02]  /*3070*/  MOV R7, R20 ;  /* 0x0000001400077202 */ /* 0x000fe40000000f00 */
[----:B------:R-:W-:Y:S02]  /*3080*/  IADD3 R10, P0, R10, 0x1, RZ ;  /* 0x000000010a0a7810 */ /* 0x000fe40007f1e0ff */
[----:B------:R-:W-:Y:S02]  /*3090*/  LEA R13, P2, R8, R13, 0x3 ;  /* 0x0000000d080d7211 */ /* 0x000fe400078418ff */
[----:B------:R-:W-:Y:S01]  /*30a0*/  LEA R0, P1, R4, R0, 0x3 ;  /* 0x0000000004007211 */ /* 0x000fe200078218ff */
[----:B------:R-:W-:Y:S01]  /*30b0*/  IMAD.X R11, RZ, RZ, R11, P0 ;  /* 0x000000ffff0b7224 */ /* 0x000fe200000e060b */
[----:B------:R-:W-:Y:S01]  /*30c0*/  ISETP.NE.U32.AND P0, PT, R10, RZ, PT ;  /* 0x000000ff0a00720c */ /* 0x000fe20003f05070 */
[----:B------:R-:W-:Y:S01]  /*30d0*/  IMAD.X R20, R20, 0x1, R17, P2 ;  /* 0x0000000114147824 */ /* 0x000fe200010e0611 */
[----:B------:R-:W-:-:S02]  /*30e0*/  IADD3.X R15, R15, R12, RZ, P1, !PT ;  /* 0x0000000c0f0f7210 */ /* 0x000fc40000ffe4ff */
[----:B------:R-:W-:Y:S01]  /*30f0*/  ISETP.NE.AND.EX P0, PT, R11, RZ, PT, P0 ;  /* 0x000000ff0b00720c */ /* 0x000fe20003f05300 */
[----:B--2---:R0:W-:-:S12]  /*3100*/  STG.E.64 desc[UR18][R6.64], R2 ;  /* 0x0000000206007986 */ /* 0x0041d8000c101b12 */
[----:B------:R-:W-:Y:S05]  /*3110*/  @P0 BRA `(.L_x_518) ;  /* 0xfffffffc00c40947 */ /* 0x000fea000383ffff */
[----:B------:R-:W-:Y:S05]  /*3120*/  EXIT ;  /* 0x000000000000794d */ /* 0x000fea0003800000 */
        .weak           $__internal_42_$__cuda_sm20_div_s64
        .type           $__internal_42_$__cuda_sm20_div_s64,@function
        .size           $__internal_42_$__cuda_sm20_div_s64,($__internal_43_$__cuda_sm20_div_u64 - $__internal_42_$__cuda_sm20_div_s64)
$__internal_42_$__cuda_sm20_div_s64:
        /* <DEDUP_REMOVED lines=23> */
[----:B------:R-:W-:Y:S01]  /*32a0*/  IMAD.WIDE.U32 R2, R5, UR6, RZ ;  /* 0x0000000605027c25 */ /* 0x000fe2000f8e00ff */
[----:B------:R-:W-:-:S03]  /*32b0*/  IADD3.X R9, RZ, RZ, R4, P2, P1 ;  /* 0x000000ffff097210 */ /* 0x000fc600017e2404 */
[----:B------:R-:W-:Y:S01]  /*32c0*/  IMAD R4, R5, UR7, R3 ;  /* 0x0000000705047c24 */ /* 0x000fe2000f8e0203 */
[----:B------:R-:W-:Y:S02]  /*32d0*/  IADD3 R11, P0, RZ, -R2, RZ ;  /* 0x80000002ff0b7210 */ /* 0x000fe40007f1e0ff */
[-C--:B------:R-:W-:Y:S01]  /*32e0*/  IADD3 R3, P4, RZ, -R20.reuse, RZ ;  /* 0x80000014ff037210 */ /* 0x080fe20007f9e0ff */
[----:B------:R-:W-:Y:S02]  /*32f0*/  IMAD R2, R9, UR6, R4 ;  /* 0x0000000609027c24 */ /* 0x000fe4000f8e0204 */
[----:B------:R-:W-:Y:S01]  /*3300*/  IMAD.HI.U32 R4, R5, R11, RZ ;  /* 0x0000000b05047227 */ /* 0x000fe200078e00ff */
[----:B------:R-:W-:Y:S02]  /*3310*/  SEL R6, R3, R20, !P3 ;  /* 0x0000001403067207 */ /* 0x000fe40005800000 */
[----:B------:R-:W-:Y:S01]  /*3320*/  IADD3.X R2, RZ, ~R2, RZ, P0, !PT ;  /* 0x80000002ff027210 */ /* 0x000fe200007fe4ff */
[----:B------:R-:W-:-:S02]  /*3330*/  IMAD.X R8, RZ, RZ, ~R7, P4 ;  /* 0x000000ffff087224 */ /* 0x000fc400020e0e07 */
[----:B------:R-:W-:Y:S02]  /*3340*/  IMAD.MOV.U32 R3, RZ, RZ, RZ ;  /* 0x000000ffff037224 */ /* 0x000fe400078e00ff */
[----:B------:R-:W-:Y:S01]  /*3350*/  IMAD.WIDE.U32 R4, P0, R5, R2, R4 ;  /* 0x0000000205047225 */ /* 0x000fe20007800004 */
[----:B------:R-:W-:-:S03]  /*3360*/  SEL R8, R8, R7, !P3 ;  /* 0x0000000708087207 */ /* 0x000fc60005800000 */
[----:B------:R-:W-:-:S04]  /*3370*/  IMAD.HI.U32 R5, P1, R9, R11, R4 ;  /* 0x0000000b09057227 */ /* 0x000fc80007820004 */
        /* <DEDUP_REMOVED lines=19> */
[----:B------:R-:W-:Y:S02]  /*34b0*/  IADD3.X R3, ~R3, R8, RZ, P1, !PT ;  /* 0x0000000803037210 */ /* 0x000fe40000ffe5ff */
[----:B------:R-:W-:Y:S02]  /*34c0*/  IADD3 R6, P1, R9, -UR6, RZ ;  /* 0x8000000609067c10 */ /* 0x000fe4000ff3e0ff */
[C---:B------:R-:W-:Y:S02]  /*34d0*/  ISETP.GE.U32.AND.EX P0, PT, R3.reuse, UR7, PT, P0 ;  /* 0x0000000703007c0c */ /* 0x040fe4000bf06100 */
[----:B------:R-:W-:Y:S02]  /*34e0*/  IADD3.X R8, R3, ~UR7, RZ, P1, !PT ;  /* 0x8000000703087c10 */ /* 0x000fe40008ffe4ff */
[----:B------:R-:W-:Y:S01]  /*34f0*/  SEL R6, R6, R9, P0 ;  /* 0x0000000906067207 */ /* 0x000fe20000000000 */
[----:B------:R-:W-:Y:S01]  /*3500*/  IMAD.X R9, RZ, RZ, R4, P2 ;  /* 0x000000ffff097224 */ /* 0x000fe200010e0604 */
        /* <DEDUP_REMOVED lines=8> */
[----:B------:R-:W-:Y:S02]  /*3590*/  SEL R5, R5, R2, P0 ;  /* 0x0000000205057207 */ /* 0x000fe40000000000 */
[----:B------:R-:W-:Y:S02]  /*35a0*/  IADD3 R3, P2, RZ, -R4, RZ ;  /* 0x80000004ff037210 */ /* 0x000fe40007f5e0ff */
[----:B------:R-:W-:Y:S02]  /*35b0*/  LOP3.LUT R6, R7, UR8, RZ, 0x3c, !PT ;  /* 0x0000000807067c12 */ /* 0x000fe4000f8e3cff */
[----:B------:R-:W-:Y:S01]  /*35c0*/  ISETP.NE.U32.AND P0, PT, RZ, UR4, PT ;  /* 0x00000004ff007c0c */ /* 0x000fe2000bf05070 */
[----:B------:R-:W-:Y:S01]  /*35d0*/  IMAD.X R2, RZ, RZ, ~R5, P2 ;  /* 0x000000ffff027224 */ /* 0x000fe200010e0e05 */
[----:B------:R-:W-:-:S02]  /*35e0*/  ISETP.GE.AND P1, PT, R6, RZ, PT ;  /* 0x000000ff0600720c */ /* 0x000fc40003f26270 */
[----:B------:R-:W-:Y:S02]  /*35f0*/  ISETP.NE.AND.EX P0, PT, RZ, UR8, PT, P0 ;  /* 0x00000008ff007c0c */ /* 0x000fe4000bf05300 */
[----:B------:R-:W-:Y:S01]  /*3600*/  SEL R4, R3, R4, !P1 ;  /* 0x0000000403047207 */ /* 0x000fe20004800000 */
[----:B------:R-:W-:Y:S01]  /*3610*/  IMAD.MOV.U32 R3, RZ, RZ, 0x0 ;  /* 0x00000000ff037424 */ /* 0x000fe200078e00ff */
[----:B------:R-:W-:Y:S02]  /*3620*/  SEL R5, R2, R5, !P1 ;  /* 0x0000000502057207 */ /* 0x000fe40004800000 */
[----:B------:R-:W-:Y:S02]  /*3630*/  MOV R2, R0 ;  /* 0x0000000000027202 */ /* 0x000fe40000000f00 */
[----:B------:R-:W-:Y:S02]  /*3640*/  SEL R4, R4, 0xffffffff, P0 ;  /* 0xffffffff04047807 */ /* 0x000fe40000000000 */
[----:B------:R-:W-:Y:S01]  /*3650*/  SEL R5, R5, 0xffffffff, P0 ;  /* 0xffffffff05057807 */ /* 0x000fe20000000000 */
[----:B------:R-:W-:Y:S06]  /*3660*/  RET.REL.NODEC R2 `(_ZN2at6native53_GLOBAL__N__069e5665_20_UpSampleNearest3d_cu_ab8a35b428upsample_nearest3d_out_frameIdXadL_ZNS0_43nearest_neighbor_exact_compute_source_indexEfiiEEEEvPKT_mmmmmmmmPS3_fff) ;  /* 0xffffffc802647950 */ /* 0x000fec0003c3ffff */
        .weak           $__internal_43_$__cuda_sm20_div_u64
        .type           $__internal_43_$__cuda_sm20_div_u64,@function
        .size           $__internal_43_$__cuda_sm20_div_u64,($__internal_44_$__cuda_sm20_rem_u64 - $__internal_43_$__cuda_sm20_div_u64)
$__internal_43_$__cuda_sm20_div_u64:
        /* <DEDUP_REMOVED lines=56> */
[----:B------:R-:W-:Y:S02]  /*39f0*/  ISETP.GE.U32.AND P0, PT, R3, R8, PT ;  /* 0x000000080300720c */ /* 0x000fe40003f06070 */
[----:B------:R-:W-:Y:S02]  /*3a00*/  IADD3 R3, P2, R4, 0x1, RZ ;  /* 0x0000000104037810 */ /* 0x000fe40007f5e0ff */
[----:B------:R-:W-:-:S02]  /*3a10*/  ISETP.NE.U32.AND P1, PT, R8, RZ, PT ;  /* 0x000000ff0800720c */ /* 0x000fc40003f25070 */
[----:B------:R-:W-:Y:S01]  /*3a20*/  ISETP.GE.U32.AND.EX P0, PT, R12, R5, PT, P0 ;  /* 0x000000050c00720c */ /* 0x000fe20003f06100 */
[----:B------:R-:W-:Y:S01]  /*3a30*/  IMAD.X R9, RZ, RZ, R10, P2 ;  /* 0x000000ffff097224 */ /* 0x000fe200010e060a */
[----:B------:R-:W-:Y:S01]  /*3a40*/  ISETP.NE.AND.EX P1, PT, R5, RZ, PT, P1 ;  /* 0x000000ff0500720c */ /* 0x000fe20003f25310 */
[----:B------:R-:W-:Y:S01]  /*3a50*/  IMAD.MOV.U32 R5, RZ, RZ, 0x0 ;  /* 0x00000000ff057424 */ /* 0x000fe200078e00ff */
[----:B------:R-:W-:Y:S02]  /*3a60*/  SEL R8, R3, R4, P0 ;  /* 0x0000000403087207 */ /* 0x000fe40000000000 */
[----:B------:R-:W-:Y:S02]  /*3a70*/  MOV R4, R6 ;  /* 0x0000000600047202 */ /* 0x000fe40000000f00 */
[----:B------:R-:W-:Y:S02]  /*3a80*/  SEL R9, R9, R10, P0 ;  /* 0x0000000a09097207 */ /* 0x000fe40000000000 */
[----:B------:R-:W-:-:S02]  /*3a90*/  SEL R8, R8, 0xffffffff, P1 ;  /* 0xffffffff08087807 */ /* 0x000fc40000800000 */
[----:B------:R-:W-:Y:S01]  /*3aa0*/  SEL R9, R9, 0xffffffff, P1 ;  /* 0xffffffff09097807 */ /* 0x000fe20000800000 */
[----:B------:R-:W-:Y:S06]  /*3ab0*/  RET.REL.NODEC R4 `(_ZN2at6native53_GLOBAL__N__069e5665_20_UpSampleNearest3d_cu_ab8a35b428upsample_nearest3d_out_frameIdXadL_ZNS0_43nearest_neighbor_exact_compute_source_indexEfiiEEEEvPKT_mmmmmmmmPS3_fff) ;  /* 0xffffffc404507950 */ /* 0x000fec0003c3ffff */
        .weak           $__internal_44_$__cuda_sm20_rem_u64
        .type           $__internal_44_$__cuda_sm20_rem_u64,@function
        .size           $__internal_44_$__cuda_sm20_rem_u64,(.L_x_716 - $__internal_44_$__cuda_sm20_rem_u64)
$__internal_44_$__cuda_sm20_rem_u64:
[----:B------:R-:W-:-:S06]  /*3ac0*/  MOV R10, R5 ;  /* 0x00000005000a7202 */ /* 0x000fcc0000000f00 */
[----:B------:R-:W0:Y:S08]  /*3ad0*/  I2F.U64.RP R10, R10 ;  /* 0x0000000a000a7312 */ /* 0x000e300000309000 */
[----:B0-----:R-:W0:Y:S02]  /*3ae0*/  MUFU.RCP R8, R10 ;  /* 0x0000000a00087308 */ /* 0x001e240000001000 */
[----:B0-----:R-:W-:-:S06]  /*3af0*/  VIADD R8, R8, 0x1ffffffe ;  /* 0x1ffffffe08087836 */ /* 0x001fcc0000000000 */
[----:B------:R-:W0:Y:S02]  /*3b00*/  F2I.U64.TRUNC R8, R8 ;  /* 0x0000000800087311 */ /* 0x000e24000020d800 */
[----:B0-----:R-:W-:-:S04]  /*3b10*/  IMAD.WIDE.U32 R14, R8, R5, RZ ;  /* 0x00000005080e7225 */ /* 0x001fc800078e00ff */
[C---:B------:R-:W-:Y:S01]  /*3b20*/  IMAD R12, R8.reuse, R11, R15 ;  /* 0x0000000b080c7224 */ /* 0x040fe200078e020f */
[----:B------:R-:W-:Y:S01]  /*3b30*/  IADD3 R17, P0, RZ, -R14, RZ ;  /* 0x8000000eff117210 */ /* 0x000fe20007f1e0ff */
[----:B------:R-:W-:Y:S02]  /*3b40*/  IMAD.MOV.U32 R15, RZ, RZ, R8 ;  /* 0x000000ffff0f7224 */ /* 0x000fe400078e0008 */
[----:B------:R-:W-:Y:S02]  /*3b50*/  IMAD R12, R9, R5, R12 ;  /* 0x00000005090c7224 */ /* 0x000fe400078e020c */
[----:B------:R-:W-:-:S03]  /*3b60*/  IMAD.HI.U32 R14, R8, R17, RZ ;  /* 0x00000011080e7227 */ /* 0x000fc600078e00ff */
[----:B------:R-:W-:-:S05]  /*3b70*/  IADD3.X R19, RZ, ~R12, RZ, P0, !PT ;  /* 0x8000000cff137210 */ /* 0x000fca00007fe4ff */
        /* <DEDUP_REMOVED lines=42> */
[----:B------:R-:W-:Y:S01]  /*3e20*/  IADD3 R8, -R5, R4, RZ ;  /* 0x0000000405087210 */ /* 0x000fe20007ffe1ff */
[----:B------:R-:W-:Y:S01]  /*3e30*/  HFMA2.MMA R5, -RZ, RZ, 0, 0 ;  /* 0x00000000ff057435 */ /* 0x000fe200000001ff */
[----:B------:R-:W-:-:S02]  /*3e40*/  ISETP.GE.U32.AND.EX P0, PT, R10, R11, PT, P0 ;  /* 0x0000000b0a00720c */ /* 0x000fc40003f06100 */
[----:B------:R-:W-:Y:S02]  /*3e50*/  ISETP.NE.AND.EX P1, PT, R11, RZ, PT, P1 ;  /* 0x000000ff0b00720c */ /* 0x000fe40003f25310 */
[----:B------:R-:W-:Y:S01]  /*3e60*/  SEL R8, R8, R4, P0 ;  /* 0x0000000408087207 */ /* 0x000fe20000000000 */
[----:B------:R-:W-:-:S03]  /*3e70*/  IMAD.MOV.U32 R4, RZ, RZ, R6 ;  /* 0x000000ffff047224 */ /* 0x000fc600078e0006 */
[----:B------:R-:W-:Y:S01]  /*3e80*/  SEL R8, R8, 0xffffffff, P1 ;  /* 0xffffffff08087807 */ /* 0x000fe20000800000 */
[----:B------:R-:W-:Y:S06]  /*3e90*/  RET.REL.NODEC R4 `(_ZN2at6native53_GLOBAL__N__069e5665_20_UpSampleNearest3d_cu_ab8a35b428upsample_nearest3d_out_frameIdXadL_ZNS0_43nearest_neighbor_exact_compute_source_indexEfiiEEEEvPKT_mmmmmmmmPS3_fff) ;  /* 0xffffffc004587950 */ /* 0x000fec0003c3ffff */
.L_x_519:
        /* <DEDUP_REMOVED lines=14> */
.L_x_716:


//--------------------- .text._ZN2at6native53_GLOBAL__N__069e5665_20_UpSampleNearest3d_cu_ab8a35b428upsample_nearest3d_out_frameIhXadL_ZNS0_37nearest_neighbor_compute_source_indexEfiiEEEEvPKT_mmmmmmmmPS3_fff --------------------------
	.section	.text._ZN2at6native53_GLOBAL__N__069e5665_20_UpSampleNearest3d_cu_ab8a35b428upsample_nearest3d_out_frameIhXadL_ZNS0_37nearest_neighbor_compute_source_indexEfiiEEEEvPKT_mmmmmmmmPS3_fff,"ax",@progbits
	.align	128
.text._ZN2at6native53_GLOBAL__N__069e5665_20_UpSampleNearest3d_cu_ab8a35b428upsample_nearest3d_out_frameIhXadL_ZNS0_37nearest_neighbor_compute_source_indexEfiiEEEEvPKT_mmmmmmmmPS3_fff:
        .type           _ZN2at6native53_GLOBAL__N__069e5665_20_UpSampleNearest3d_cu_ab8a35b428upsample_nearest3d_out_frameIhXadL_ZNS0_37nearest_neighbor_compute_source_indexEfiiEEEEvPKT_mmmmmmmmPS3_fff,@function
        .size           _ZN2at6native53_GLOBAL__N__069e5665_20_UpSampleNearest3d_cu_ab8a35b428upsample_nearest3d_out_frameIhXadL_ZNS0_37nearest_neighbor_compute_source_indexEfiiEEEEvPKT_mmmmmmmmPS3_fff,(.L_x_720 - _ZN2at6native53_GLOBAL__N__069e5665_20_UpSampleNearest3d_cu_ab8a35b428upsample_nearest3d_out_frameIhXadL_ZNS0_37nearest_neighbor_compute_source_indexEfiiEEEEvPKT_mmmmmmmmPS3_fff)
        .other          _ZN2at6native53_GLOBAL__N__069e5665_20_UpSampleNearest3d_cu_ab8a35b428upsample_nearest3d_out_frameIhXadL_ZNS0_37nearest_neighbor_compute_source_indexEfiiEEEEvPKT_mmmmmmmmPS3_fff,@"STO_CUDA_ENTRY STV_DEFAULT"
_ZN2at6native53_GLOBAL__N__069e5665_20_UpSampleNearest3d_cu_ab8a35b428upsample_nearest3d_out_frameIhXadL_ZNS0_37nearest_neighbor_compute_source_indexEfiiEEEEvPKT_mmmmmmmmPS3_fff:
        /* <DEDUP_REMOVED lines=40> */
[----:B------:R-:W-:Y:S05]  /*0280*/  CALL.REL.NOINC `($__internal_45_$__cuda_sm20_div_s64) ;  /* 0x0000002800887944 */ /* 0x000fea0003c00000 */
[----:B------:R-:W-:Y:S05]  /*0290*/  BRA `(.L_x_522) ;  /* 0x00000000004c7947 */ /* 0x000fea0003800000 */
.L_x_521:
        /* <DEDUP_REMOVED lines=19> */
.L_x_522:
[----:B------:R-:W-:Y:S05]  /*03d0*/  BSYNC B0 ;  /* 0x0000000000007941 */ /* 0x000fea0003800000 */
.L_x_520:
        /* <DEDUP_REMOVED lines=10> */
[----:B------:R-:W-:Y:S05]  /*0480*/  CALL.REL.NOINC `($__internal_47_$__cuda_sm20_rem_u64) ;  /* 0x00000030006c7944 */ /* 0x000fea0003c00000 */
[----:B------:R-:W-:Y:S01]  /*0490*/  MOV R21, R5 ;  /* 0x0000000500157202 */ /* 0x000fe20000000f00 */
[----:B------:R-:W-:Y:S06]  /*04a0*/  BRA `(.L_x_525) ;  /* 0x0000000000487947 */ /* 0x000fec0003800000 */
.L_x_524:
        /* <DEDUP_REMOVED lines=18> */
.L_x_525:
[----:B------:R-:W-:Y:S05]  /*05d0*/  BSYNC B0 ;  /* 0x0000000000007941 */ /* 0x000fea0003800000 */
.L_x_523:
        /* <DEDUP_REMOVED lines=11> */
[----:B------:R-:W-:Y:S05]  /*0690*/  CALL.REL.NOINC `($__internal_46_$__cuda_sm20_div_u64) ;  /* 0x0000002800d47944 */ /* 0x000fea0003c00000 */
[----:B------:R-:W-:Y:S01]  /*06a0*/  IMAD.MOV.U32 R4, RZ, RZ, R2 ;  /* 0x000000ffff047224 */ /* 0x000fe200078e0002 */
[----:B------:R-:W-:Y:S01]  /*06b0*/  MOV R5, R3 ;  /* 0x0000000300057202 */ /* 0x000fe20000000f00 */
[----:B------:R-:W-:Y:S06]  /*06c0*/  BRA `(.L_x_528) ;  /* 0x0000000000507947 */ /* 0x000fec0003800000 */
.L_x_527:
        /* <DEDUP_REMOVED lines=20> */
.L_x_528:
[----:B------:R-:W-:Y:S05]  /*0810*/  BSYNC B0 ;  /* 0x0000000000007941 */ /* 0x000fea0003800000 */
.L_x_526:
        /* <DEDUP_REMOVED lines=10> */
[----:B------:R-:W-:Y:S05]  /*08c0*/  CALL.REL.NOINC `($__internal_46_$__cuda_sm20_div_u64) ;  /* 0x0000002800487944 */ /* 0x000fea0003c00000 */
[----:B------:R-:W-:Y:S01]  /*08d0*/  MOV R6, R2 ;  /* 0x0000000200067202 */ /* 0x000fe20000000f00 */
[----:B------:R-:W-:Y:S01]  /*08e0*/  IMAD.MOV.U32 R7, RZ, RZ, R3 ;  /* 0x000000ffff077224 */ /* 0x000fe200078e0003 */
[----:B------:R-:W-:Y:S06]  /*08f0*/  BRA `(.L_x_531) ;  /* 0x0000000000507947 */ /* 0x000fec0003800000 */
.L_x_530:
        /* <DEDUP_REMOVED lines=20> */
.L_x_531:
[----:B------:R-:W-:Y:S05]  /*0a40*/  BSYNC B0 ;  /* 0x0000000000007941 */ /* 0x000fea0003800000 */
.L_x_529:
        /* <DEDUP_REMOVED lines=10> */
[----:B------:R-:W-:Y:S05]  /*0af0*/  CALL.REL.NOINC `($__internal_47_$__cuda_sm20_rem_u64) ;  /* 0x0000002800d07944 */ /* 0x000fea0003c00000 */
[----:B------:R-:W-:Y:S01]  /*0b00*/  IMAD.MOV.U32 R0, RZ, RZ, R5 ;  /* 0x000000ffff007224 */ /* 0x000fe200078e0005 */
[----:B------:R-:W-:Y:S06]  /*0b10*/  BRA `(.L_x_534) ;  /* 0x0000000000487947 */ /* 0x000fec0003800000 */
.L_x_533:
        /* <DEDUP_REMOVED lines=18> */
.L_x_534:
[----:B------:R-:W-:Y:S05]  /*0c40*/  BSYNC B0 ;  /* 0x0000000000007941 */ /* 0x000fea0003800000 */
.L_x_532:
        /* <DEDUP_REMOVED lines=11> */
[----:B------:R-:W-:Y:S05]  /*0d00*/  CALL.REL.NOINC `($__internal_46_$__cuda_sm20_div_u64) ;  /* 0x0000002400387944 */ /* 0x000fea0003c00000 */
[----:B------:R-:W-:Y:S01]  /*0d10*/  IADD3 R5, -R2, RZ, RZ ;  /* 0x000000ff02057210 */ /* 0x000fe20007ffe1ff */
[----:B------:R-:W-:Y:S01]  /*0d20*/  ULDC UR8, c[0x0][0x250] ;  /* 0x0000940000087ab9 */ /* 0x000fe20000000800 */
[----:B------:R-:W-:Y:S01]  /*0d30*/  IMAD.MOV.U32 R6, RZ, RZ, R2 ;  /* 0x000000ffff067224 */ /* 0x000fe200078e0002 */
[----:B------:R-:W-:Y:S02]  /*0d40*/  MOV R7, R3 ;  /* 0x0000000300077202 */ /* 0x000fe40000000f00 */
[----:B------:R-:W-:Y:S01]  /*0d50*/  IMAD R4, R5, UR8, R20 ;  /* 0x0000000805047c24 */ /* 0x000fe2000f8e0214 */
[----:B------:R-:W-:Y:S06]  /*0d60*/  BRA `(.L_x_537) ;  /* 0x0000000000587947 */ /* 0x000fec0003800000 */
.L_x_536:
        /* <DEDUP_REMOVED lines=22> */
.L_x_537:
[----:B------:R-:W-:Y:S05]  /*0ed0*/  BSYNC B0 ;  /* 0x0000000000007941 */ /* 0x000fea0003800000 */
.L_x_535:
        /* <DEDUP_REMOVED lines=10> */
[----:B------:R-:W-:Y:S05]  /*0f80*/  CALL.REL.NOINC `($__internal_47_$__cuda_sm20_rem_u64) ;  /* 0x0000002400ac7944 */ /* 0x000fea0003c00000 */
[----:B------:R-:W-:Y:S05]  /*0f90*/  BRA `(.L_x_540) ;  /* 0x0000000000487947 */ /* 0x000fea0003800000 */
.L_x_539:
        /* <DEDUP_REMOVED lines=18> */
.L_x_540:
[----:B------:R-:W-:Y:S05]  /*10c0*/  BSYNC B0 ;  /* 0x0000000000007941 */ /* 0x000fea0003800000 */
.L_x_538:
[----:B------:R-:W0:Y:S01]  /*10d0*/  LDC.64 R10, c[0x0][0x230] ;  /* 0x00008c00ff0a7b82 */ /* 0x000e220000000a00 */
[----:B------:R-:W-:Y:S01]  /*10e0*/  I2FP.F32.S32 R0, R0 ;  /* 0x0000000000007245 */ /* 0x000fe20000201400 */
[----:B------:R-:W-:Y:S01]  /*10f0*/  ULDC.64 UR8, c[0x0][0x260] ;  /* 0x0000980000087ab9 */ /* 0x000fe20000000a00 */
[----:B------:R-:W-:Y:S02]  /*1100*/  I2FP.F32.S32 R5, R5 ;  /* 0x0000000500057245 */ /* 0x000fe40000201400 */
[----:B------:R-:W-:Y:S01]  /*1110*/  I2FP.F32.S32 R4, R4 ;  /* 0x0000000400047245 */ /* 0x000fe20000201400 */
[----:B------:R-:W-:Y:S01]  /*1120*/  FMUL.FTZ R0, R0, UR8 ;  /* 0x0000000800007c20 */ /* 0x000fe20008410000 */
[----:B------:R-:W-:Y:S01]  /*1130*/  ULDC UR8, c[0x0][0x268] ;  /* 0x00009a0000087ab9 */ /* 0x000fe20000000800 */
[----:B------:R-:W0:Y:S01]  /*1140*/  LDC.64 R12, c[0x0][0x228] ;  /* 0x00008a00ff0c7b82 */ /* 0x000e220000000a00 */
[----:B------:R-:W-:Y:S01]  /*1150*/  FMUL.FTZ R16, R5, UR9 ;  /* 0x0000000905107c20 */ /* 0x000fe20008410000 */
[----:B------:R-:W1:Y:S01]  /*1160*/  F2I.FTZ.FLOOR.NTZ R15, R0 ;  /* 0x00000000000f7305 */ /* 0x000e620000217100 */
[----:B------:R-:W-:-:S05]  /*1170*/  FMUL.FTZ R27, R4, UR8 ;  /* 0x00000008041b7c20 */ /* 0x000fca0008410000 */
[----:B------:R-:W2:Y:S02]  /*1180*/  LDC.64 R2, c[0x0][0x238] ;  /* 0x00008e00ff027b82 */ /* 0x000ea40000000a00 */
        /* <DEDUP_REMOVED lines=75> */
.L_x_544:
        /* <DEDUP_REMOVED lines=174> */
.L_x_543:
        /* <DEDUP_REMOVED lines=98> */
.L_x_545:
[----:B------:R-:W-:-:S04]  /*2740*/  ISETP.NE.U32.AND P1, PT, R8, RZ, PT ;  /* 0x000000ff0800720c */ /* 0x000fc80003f25070 */
[----:B------:R-:W-:-:S13]  /*2750*/  ISETP.NE.OR.EX P0, PT, R9, RZ, P0, P1 ;  /* 0x000000ff0900720c */ /* 0x000fda0000705710 */
[----:B------:R-:W-:Y:S05]  /*2760*/  @!P0 BRA `(.L_x_541) ;  /* 0x0000000000d88947 */ /* 0x000fea0003800000 */
.L_x_542:
        /* <DEDUP_REMOVED lines=54> */
.L_x_541:
        /* <DEDUP_REMOVED lines=12> */
.L_x_546:
        /* <DEDUP_REMOVED lines=18> */
        .weak           $__internal_45_$__cuda_sm20_div_s64
        .type           $__internal_45_$__cuda_sm20_div_s64,@function
        .size           $__internal_45_$__cuda_sm20_div_s64,($__internal_46_$__cuda_sm20_div_u64 - $__internal_45_$__cuda_sm20_div_s64)
$__internal_45_$__cuda_sm20_div_s64:
        /* <DEDUP_REMOVED lines=83> */
[----:B------:R-:W-:Y:S06]  /*31e0*/  RET.REL.NODEC R2 `(_ZN2at6native53_GLOBAL__N__069e5665_20_UpSampleNearest3d_cu_ab8a35b428upsample_nearest3d_out_frameIhXadL_ZNS0_37nearest_neighbor_compute_source_indexEfiiEEEEvPKT_mmmmmmmmPS3_fff) ;  /* 0xffffffcc02847950 */ /* 0x000fec0003c3ffff */
        .weak           $__internal_46_$__cuda_sm20_div_u64
        .type           $__internal_46_$__cuda_sm20_div_u64,@function
        .size           $__internal_46_$__cuda_sm20_div_u64,($__internal_47_$__cuda_sm20_rem_u64 - $__internal_46_$__cuda_sm20_div_u64)
$__internal_46_$__cuda_sm20_div_u64:
        /* <DEDUP_REMOVED lines=68> */
[----:B------:R-:W-:Y:S06]  /*3630*/  RET.REL.NODEC R6 `(_ZN2at6native53_GLOBAL__N__069e5665_20_UpSampleNearest3d_cu_ab8a35b428upsample_nearest3d_out_frameIhXadL_ZNS0_37nearest_neighbor_compute_source_indexEfiiEEEEvPKT_mmmmmmmmPS3_fff) ;  /* 0xffffffc806707950 */ /* 0x000fec0003c3ffff */
        .weak           $__internal_47_$__cuda_sm20_rem_u64
        .type           $__internal_47_$__cuda_sm20_rem_u64,@function
        .size           $__internal_47_$__cuda_sm20_rem_u64,(.L_x_720 - $__internal_47_$__cuda_sm20_rem_u64)
$__internal_47_$__cuda_sm20_rem_u64:
        /* <DEDUP_REMOVED lines=61> */
[----:B------:R-:W-:Y:S06]  /*3a10*/  RET.REL.NODEC R8 `(_ZN2at6native53_GLOBAL__N__069e5665_20_UpSampleNearest3d_cu_ab8a35b428upsample_nearest3d_out_frameIhXadL_ZNS0_37nearest_neighbor_compute_source_indexEfiiEEEEvPKT_mmmmmmmmPS3_fff) ;  /* 0xffffffc408787950 */ /* 0x000fec0003c3ffff */
.L_x_547:
        /* <DEDUP_REMOVED lines=14> */
.L_x_720:


//--------------------- .text._ZN2at6native53_GLOBAL__N__069e5665_20_UpSampleNearest3d_cu_ab8a35b428upsample_nearest3d_out_frameIN3c108BFloat16EXadL_ZNS0_37nearest_neighbor_compute_source_indexEfiiEEEEvPKT_mmmmmmmmPS5_fff --------------------------
	.section	.text._ZN2at6native53_GLOBAL__N__069e5665_20_UpSampleNearest3d_cu_ab8a35b428upsample_nearest3d_out_frameIN3c108BFloat16EXadL_ZNS0_37nearest_neighbor_compute_source_indexEfiiEEEEvPKT_mmmmmmmmPS5_fff,"ax",@progbits
	.align	128
.text._ZN2at6native53_GLOBAL__N__069e5665_20_UpSampleNearest3d_cu_ab8a35b428upsample_nearest3d_out_frameIN3c108BFloat16EXadL_ZNS0_37nearest_neighbor_compute_source_indexEfiiEEEEvPKT_mmmmmmmmPS5_fff:
        .type           _ZN2at6native53_GLOBAL__N__069e5665_20_UpSampleNearest3d_cu_ab8a35b428upsample_nearest3d_out_frameIN3c108BFloat16EXadL_ZNS0_37nearest_neighbor_compute_source_indexEfiiEEEEvPKT_mmmmmmmmPS5_fff,@function
        .size           _ZN2at6native53_GLOBAL__N__069e5665_20_UpSampleNearest3d_cu_ab8a35b428upsample_nearest3d_out_frameIN3c108BFloat16EXadL_ZNS0_37nearest_neighbor_compute_source_indexEfiiEEEEvPKT_mmmmmmmmPS5_fff,(.L_x_724 - _ZN2at6native53_GLOBAL__N__069e5665_20_UpSampleNearest3d_cu_ab8a35b428upsample_nearest3d_out_frameIN3c108BFloat16EXadL_ZNS0_37nearest_neighbor_compute_source_indexEfiiEEEEvPKT_mmmmmmmmPS5_fff)
        .other          _ZN2at6native53_GLOBAL__N__069e5665_20_UpSampleNearest3d_cu_ab8a35b428upsample_nearest3d_out_frameIN3c108BFloat16EXadL_ZNS0_37nearest_neighbor_compute_source_indexEfiiEEEEvPKT_mmmmmmmmPS5_fff,@"STO_CUDA_ENTRY STV_DEFAULT"
_ZN2at6native53_GLOBAL__N__069e5665_20_UpSampleNearest3d_cu_ab8a35b428upsample_nearest3d_out_frameIN3c108BFloat16EXadL_ZNS0_37nearest_neighbor_compute_source_indexEfiiEEEEvPKT_mmmmmmmmPS5_fff:
        /* <DEDUP_REMOVED lines=40> */
[----:B------:R-:W-:Y:S05]  /*0280*/  CALL.REL.NOINC `($__internal_48_$__cuda_sm20_div_s64) ;  /* 0x0000002c00947944 */ /* 0x000fea0003c00000 */
[----:B------:R-:W-:Y:S05]  /*0290*/  BRA `(.L_x_550) ;  /* 0x00000000004c7947 */ /* 0x000fea0003800000 */
.L_x_549:
        /* <DEDUP_REMOVED lines=19> */
.L_x_550:
[----:B------:R-:W-:Y:S05]  /*03d0*/  BSYNC B0 ;  /* 0x0000000000007941 */ /* 0x000fea0003800000 */
.L_x_548:
        /* <DEDUP_REMOVED lines=10> */
[----:B------:R-:W-:Y:S05]  /*0480*/  CALL.REL.NOINC `($__internal_50_$__cuda_sm20_rem_u64) ;  /* 0x0000003400747944 */ /* 0x000fea0003c00000 */
[----:B------:R-:W-:Y:S01]  /*0490*/  IMAD.MOV.U32 R0, RZ, RZ, R4 ;  /* 0x000000ffff007224 */ /* 0x000fe200078e0004 */
[----:B------:R-:W-:Y:S06]  /*04a0*/  BRA `(.L_x_553) ;  /* 0x0000000000487947 */ /* 0x000fec0003800000 */
.L_x_552:
        /* <DEDUP_REMOVED lines=18> */
.L_x_553:
[----:B------:R-:W-:Y:S05]  /*05d0*/  BSYNC B0 ;  /* 0x0000000000007941 */ /* 0x000fea0003800000 */
.L_x_551:
        /* <DEDUP_REMOVED lines=11> */
[----:B------:R-:W-:Y:S05]  /*0690*/  CALL.REL.NOINC `($__internal_49_$__cuda_sm20_div_u64) ;  /* 0x0000002c00e07944 */ /* 0x000fea0003c00000 */
[----:B------:R-:W-:Y:S02]  /*06a0*/  IMAD.MOV.U32 R2, RZ, RZ, R4 ;  /* 0x000000ffff027224 */ /* 0x000fe400078e0004 */
[----:B------:R-:W-:Y:S01]  /*06b0*/  IMAD.MOV.U32 R3, RZ, RZ, R5 ;  /* 0x000000ffff037224 */ /* 0x000fe200078e0005 */
[----:B------:R-:W-:Y:S06]  /*06c0*/  BRA `(.L_x_556) ;  /* 0x0000000000507947 */ /* 0x000fec0003800000 */
.L_x_555:
        /* <DEDUP_REMOVED lines=20> */
.L_x_556:
[----:B------:R-:W-:Y:S05]  /*0810*/  BSYNC B0 ;  /* 0x0000000000007941 */ /* 0x000fea0003800000 */
.L_x_554:
        /* <DEDUP_REMOVED lines=10> */
[----:B------:R-:W-:Y:S05]  /*08c0*/  CALL.REL.NOINC `($__internal_49_$__cuda_sm20_div_u64) ;  /* 0x0000002c00547944 */ /* 0x000fea0003c00000 */
[----:B------:R-:W-:Y:S05]  /*08d0*/  BRA `(.L_x_559) ;  /* 0x0000000000507947 */ /* 0x000fea0003800000 */
.L_x_558:
        /* <DEDUP_REMOVED lines=20> */
.L_x_559:
[----:B------:R-:W-:Y:S05]  /*0a20*/  BSYNC B0 ;  /* 0x0000000000007941 */ /* 0x000fea0003800000 */
.L_x_557:
        /* <DEDUP_REMOVED lines=13> */
.L_x_561:
        /* <DEDUP_REMOVED lines=19> */
.L_x_562:
[----:B------:R-:W-:Y:S05]  /*0c30*/  BSYNC B0 ;  /* 0x0000000000007941 */ /* 0x000fea0003800000 */
.L_x_560:
        /* <DEDUP_REMOVED lines=12> */
[----:B------:R-:W-:Y:S01]  /*0d00*/  IMAD.MOV R3, RZ, RZ, -R4 ;  /* 0x000000ffff037224 */ /* 0x000fe200078e0a04 */
[----:B------:R-:W-:-:S03]  /*0d10*/  ULDC UR7, c[0x0][0x250] ;  /* 0x0000940000077ab9 */ /* 0x000fc60000000800 */
[----:B------:R-:W-:Y:S01]  /*0d20*/  IMAD R3, R3, UR7, R14 ;  /* 0x0000000703037c24 */ /* 0x000fe2000f8e020e */
[----:B------:R-:W-:Y:S06]  /*0d30*/  BRA `(.L_x_565) ;  /* 0x0000000000587947 */ /* 0x000fec0003800000 */
.L_x_564:
        /* <DEDUP_REMOVED lines=22> */
.L_x_565:
[----:B------:R-:W-:Y:S05]  /*0ea0*/  BSYNC B0 ;  /* 0x0000000000007941 */ /* 0x000fea0003800000 */
.L_x_563:
        /* <DEDUP_REMOVED lines=21> */
[----:B------:R-:W-:Y:S05]  /*1000*/  CALL.REL.NOINC `($__internal_50_$__cuda_sm20_rem_u64) ;  /* 0x0000002800947944 */ /* 0x000fea0003c00000 */
[----:B------:R-:W-:Y:S05]  /*1010*/  BRA `(.L_x_568) ;  /* 0x0000000000487947 */ /* 0x000fea0003800000 */
.L_x_567:
        /* <DEDUP_REMOVED lines=18> */
.L_x_568:
[----:B------:R-:W-:Y:S05]  /*1140*/  BSYNC B0 ;  /* 0x0000000000007941 */ /* 0x000fea0003800000 */
.L_x_566:
[----:B------:R-:W-:Y:S01]  /*1150*/  I2FP.F32.S32 R2, R2 ;  /* 0x0000000200027245 */ /* 0x000fe20000201400 */
[----:B------:R-:W0:Y:S01]  /*1160*/  LDC.64 R18, c[0x0][0x218] ;  /* 0x00008600ff127b82 */ /* 0x000e220000000a00 */
[----:B------:R-:W-:Y:S01]  /*1170*/  ULDC.64 UR10, c[0x0][0x260] ;  /* 0x00009800000a7ab9 */ /* 0x000fe20000000a00 */
[----:B------:R-:W-:Y:S01]  /*1180*/  I2FP.F32.S32 R10, R3 ;  /* 0x00000003000a7245 */ /* 0x000fe20000201400 */
[----:B------:R-:W-:-:S04]  /*1190*/  IMAD.WIDE.U32 R8, R0, UR8, RZ ;  /* 0x0000000800087c25 */ /* 0x000fc8000f8e00ff */
[----:B------:R-:W-:Y:S01]  /*11a0*/  FMUL.FTZ R6, R2, UR10 ;  /* 0x0000000a02067c20 */ /* 0x000fe20008410000 */
[----:B------:R-:W-:Y:S01]  /*11b0*/  I2FP.F32.S32 R2, R4 ;  /* 0x0000000400027245 */ /* 0x000fe20000201400 */
[----:B------:R-:W-:Y:S01]  /*11c0*/  ULDC UR10, c[0x0][0x268] ;  /* 0x00009a00000a7ab9 */ /* 0x000fe20000000800 */
[----:B------:R-:W-:Y:S01]  /*11d0*/  SHF.R.S32.HI R11, RZ, 0x1f, R0 ;  /* 0x0000001fff0b7819 */ /* 0x000fe20000011400 */
[----:B------:R-:W1:Y:S01]  /*11e0*/  LDC R7, c[0x0][0x228] ;  /* 0x00008a00ff077b82 */ /* 0x000e620000000800 */
[----:B------:R-:W-:Y:S01]  /*11f0*/  FMUL.FTZ R16, R10, UR10 ;  /* 0x0000000a0a107c20 */ /* 0x000fe20008410000 */
[----:B------:R-:W-:Y:S01]  /*1200*/  FMUL.FTZ R15, R2, UR11 ;  /* 0x0000000b020f7c20 */ /* 0x000fe20008410000 */
[----:B------:R-:W1:Y:S01]  /*1210*/  F2I.FTZ.FLOOR.NTZ R6, R6 ;  /* 0x0000000600067305 */ /* 0x000e620000217100 */
[----:B------:R-:W-:Y:S01]  /*1220*/  IMAD R11, R11, UR8, RZ ;  /* 0x000000080b0b7c24 */ /* 0x000fe2000f8e02ff */
[----:B------:R-:W-:-:S03]  /*1230*/  MOV R22, R8 ;  /* 0x0000000800167202 */ /* 0x000fc60000000f00 */
[----:B------:R-:W2:Y:S01]  /*1240*/  LDC.64 R4, c[0x0][0x230] ;  /* 0x00008c00ff047b82 */ /* 0x000ea20000000a00 */
[----:B------:R-:W-:Y:S02]  /*1250*/  IMAD R23, R0, UR7, R11 ;  /* 0x0000000700177c24 */ /* 0x000fe4000f8e020b */
[----:B------:R-:W2:Y:S02]  /*1260*/  F2I.FTZ.FLOOR.NTZ R15, R15 ;  /* 0x0000000f000f7305 */ /* 0x000ea40000217100 */
[----:B------:R-:W-:-:S03]  /*1270*/  IMAD.IADD R23, R9, 0x1, R23 ;  /* 0x0000000109177824 */ /* 0x000fc600078e0217 */
[----:B------:R-:W3:Y:S01]  /*1280*/  LDC.64 R2, c[0x0][0x238] ;  /* 0x00008e00ff027b82 */ /* 0x000ee20000000a00 */
[----:B0-----:R-:W-:-:S04]  /*1290*/  ISETP.NE.U32.AND P0, PT, R18, RZ, PT ;  /* 0x000000ff1200720c */ /* 0x001fc80003f05070 */
[----:B------:R-:W-:Y:S02]  /*12a0*/  ISETP.NE.AND.EX P0, PT, R19, RZ, PT, P0 ;  /* 0x000000ff1300720c */ /* 0x000fe40003f05300 */
[----:B-1----:R-:W-:-:S04]  /*12b0*/  VIADDMNMX R12, R7, 0xffffffff, R6, PT ;  /* 0xffffffff070c7846 */ /* 0x002fc80003800106 */
[----:B------:R-:W-:Y:S02]  /*12c0*/  SHF.R.S32.HI R21, RZ, 0x1f, R12 ;  /* 0x0000001fff157819 */ /* 0x000fe4000001140c */
[----:B--2---:R-:W-:-:S03]  /*12d0*/  VIADDMNMX R10, R4, 0xffffffff, R15, PT ;  /* 0xffffffff040a7846 */ /* 0x004fc6000380010f */
[-C--:B------:R-:W-:Y:S01]  /*12e0*/  IMAD R6, R21, R4.reuse, RZ ;  /* 0x0000000415067224 */ /* 0x080fe200078e02ff */
[----:B------:R0:W1:Y:S01]  /*12f0*/  F2I.FTZ.FLOOR.NTZ R15, R16 ;  /* 0x00000010000f7305 */ /* 0x0000620000217100 */
[----:B------:R-:W-:Y:S02]  /*1300*/  SHF.R.S32.HI R11, RZ, 0x1f, R10 ;  /* 0x0000001fff0b7819 */ /* 0x000fe4000001140a */
        /* <DEDUP_REMOVED lines=88> */
.L_x_572:
[----:B------:R-:W2:Y:S01]  /*1890*/  LDG.E.U16 R15, desc[UR16][R20.64] ;  /* 0x00000010140f7981 */ /* 0x000ea2000c1e1500 */
[----:B------:R-:W-:-:S04]  /*18a0*/  IADD3 R18, P1, R20, R4, RZ ;  /* 0x0000000414127210 */ /* 0x000fc80007f3e0ff */
[----:B------:R-:W-:Y:S02]  /*18b0*/  IADD3.X R19, R21, R5, RZ, P1, !PT ;  /* 0x0000000515137210 */ /* 0x000fe40000ffe4ff */
[----:B------:R-:W-:Y:S01]  /*18c0*/  IADD3 R22, P1, R12, R7, RZ ;  /* 0x000000070c167210 */ /* 0x000fe20007f3e0ff */
[----:B--2---:R0:W-:Y:S04]  /*18d0*/  STG.E.U16 desc[UR16][R12.64], R15 ;  /* 0x0000000f0c007986 */ /* 0x0041e8000c101510 */
[----:B------:R-:W2:Y:S01]  /*18e0*/  LDG.E.U16 R29, desc[UR16][R18.64] ;  /* 0x00000010121d7981 */ /* 0x000ea2000c1e1500 */
[----:B------:R-:W-:Y:S01]  /*18f0*/  IADD3 R24, P2, R18, R4, RZ ;  /* 0x0000000412187210 */ /* 0x000fe20007f5e0ff */
[----:B------:R-:W-:-:S04]  /*1900*/  IMAD.X R23, R13, 0x1, R8, P1 ;  /* 0x000000010d177824 */ /* 0x000fc800008e0608 */
        /* <DEDUP_REMOVED lines=17> */
[----:B------:R-:W-:-:S04]  /*1a20*/  IMAD.X R23, R13, 0x1, R8, P1 ;  /* 0x000000010d177824 */ /* 0x000fc800008e0608 */
        /* <DEDUP_REMOVED lines=146> */
.L_x_571:
        /* <DEDUP_REMOVED lines=95> */
.L_x_573:
[----:B------:R-:W-:-:S04]  /*2940*/  ISETP.NE.U32.AND P1, PT, R3, RZ, PT ;  /* 0x000000ff0300720c */ /* 0x000fc80003f25070 */
[----:B------:R-:W-:-:S13]  /*2950*/  ISETP.NE.OR.EX P0, PT, R0, RZ, P0, P1 ;  /* 0x000000ff0000720c */ /* 0x000fda0000705710 */
[----:B------:R-:W-:Y:S05]  /*2960*/  @!P0 BRA `(.L_x_569) ;  /* 0x0000000000e08947 */ /* 0x000fea0003800000 */
.L_x_570:
        /* <DEDUP_REMOVED lines=56> */
.L_x_569:
        /* <DEDUP_REMOVED lines=47> */
.L_x_574:
        /* <DEDUP_REMOVED lines=16> */
        .weak           $__internal_48_$__cuda_sm20_div_s64
        .type           $__internal_48_$__cuda_sm20_div_s64,@function
        .size           $__internal_48_$__cuda_sm20_div_s64,($__internal_49_$__cuda_sm20_div_u64 - $__internal_48_$__cuda_sm20_div_s64)
$__internal_48_$__cuda_sm20_div_s64:
        /* <DEDUP_REMOVED lines=83> */
[----:B------:R-:W-:Y:S06]  /*3610*/  RET.REL.NODEC R2 `(_ZN2at6native53_GLOBAL__N__069e5665_20_UpSampleNearest3d_cu_ab8a35b428upsample_nearest3d_out_frameIN3c108BFloat16EXadL_ZNS0_37nearest_neighbor_compute_source_indexEfiiEEEEvPKT_mmmmmmmmPS5_fff) ;  /* 0xffffffc802787950 */ /* 0x000fec0003c3ffff */
        .weak           $__internal_49_$__cuda_sm20_div_u64
        .type           $__internal_49_$__cuda_sm20_div_u64,@function
        .size           $__internal_49_$__cuda_sm20_div_u64,($__internal_50_$__cuda_sm20_rem_u64 - $__internal_49_$__cuda_sm20_div_u64)
$__internal_49_$__cuda_sm20_div_u64:
        /* <DEDUP_REMOVED lines=67> */
[----:B------:R-:W-:Y:S06]  /*3a50*/  RET.REL.NODEC R6 `(_ZN2at6native53_GLOBAL__N__069e5665_20_UpSampleNearest3d_cu_ab8a35b428upsample_nearest3d_out_frameIN3c108BFloat16EXadL_ZNS0_37nearest_neighbor_compute_source_indexEfiiEEEEvPKT_mmmmmmmmPS5_fff) ;  /* 0xffffffc406687950 */ /* 0x000fec0003c3ffff */
        .weak           $__internal_50_$__cuda_sm20_rem_u64
        .type           $__internal_50_$__cuda_sm20_rem_u64,@function
        .size           $__internal_50_$__cuda_sm20_rem_u64,(.L_x_724 - $__internal_50_$__cuda_sm20_rem_u64)
$__internal_50_$__cuda_sm20_rem_u64:
        /* <DEDUP_REMOVED lines=61> */
[----:B------:R-:W-:Y:S06]  /*3e30*/  RET.REL.NODEC R8 `(_ZN2at6native53_GLOBAL__N__069e5665_20_UpSampleNearest3d_cu_ab8a35b428upsample_nearest3d_out_frameIN3c108BFloat16EXadL_ZNS0_37nearest_neighbor_compute_source_indexEfiiEEEEvPKT_mmmmmmmmPS5_fff) ;  /* 0xffffffc008707950 */ /* 0x000fec0003c3ffff */
.L_x_575:
        /* <DEDUP_REMOVED lines=12> */
.L_x_724:


//--------------------- .text._ZN2at6native53_GLOBAL__N__069e5665_20_UpSampleNearest3d_cu_ab8a35b428upsample_nearest3d_out_frameIN3c104HalfEXadL_ZNS0_37nearest_neighbor_compute_source_indexEfiiEEEEvPKT_mmmmmmmmPS5_fff --------------------------
	.section	.text._ZN2at6native53_GLOBAL__N__069e5665_20_UpSampleNearest3d_cu_ab8a35b428upsample_nearest3d_out_frameIN3c104HalfEXadL_ZNS0_37nearest_neighbor_compute_source_indexEfiiEEEEvPKT_mmmmmmmmPS5_fff,"ax",@progbits
	.align	128
.text._ZN2at6native53_GLOBAL__N__069e5665_20_UpSampleNearest3d_cu_ab8a35b428upsample_nearest3d_out_frameIN3c104HalfEXadL_ZNS0_37nearest_neighbor_compute_source_indexEfiiEEEEvPKT_mmmmmmmmPS5_fff:
        .type           _ZN2at6native53_GLOBAL__N__069e5665_20_UpSampleNearest3d_cu_ab8a35b428upsample_nearest3d_out_frameIN3c104HalfEXadL_ZNS0_37nearest_neighbor_compute_source_indexEfiiEEEEvPKT_mmmmmmmmPS5_fff,@function
        .size           _ZN2at6native53_GLOBAL__N__069e5665_20_UpSampleNearest3d_cu_ab8a35b428upsample_nearest3d_out_frameIN3c104HalfEXadL_ZNS0_37nearest_neighbor_compute_source_indexEfiiEEEEvPKT_mmmmmmmmPS5_fff,(.L_x_728 - _ZN2at6native53_GLOBAL__N__069e5665_20_UpSampleNearest3d_cu_ab8a35b428upsample_nearest3d_out_frameIN3c104HalfEXadL_ZNS0_37nearest_neighbor_compute_source_indexEfiiEEEEvPKT_mmmmmmmmPS5_fff)
        .other          _ZN2at6native53_GLOBAL__N__069e5665_20_UpSampleNearest3d_cu_ab8a35b428upsample_nearest3d_out_frameIN3c104HalfEXadL_ZNS0_37nearest_neighbor_compute_source_indexEfiiEEEEvPKT_mmmmmmmmPS5_fff,@"STO_CUDA_ENTRY STV_DEFAULT"
_ZN2at6native53_GLOBAL__N__069e5665_20_UpSampleNearest3d_cu_ab8a35b428upsample_nearest3d_out_frameIN3c104HalfEXadL_ZNS0_37nearest_neighbor_compute_source_indexEfiiEEEEvPKT_mmmmmmmmPS5_fff:
        /* <DEDUP_REMOVED lines=40> */
[----:B------:R-:W-:Y:S05]  /*0280*/  CALL.REL.NOINC `($__internal_51_$__cuda_sm20_div_s64) ;  /* 0x0000002c00947944 */ /* 0x000fea0003c00000 */
[----:B------:R-:W-:Y:S05]  /*0290*/  BRA `(.L_x_578) ;  /* 0x00000000004c7947 */ /* 0x000fea0003800000 */
.L_x_577:
        /* <DEDUP_REMOVED lines=19> */
.L_x_578:
[----:B------:R-:W-:Y:S05]  /*03d0*/  BSYNC B0 ;  /* 0x0000000000007941 */ /* 0x000fea0003800000 */
.L_x_576:
        /* <DEDUP_REMOVED lines=10> */
[----:B------:R-:W-:Y:S05]  /*0480*/  CALL.REL.NOINC `($__internal_53_$__cuda_sm20_rem_u64) ;  /* 0x0000003400747944 */ /* 0x000fea0003c00000 */
[----:B------:R-:W-:Y:S01]  /*0490*/  IMAD.MOV.U32 R0, RZ, RZ, R4 ;  /* 0x000000ffff007224 */ /* 0x000fe200078e0004 */
[----:B------:R-:W-:Y:S06]  /*04a0*/  BRA `(.L_x_581) ;  /* 0x0000000000487947 */ /* 0x000fec0003800000 */
.L_x_580:
        /* <DEDUP_REMOVED lines=18> */
.L_x_581:
[----:B------:R-:W-:Y:S05]  /*05d0*/  BSYNC B0 ;  /* 0x0000000000007941 */ /* 0x000fea0003800000 */
.L_x_579:
        /* <DEDUP_REMOVED lines=11> */
[----:B------:R-:W-:Y:S05]  /*0690*/  CALL.REL.NOINC `($__internal_52_$__cuda_sm20_div_u64) ;  /* 0x0000002c00e07944 */ /* 0x000fea0003c00000 */
[----:B------:R-:W-:Y:S02]  /*06a0*/  IMAD.MOV.U32 R2, RZ, RZ, R4 ;  /* 0x000000ffff027224 */ /* 0x000fe400078e0004 */
[----:B------:R-:W-:Y:S01]  /*06b0*/  IMAD.MOV.U32 R3, RZ, RZ, R5 ;  /* 0x000000ffff037224 */ /* 0x000fe200078e0005 */
[----:B------:R-:W-:Y:S06]  /*06c0*/  BRA `(.L_x_584) ;  /* 0x0000000000507947 */ /* 0x000fec0003800000 */
.L_x_583:
        /* <DEDUP_REMOVED lines=20> */
.L_x_584:
[----:B------:R-:W-:Y:S05]  /*0810*/  BSYNC B0 ;  /* 0x0000000000007941 */ /* 0x000fea0003800000 */
.L_x_582:
        /* <DEDUP_REMOVED lines=10> */
[----:B------:R-:W-:Y:S05]  /*08c0*/  CALL.REL.NOINC `($__internal_52_$__cuda_sm20_div_u64) ;  /* 0x0000002c00547944 */ /* 0x000fea0003c00000 */
[----:B------:R-:W-:Y:S05]  /*08d0*/  BRA `(.L_x_587) ;  /* 0x0000000000507947 */ /* 0x000fea0003800000 */
.L_x_586:
        /* <DEDUP_REMOVED lines=20> */
.L_x_587:
[----:B------:R-:W-:Y:S05]  /*0a20*/  BSYNC B0 ;  /* 0x0000000000007941 */ /* 0x000fea0003800000 */
.L_x_585:
        /* <DEDUP_REMOVED lines=13> */
.L_x_589:
        /* <DEDUP_REMOVED lines=19> */
.L_x_590:
[----:B------:R-:W-:Y:S05]  /*0c30*/  BSYNC B0 ;  /* 0x0000000000007941 */ /* 0x000fea0003800000 */
.L_x_588:
        /* <DEDUP_REMOVED lines=12> */
[----:B------:R-:W-:Y:S01]  /*0d00*/  IMAD.MOV R3, RZ, RZ, -R4 ;  /* 0x000000ffff037224 */ /* 0x000fe200078e0a04 */
[----:B------:R-:W-:-:S03]  /*0d10*/  ULDC UR7, c[0x0][0x250] ;  /* 0x0000940000077ab9 */ /* 0x000fc60000000800 */
[----:B------:R-:W-:Y:S01]  /*0d20*/  IMAD R3, R3, UR7, R14 ;  /* 0x0000000703037c24 */ /* 0x000fe2000f8e020e */
[----:B------:R-:W-:Y:S06]  /*0d30*/  BRA `(.L_x_593) ;  /* 0x0000000000587947 */ /* 0x000fec0003800000 */
.L_x_592:
        /* <DEDUP_REMOVED lines=22> */
.L_x_593:
[----:B------:R-:W-:Y:S05]  /*0ea0*/  BSYNC B0 ;  /* 0x0000000000007941 */ /* 0x000fea0003800000 */
.L_x_591:
        /* <DEDUP_REMOVED lines=21> */
[----:B------:R-:W-:Y:S05]  /*1000*/  CALL.REL.NOINC `($__internal_53_$__cuda_sm20_rem_u64) ;  /* 0x0000002800947944 */ /* 0x000fea0003c00000 */
[----:B------:R-:W-:Y:S05]  /*1010*/  BRA `(.L_x_596) ;  /* 0x0000000000487947 */ /* 0x000fea0003800000 */
.L_x_595:
        /* <DEDUP_REMOVED lines=18> */
.L_x_596:
[----:B------:R-:W-:Y:S05]  /*1140*/  BSYNC B0 ;  /* 0x0000000000007941 */ /* 0x000fea0003800000 */
.L_x_594:
        /* <DEDUP_REMOVED lines=116> */
.L_x_600:
        /* <DEDUP_REMOVED lines=172> */
.L_x_599:
        /* <DEDUP_REMOVED lines=95> */
.L_x_601:
[----:B------:R-:W-:-:S04]  /*2940*/  ISETP.NE.U32.AND P1, PT, R3, RZ, PT ;  /* 0x000000ff0300720c */ /* 0x000fc80003f25070 */
[----:B------:R-:W-:-:S13]  /*2950*/  ISETP.NE.OR.EX P0, PT, R0, RZ, P0, P1 ;  /* 0x000000ff0000720c */ /* 0x000fda0000705710 */
[----:B------:R-:W-:Y:S05]  /*2960*/  @!P0 BRA `(.L_x_597) ;  /* 0x0000000000e08947 */ /* 0x000fea0003800000 */
.L_x_598:
        /* <DEDUP_REMOVED lines=56> */
.L_x_597:
        /* <DEDUP_REMOVED lines=47> */
.L_x_602:
        /* <DEDUP_REMOVED lines=16> */
        .weak           $__internal_51_$__cuda_sm20_div_s64
        .type           $__internal_51_$__cuda_sm20_div_s64,@function
        .size           $__internal_51_$__cuda_sm20_div_s64,($__internal_52_$__cuda_sm20_div_u64 - $__internal_51_$__cuda_sm20_div_s64)
$__internal_51_$__cuda_sm20_div_s64:
        /* <DEDUP_REMOVED lines=83> */
[----:B------:R-:W-:Y:S06]  /*3610*/  RET.REL.NODEC R2 `(_ZN2at6native53_GLOBAL__N__069e5665_20_UpSampleNearest3d_cu_ab8a35b428upsample_nearest3d_out_frameIN3c104HalfEXadL_ZNS0_37nearest_neighbor_compute_source_indexEfiiEEEEvPKT_mmmmmmmmPS5_fff) ;  /* 0xffffffc802787950 */ /* 0x000fec0003c3ffff */
        .weak           $__internal_52_$__cuda_sm20_div_u64
        .type           $__internal_52_$__cuda_sm20_div_u64,@function
        .size           $__internal_52_$__cuda_sm20_div_u64,($__internal_53_$__cuda_sm20_rem_u64 - $__internal_52_$__cuda_sm20_div_u64)
$__internal_52_$__cuda_sm20_div_u64:
        /* <DEDUP_REMOVED lines=67> */
[----:B------:R-:W-:Y:S06]  /*3a50*/  RET.REL.NODEC R6 `(_ZN2at6native53_GLOBAL__N__069e5665_20_UpSampleNearest3d_cu_ab8a35b428upsample_nearest3d_out_frameIN3c104HalfEXadL_ZNS0_37nearest_neighbor_compute_source_indexEfiiEEEEvPKT_mmmmmmmmPS5_fff) ;  /* 0xffffffc406687950 */ /* 0x000fec0003c3ffff */
        .weak           $__internal_53_$__cuda_sm20_rem_u64
        .type           $__internal_53_$__cuda_sm20_rem_u64,@function
        .size           $__internal_53_$__cuda_sm20_rem_u64,(.L_x_728 - $__internal_53_$__cuda_sm20_rem_u64)
$__internal_53_$__cuda_sm20_rem_u64:
        /* <DEDUP_REMOVED lines=61> */
[----:B------:R-:W-:Y:S06]  /*3e30*/  RET.REL.NODEC R8 `(_ZN2at6native53_GLOBAL__N__069e5665_20_UpSampleNearest3d_cu_ab8a35b428upsample_nearest3d_out_frameIN3c104HalfEXadL_ZNS0_37nearest_neighbor_compute_source_indexEfiiEEEEvPKT_mmmmmmmmPS5_fff) ;  /* 0xffffffc008707950 */ /* 0x000fec0003c3ffff */
.L_x_603:
        /* <DEDUP_REMOVED lines=12> */
.L_x_728:


//--------------------- .text._ZN2at6native53_GLOBAL__N__069e5665_20_UpSampleNearest3d_cu_ab8a35b428upsample_nearest3d_out_frameIfXadL_ZNS0_37nearest_neighbor_compute_source_indexEfiiEEEEvPKT_mmmmmmmmPS3_fff --------------------------
	.section	.text._ZN2at6native53_GLOBAL__N__069e5665_20_UpSampleNearest3d_cu_ab8a35b428upsample_nearest3d_out_frameIfXadL_ZNS0_37nearest_neighbor_compute_source_indexEfiiEEEEvPKT_mmmmmmmmPS3_fff,"ax",@progbits
	.align	128
.text._ZN2at6native53_GLOBAL__N__069e5665_20_UpSampleNearest3d_cu_ab8a35b428upsample_nearest3d_out_frameIfXadL_ZNS0_37nearest_neighbor_compute_source_indexEfiiEEEEvPKT_mmmmmmmmPS3_fff:
        .type           _ZN2at6native53_GLOBAL__N__069e5665_20_UpSampleNearest3d_cu_ab8a35b428upsample_nearest3d_out_frameIfXadL_ZNS0_37nearest_neighbor_compute_source_indexEfiiEEEEvPKT_mmmmmmmmPS3_fff,@function
        .size           _ZN2at6native53_GLOBAL__N__069e5665_20_UpSampleNearest3d_cu_ab8a35b428upsample_nearest3d_out_frameIfXadL_ZNS0_37nearest_neighbor_compute_source_indexEfiiEEEEvPKT_mmmmmmmmPS3_fff,(.L_x_732 - _ZN2at6native53_GLOBAL__N__069e5665_20_UpSampleNearest3d_cu_ab8a35b428upsample_nearest3d_out_frameIfXadL_ZNS0_37nearest_neighbor_compute_source_indexEfiiEEEEvPKT_mmmmmmmmPS3_fff)
        .other          _ZN2at6native53_GLOBAL__N__069e5665_20_UpSampleNearest3d_cu_ab8a35b428upsample_nearest3d_out_frameIfXadL_ZNS0_37nearest_neighbor_compute_source_indexEfiiEEEEvPKT_mmmmmmmmPS3_fff,@"STO_CUDA_ENTRY STV_DEFAULT"
_ZN2at6native53_GLOBAL__N__069e5665_20_UpSampleNearest3d_cu_ab8a35b428upsample_nearest3d_out_frameIfXadL_ZNS0_37nearest_neighbor_compute_source_indexEfiiEEEEvPKT_mmmmmmmmPS3_fff:
        /* <DEDUP_REMOVED lines=40> */
[----:B------:R-:W-:Y:S05]  /*0280*/  CALL.REL.NOINC `($__internal_54_$__cuda_sm20_div_s64) ;  /* 0x0000002c006c7944 */ /* 0x000fea0003c00000 */
[----:B------:R-:W-:Y:S01]  /*0290*/  MOV R4, R2 ;  /* 0x0000000200047202 */ /* 0x000fe20000000f00 */
[----:B------:R-:W-:Y:S01]  /*02a0*/  IMAD.MOV.U32 R5, RZ, RZ, R7 ;  /* 0x000000ffff057224 */ /* 0x000fe200078e0007 */
[----:B------:R-:W-:Y:S06]  /*02b0*/  BRA `(.L_x_606) ;  /* 0x00000000004c7947 */ /* 0x000fec0003800000 */
.L_x_605:
        /* <DEDUP_REMOVED lines=19> */
.L_x_606:
[----:B------:R-:W-:Y:S05]  /*03f0*/  BSYNC B0 ;  /* 0x0000000000007941 */ /* 0x000fea0003800000 */
.L_x_604:
        /* <DEDUP_REMOVED lines=10> */
[----:B------:R-:W-:Y:S05]  /*04a0*/  CALL.REL.NOINC `($__internal_56_$__cuda_sm20_rem_u64) ;  /* 0x0000003400447944 */ /* 0x000fea0003c00000 */
[----:B------:R-:W-:Y:S01]  /*04b0*/  IMAD.MOV.U32 R0, RZ, RZ, R4 ;  /* 0x000000ffff007224 */ /* 0x000fe200078e0004 */
[----:B------:R-:W-:Y:S06]  /*04c0*/  BRA `(.L_x_609) ;  /* 0x0000000000487947 */ /* 0x000fec0003800000 */
.L_x_608:
        /* <DEDUP_REMOVED lines=18> */
.L_x_609:
[----:B------:R-:W-:Y:S05]  /*05f0*/  BSYNC B0 ;  /* 0x0000000000007941 */ /* 0x000fea0003800000 */
.L_x_607:
        /* <DEDUP_REMOVED lines=11> */
[----:B------:R-:W-:Y:S05]  /*06b0*/  CALL.REL.NOINC `($__internal_55_$__cuda_sm20_div_u64) ;  /* 0x0000002c00b07944 */ /* 0x000fea0003c00000 */
[----:B------:R-:W-:Y:S05]  /*06c0*/  BRA `(.L_x_612) ;  /* 0x0000000000507947 */ /* 0x000fea0003800000 */
.L_x_611:
        /* <DEDUP_REMOVED lines=20> */
.L_x_612:
[----:B------:R-:W-:Y:S05]  /*0810*/  BSYNC B0 ;  /* 0x0000000000007941 */ /* 0x000fea0003800000 */
.L_x_610:
        /* <DEDUP_REMOVED lines=9> */
[----:B------:R-:W-:Y:S05]  /*08b0*/  CALL.REL.NOINC `($__internal_55_$__cuda_sm20_div_u64) ;  /* 0x0000002c00307944 */ /* 0x000fea0003c00000 */
[----:B------:R-:W-:Y:S05]  /*08c0*/  BRA `(.L_x_615) ;  /* 0x0000000000547947 */ /* 0x000fea0003800000 */
.L_x_614:
        /* <DEDUP_REMOVED lines=21> */
.L_x_615:
[----:B------:R-:W-:Y:S05]  /*0a20*/  BSYNC B0 ;  /* 0x0000000000007941 */ /* 0x000fea0003800000 */
.L_x_613:
        /* <DEDUP_REMOVED lines=13> */
.L_x_617:
        /* <DEDUP_REMOVED lines=18> */
.L_x_618:
[----:B------:R-:W-:Y:S05]  /*0c20*/  BSYNC B0 ;  /* 0x0000000000007941 */ /* 0x000fea0003800000 */
.L_x_616:
        /* <DEDUP_REMOVED lines=12> */
[----:B------:R-:W-:Y:S01]  /*0cf0*/  IADD3 R7, -R4, RZ, RZ ;  /* 0x000000ff04077210 */ /* 0x000fe20007ffe1ff */
[----:B------:R-:W-:-:S04]  /*0d00*/  ULDC UR7, c[0x0][0x250] ;  /* 0x0000940000077ab9 */ /* 0x000fc80000000800 */
[----:B------:R-:W-:Y:S01]  /*0d10*/  IMAD R6, R7, UR7, R14 ;  /* 0x0000000707067c24 */ /* 0x000fe2000f8e020e */
[----:B------:R-:W-:Y:S06]  /*0d20*/  BRA `(.L_x_621) ;  /* 0x0000000000587947 */ /* 0x000fec0003800000 */
.L_x_620:
        /* <DEDUP_REMOVED lines=22> */
.L_x_621:
[----:B------:R-:W-:Y:S05]  /*0e90*/  BSYNC B0 ;  /* 0x0000000000007941 */ /* 0x000fea0003800000 */
.L_x_619:
        /* <DEDUP_REMOVED lines=21> */
[----:B------:R-:W-:Y:S05]  /*0ff0*/  CALL.REL.NOINC `($__internal_56_$__cuda_sm20_rem_u64) ;  /* 0x0000002800707944 */ /* 0x000fea0003c00000 */
[----:B------:R-:W-:Y:S05]  /*1000*/  BRA `(.L_x_624) ;  /* 0x0000000000487947 */ /* 0x000fea0003800000 */
.L_x_623:
        /* <DEDUP_REMOVED lines=18> */
.L_x_624:
[----:B------:R-:W-:Y:S05]  /*1130*/  BSYNC B0 ;  /* 0x0000000000007941 */ /* 0x000fea0003800000 */
.L_x_622:
[----:B------:R-:W-:Y:S01]  /*1140*/  I2FP.F32.S32 R7, R4 ;  /* 0x0000000400077245 */ /* 0x000fe20000201400 */
[----:B------:R-:W0:Y:S01]  /*1150*/  LDC R15, c[0x0][0x228] ;  /* 0x00008a00ff0f7b82 */ /* 0x000e220000000800 */
[----:B------:R-:W-:Y:S01]  /*1160*/  I2FP.F32.S32 R2, R2 ;  /* 0x0000000200027245 */ /* 0x000fe20000201400 */
[----:B------:R-:W-:Y:S01]  /*1170*/  ULDC.64 UR10, c[0x0][0x260] ;  /* 0x00009800000a7ab9 */ /* 0x000fe20000000a00 */
[----:B------:R-:W-:Y:S01]  /*1180*/  I2FP.F32.S32 R9, R6 ;  /* 0x0000000600097245 */ /* 0x000fe20000201400 */
[----:B------:R-:W-:Y:S01]  /*1190*/  FMUL.FTZ R8, R7, UR11 ;  /* 0x0000000b07087c20 */ /* 0x000fe20008410000 */
[----:B------:R-:W-:Y:S01]  /*11a0*/  SHF.R.S32.HI R20, RZ, 0x1f, R0 ;  /* 0x0000001fff147819 */ /* 0x000fe20000011400 */
[----:B------:R-:W-:Y:S01]  /*11b0*/  FMUL.FTZ R2, R2, UR10 ;  /* 0x0000000a02027c20 */ /* 0x000fe20008410000 */
[----:B------:R-:W-:Y:S01]  /*11c0*/  ULDC UR10, c[0x0][0x268] ;  /* 0x00009a00000a7ab9 */ /* 0x000fe20000000800 */
[----:B------:R-:W1:Y:S01]  /*11d0*/  LDC.64 R4, c[0x0][0x218] ;  /* 0x00008600ff047b82 */ /* 0x000e620000000a00 */
[----:B------:R-:W-:Y:S01]  /*11e0*/  F2I.FTZ.FLOOR.NTZ R19, R8 ;  /* 0x0000000800137305 */ /* 0x000fe20000217100 */
[----:B------:R-:W-:Y:S01]  /*11f0*/  FMUL.FTZ R21, R9, UR10 ;  /* 0x0000000a09157c20 */ /* 0x000fe20008410000 */
[----:B------:R-:W-:-:S02]  /*1200*/  IMAD R9, R20, UR8, RZ ;  /* 0x0000000814097c24 */ /* 0x000fc4000f8e02ff */
[----:B------:R-:W-:-:S03]  /*1210*/  IMAD.WIDE.U32 R16, R0, UR8, RZ ;  /* 0x0000000800107c25 */ /* 0x000fc6000f8e00ff */
[----:B------:R-:W2:Y:S01]  /*1220*/  LDC.64 R10, c[0x0][0x230] ;  /* 0x00008c00ff0a7b82 */ /* 0x000ea20000000a00 */
[----:B------:R-:W0:Y:S01]  /*1230*/  F2I.FTZ.FLOOR.NTZ R2, R2 ;  /* 0x0000000200027305 */ /* 0x000e220000217100 */
[----:B------:R-:W-:-:S04]  /*1240*/  IMAD R9, R0, UR7, R9 ;  /* 0x0000000700097c24 */ /* 0x000fc8000f8e0209 */
[----:B------:R-:W-:Y:S02]  /*1250*/  IMAD.IADD R17, R17, 0x1, R9 ;  /* 0x0000000111117824 */ /* 0x000fe400078e0209 */
[----:B------:R-:W3:Y:S01]  /*1260*/  LDC.64 R6, c[0x0][0x238] ;  /* 0x00008e00ff067b82 */ /* 0x000ee20000000a00 */
[----:B------:R-:W4:Y:S01]  /*1270*/  F2I.FTZ.FLOOR.NTZ R21, R21 ;  /* 0x0000001500157305 */ /* 0x000f220000217100 */
[----:B-1----:R-:W-:Y:S02]  /*1280*/  ISETP.NE.U32.AND P0, PT, R4, RZ, PT ;  /* 0x000000ff0400720c */ /* 0x002fe40003f05070 */
[----:B0-----:R-:W-:Y:S02]  /*1290*/  VIADDMNMX R12, R15, 0xffffffff, R2, PT ;  /* 0xffffffff0f0c7846 */ /* 0x001fe40003800102 */
[----:B------:R-:W-:Y:S02]  /*12a0*/  ISETP.NE.AND.EX P0, PT, R5, RZ, PT, P0 ;  /* 0x000000ff0500720c */ /* 0x000fe40003f05300 */
[----:B------:R-:W-:-:S02]  /*12b0*/  SHF.R.S32.HI R13, RZ, 0x1f, R12 ;  /* 0x0000001fff0d7819 */ /* 0x000fc4000001140c */
[----:B--2---:R-:W-:-:S03]  /*12c0*/  VIADDMNMX R18, R10, 0xffffffff, R19, PT ;  /* 0xffffffff0a127846 */ /* 0x004fc60003800113 */
[----:B------:R-:W-:Y:S01]  /*12d0*/  IMAD R2, R13, R10, RZ ;  /* 0x0000000a0d027224 */ /* 0x000fe200078e02ff */
[----:B------:R-:W-:-:S03]  /*12e0*/  SHF.R.S32.HI R19, RZ, 0x1f, R18 ;  /* 0x0000001fff137819 */ /* 0x000fc60000011412 */
[C---:B------:R-:W-:Y:S02]  /*12f0*/  IMAD R23, R12.reuse, R11, R2 ;  /* 0x0000000b0c177224 */ /* 0x040fe400078e0202 */
[----:B------:R-:W-:-:S04]  /*1300*/  IMAD.WIDE.U32 R8, R12, R10, R18 ;  /* 0x0000000a0c087225 */ /* 0x000fc800078e0012 */
[----:B------:R-:W-:Y:S01]  /*1310*/  IMAD.IADD R23, R9, 0x1, R23 ;  /* 0x0000000109177824 */ /* 0x000fe200078e0217 */
[----:B---34-:R-:W-:Y:S06]  /*1320*/  @!P0 EXIT ;  /* 0x000000000000894d */ /* 0x018fec0003800000 */
        /* <DEDUP_REMOVED lines=79> */
.L_x_628:
[----:B------:R-:W2:Y:S01]  /*1820*/  LDG.E R5, desc[UR16][R20.64] ;  /* 0x0000001014057981 */ /* 0x000ea2000c1e1900 */
[----:B------:R-:W-:-:S04]  /*1830*/  IADD3 R18, P1, R20, R6, RZ ;  /* 0x0000000614127210 */ /* 0x000fc80007f3e0ff */
[----:B------:R-:W-:Y:S02]  /*1840*/  IADD3.X R19, R21, R7, RZ, P1, !PT ;  /* 0x0000000715137210 */ /* 0x000fe40000ffe4ff */
[----:B------:R-:W-:Y:S01]  /*1850*/  IADD3 R22, P1, R12, R8, RZ ;  /* 0x000000080c167210 */ /* 0x000fe20007f3e0ff */
[----:B--2---:R0:W-:Y:S04]  /*1860*/  STG.E desc[UR16][R12.64], R5 ;  /* 0x000000050c007986 */ /* 0x0041e8000c101910 */
[----:B------:R-:W2:Y:S01]  /*1870*/  LDG.E R15, desc[UR16][R18.64] ;  /* 0x00000010120f7981 */ /* 0x000ea2000c1e1900 */
[----:B------:R-:W-:Y:S01]  /*1880*/  IADD3 R24, P2, R18, R6, RZ ;  /* 0x0000000612187210 */ /* 0x000fe20007f5e0ff */
[----:B------:R-:W-:-:S04]  /*1890*/  IMAD.X R23, R13, 0x1, R0, P1 ;  /* 0x000000010d177824 */ /* 0x000fc800008e0600 */
        /* <DEDUP_REMOVED lines=10> */
[----:B------:R-:W-:Y:S01]  /*1940*/  IADD3 R18, P1, R26, R6, RZ ;  /* 0x000000061a127210 */ /* 0x000fe20007f3e0ff */
[----:B------:R-:W-:-:S03]  /*1950*/  IMAD.X R13, R21, 0x1, R0, P2 ;  /* 0x00000001150d7824 */ /* 0x000fc600010e0600 */
[----:B------:R-:W-:Y:S02]  /*1960*/  IADD3.X R19, R27, R7, RZ, P1, !PT ;  /* 0x000000071b137210 */ /* 0x000fe40000ffe4ff */
[----:B-1----:R-:W-:Y:S01]  /*1970*/  IADD3 R22, P1, R12, R8, RZ ;  /* 0x000000080c167210 */ /* 0x002fe20007f3e0ff */
[----:B--2---:R1:W-:Y:S04]  /*1980*/  STG.E desc[UR16][R12.64], R5 ;  /* 0x000000050c007986 */ /* 0x0043e8000c101910 */
[----:B------:R-:W2:Y:S01]  /*1990*/  LDG.E R15, desc[UR16][R18.64] ;  /* 0x00000010120f7981 */ /* 0x000ea2000c1e1900 */
[----:B------:R-:W-:Y:S01]  /*19a0*/  IADD3 R24, P2, R18, R6, RZ ;  /* 0x0000000612187210 */ /* 0x000fe20007f5e0ff */
[----:B------:R-:W-:-:S04]  /*19b0*/  IMAD.X R23, R13, 0x1, R0, P1 ;  /* 0x000000010d177824 */ /* 0x000fc800008e0600 */
        /* <DEDUP_REMOVED lines=145> */
.L_x_627:
        /* <DEDUP_REMOVED lines=94> */
.L_x_629:
[----:B------:R-:W-:-:S04]  /*28b0*/  ISETP.NE.U32.AND P1, PT, R4, RZ, PT ;  /* 0x000000ff0400720c */ /* 0x000fc80003f25070 */
[----:B------:R-:W-:-:S13]  /*28c0*/  ISETP.NE.OR.EX P0, PT, R2, RZ, P0, P1 ;  /* 0x000000ff0200720c */ /* 0x000fda0000705710 */
[----:B------:R-:W-:Y:S05]  /*28d0*/  @!P0 BRA `(.L_x_625) ;  /* 0x0000000000dc8947 */ /* 0x000fea0003800000 */
.L_x_626:
        /* <DEDUP_REMOVED lines=55> */
.L_x_625:
        /* <DEDUP_REMOVED lines=47> */
.L_x_630:
        /* <DEDUP_REMOVED lines=16> */
        .weak           $__internal_54_$__cuda_sm20_div_s64
        .type           $__internal_54_$__cuda_sm20_div_s64,@function
        .size           $__internal_54_$__cuda_sm20_div_s64,($__internal_55_$__cuda_sm20_div_u64 - $__internal_54_$__cuda_sm20_div_s64)
$__internal_54_$__cuda_sm20_div_s64:
        /* <DEDUP_REMOVED lines=83> */
[----:B------:R-:W-:Y:S06]  /*3570*/  RET.REL.NODEC R4 `(_ZN2at6native53_GLOBAL__N__069e5665_20_UpSampleNearest3d_cu_ab8a35b428upsample_nearest3d_out_frameIfXadL_ZNS0_37nearest_neighbor_compute_source_indexEfiiEEEEvPKT_mmmmmmmmPS3_fff) ;  /* 0xffffffc804a07950 */ /* 0x000fec0003c3ffff */
        .weak           $__internal_55_$__cuda_sm20_div_u64
        .type           $__internal_55_$__cuda_sm20_div_u64,@function
        .size           $__internal_55_$__cuda_sm20_div_u64,($__internal_56_$__cuda_sm20_rem_u64 - $__internal_55_$__cuda_sm20_div_u64)
$__internal_55_$__cuda_sm20_div_u64:
        /* <DEDUP_REMOVED lines=67> */
[----:B------:R-:W-:Y:S06]  /*39b0*/  RET.REL.NODEC R6 `(_ZN2at6native53_GLOBAL__N__069e5665_20_UpSampleNearest3d_cu_ab8a35b428upsample_nearest3d_out_frameIfXadL_ZNS0_37nearest_neighbor_compute_source_indexEfiiEEEEvPKT_mmmmmmmmPS3_fff) ;  /* 0xffffffc406907950 */ /* 0x000fec0003c3ffff */
        .weak           $__internal_56_$__cuda_sm20_rem_u64
        .type           $__internal_56_$__cuda_sm20_rem_u64,@function
        .size           $__internal_56_$__cuda_sm20_rem_u64,(.L_x_732 - $__internal_56_$__cuda_sm20_rem_u64)
$__internal_56_$__cuda_sm20_rem_u64:
        /* <DEDUP_REMOVED lines=61> */
[----:B------:R-:W-:Y:S06]  /*3d90*/  RET.REL.NODEC R10 `(_ZN2at6native53_GLOBAL__N__069e5665_20_UpSampleNearest3d_cu_ab8a35b428upsample_nearest3d_out_frameIfXadL_ZNS0_37nearest_neighbor_compute_source_indexEfiiEEEEvPKT_mmmmmmmmPS3_fff) ;  /* 0xffffffc00a987950 */ /* 0x000fec0003c3ffff */
.L_x_631:
        /* <DEDUP_REMOVED lines=14> */
.L_x_732:


//--------------------- .text._ZN2at6native53_GLOBAL__N__069e5665_20_UpSampleNearest3d_cu_ab8a35b428upsample_nearest3d_out_frameIdXadL_ZNS0_37nearest_neighbor_compute_source_indexEfiiEEEEvPKT_mmmmmmmmPS3_fff --------------------------
	.section	.text._ZN2at6native53_GLOBAL__N__069e5665_20_UpSampleNearest3d_cu_ab8a35b428upsample_nearest3d_out_frameIdXadL_ZNS0_37nearest_neighbor_compute_source_indexEfiiEEEEvPKT_mmmmmmmmPS3_fff,"ax",@progbits
	.align	128
.text._ZN2at6native53_GLOBAL__N__069e5665_20_UpSampleNearest3d_cu_ab8a35b428upsample_nearest3d_out_frameIdXadL_ZNS0_37nearest_neighbor_compute_source_indexEfiiEEEEvPKT_mmmmmmmmPS3_fff:
        .type           _ZN2at6native53_GLOBAL__N__069e5665_20_UpSampleNearest3d_cu_ab8a35b428upsample_nearest3d_out_frameIdXadL_ZNS0_37nearest_neighbor_compute_source_indexEfiiEEEEvPKT_mmmmmmmmPS3_fff,@function
        .size           _ZN2at6native53_GLOBAL__N__069e5665_20_UpSampleNearest3d_cu_ab8a35b428upsample_nearest3d_out_frameIdXadL_ZNS0_37nearest_neighbor_compute_source_indexEfiiEEEEvPKT_mmmmmmmmPS3_fff,(.L_x_736 - _ZN2at6native53_GLOBAL__N__069e5665_20_UpSampleNearest3d_cu_ab8a35b428upsample_nearest3d_out_frameIdXadL_ZNS0_37nearest_neighbor_compute_source_indexEfiiEEEEvPKT_mmmmmmmmPS3_fff)
        .other          _ZN2at6native53_GLOBAL__N__069e5665_20_UpSampleNearest3d_cu_ab8a35b428upsample_nearest3d_out_frameIdXadL_ZNS0_37nearest_neighbor_compute_source_indexEfiiEEEEvPKT_mmmmmmmmPS3_fff,@"STO_CUDA_ENTRY STV_DEFAULT"
_ZN2at6native53_GLOBAL__N__069e5665_20_UpSampleNearest3d_cu_ab8a35b428upsample_nearest3d_out_frameIdXadL_ZNS0_37nearest_neighbor_compute_source_indexEfiiEEEEvPKT_mmmmmmmmPS3_fff:
        /* <DEDUP_REMOVED lines=40> */
[----:B------:R-:W-:Y:S05]  /*0280*/  CALL.REL.NOINC `($__internal_57_$__cuda_sm20_div_s64) ;  /* 0x0000002c009c7944 */ /* 0x000fea0003c00000 */
[----:B------:R-:W-:Y:S05]  /*0290*/  BRA `(.L_x_634) ;  /* 0x00000000004c7947 */ /* 0x000fea0003800000 */
.L_x_633:
        /* <DEDUP_REMOVED lines=19> */
.L_x_634:
[----:B------:R-:W-:Y:S05]  /*03d0*/  BSYNC B0 ;  /* 0x0000000000007941 */ /* 0x000fea0003800000 */
.L_x_632:
        /* <DEDUP_REMOVED lines=10> */
[----:B------:R-:W-:Y:S05]  /*0480*/  CALL.REL.NOINC `($__internal_59_$__cuda_sm20_rem_u64) ;  /* 0x0000003400807944 */ /* 0x000fea0003c00000 */
[----:B------:R-:W-:Y:S01]  /*0490*/  IMAD.MOV.U32 R0, RZ, RZ, R8 ;  /* 0x000000ffff007224 */ /* 0x000fe200078e0008 */
[----:B------:R-:W-:Y:S06]  /*04a0*/  BRA `(.L_x_637) ;  /* 0x0000000000487947 */ /* 0x000fec0003800000 */
.L_x_636:
        /* <DEDUP_REMOVED lines=18> */
.L_x_637:
[----:B------:R-:W-:Y:S05]  /*05d0*/  BSYNC B0 ;  /* 0x0000000000007941 */ /* 0x000fea0003800000 */
.L_x_635:
        /* <DEDUP_REMOVED lines=11> */
[----:B------:R-:W-:Y:S05]  /*0690*/  CALL.REL.NOINC `($__internal_58_$__cuda_sm20_div_u64) ;  /* 0x0000002c00e87944 */ /* 0x000fea0003c00000 */
[----:B------:R-:W-:Y:S02]  /*06a0*/  IMAD.MOV.U32 R2, RZ, RZ, R8 ;  /* 0x000000ffff027224 */ /* 0x000fe400078e0008 */
[----:B------:R-:W-:Y:S01]  /*06b0*/  IMAD.MOV.U32 R3, RZ, RZ, R9 ;  /* 0x000000ffff037224 */ /* 0x000fe200078e0009 */
[----:B------:R-:W-:Y:S06]  /*06c0*/  BRA `(.L_x_640) ;  /* 0x0000000000507947 */ /* 0x000fec0003800000 */
.L_x_639:
        /* <DEDUP_REMOVED lines=20> */
.L_x_640:
[----:B------:R-:W-:Y:S05]  /*0810*/  BSYNC B0 ;  /* 0x0000000000007941 */ /* 0x000fea0003800000 */
.L_x_638:
        /* <DEDUP_REMOVED lines=10> */
[----:B------:R-:W-:Y:S05]  /*08c0*/  CALL.REL.NOINC `($__internal_58_$__cuda_sm20_div_u64) ;  /* 0x0000002c005c7944 */ /* 0x000fea0003c00000 */
[----:B------:R-:W-:Y:S01]  /*08d0*/  IMAD.MOV.U32 R4, RZ, RZ, R8 ;  /* 0x000000ffff047224 */ /* 0x000fe200078e0008 */
[----:B------:R-:W-:Y:S01]  /*08e0*/  MOV R5, R9 ;  /* 0x0000000900057202 */ /* 0x000fe20000000f00 */
[----:B------:R-:W-:Y:S06]  /*08f0*/  BRA `(.L_x_643) ;  /* 0x0000000000507947 */ /* 0x000fec0003800000 */
.L_x_642:
        /* <DEDUP_REMOVED lines=20> */
.L_x_643:
[----:B------:R-:W-:Y:S05]  /*0a40*/  BSYNC B0 ;  /* 0x0000000000007941 */ /* 0x000fea0003800000 */
.L_x_641:
        /* <DEDUP_REMOVED lines=10> */
[----:B------:R-:W-:Y:S05]  /*0af0*/  CALL.REL.NOINC `($__internal_59_$__cuda_sm20_rem_u64) ;  /* 0x0000002c00e47944 */ /* 0x000fea0003c00000 */
[----:B------:R-:W-:Y:S01]  /*0b00*/  MOV R2, R8 ;  /* 0x0000000800027202 */ /* 0x000fe20000000f00 */
[----:B------:R-:W-:Y:S06]  /*0b10*/  BRA `(.L_x_646) ;  /* 0x00000000004c7947 */ /* 0x000fec0003800000 */
.L_x_645:
        /* <DEDUP_REMOVED lines=19> */
.L_x_646:
[----:B------:R-:W-:Y:S05]  /*0c50*/  BSYNC B0 ;  /* 0x0000000000007941 */ /* 0x000fea0003800000 */
.L_x_644:
        /* <DEDUP_REMOVED lines=11> */
[----:B------:R-:W-:Y:S05]  /*0d10*/  CALL.REL.NOINC `($__internal_58_$__cuda_sm20_div_u64) ;  /* 0x0000002800487944 */ /* 0x000fea0003c00000 */
[----:B------:R-:W-:Y:S01]  /*0d20*/  IADD3 R3, -R8, RZ, RZ ;  /* 0x000000ff08037210 */ /* 0x000fe20007ffe1ff */
[----:B------:R-:W-:Y:S01]  /*0d30*/  ULDC UR6, c[0x0][0x250] ;  /* 0x0000940000067ab9 */ /* 0x000fe20000000800 */
[----:B------:R-:W-:Y:S01]  /*0d40*/  IMAD.MOV.U32 R4, RZ, RZ, R8 ;  /* 0x000000ffff047224 */ /* 0x000fe200078e0008 */
[----:B------:R-:W-:Y:S02]  /*0d50*/  MOV R5, R9 ;  /* 0x0000000900057202 */ /* 0x000fe40000000f00 */
[----:B------:R-:W-:Y:S01]  /*0d60*/  IMAD R3, R3, UR6, R20 ;  /* 0x0000000603037c24 */ /* 0x000fe2000f8e0214 */
[----:B------:R-:W-:Y:S06]  /*0d70*/  BRA `(.L_x_649) ;  /* 0x0000000000587947 */ /* 0x000fec0003800000 */
.L_x_648:
        /* <DEDUP_REMOVED lines=22> */
.L_x_649:
[----:B------:R-:W-:Y:S05]  /*0ee0*/  BSYNC B0 ;  /* 0x0000000000007941 */ /* 0x000fea0003800000 */
.L_x_647:
        /* <DEDUP_REMOVED lines=21> */
[----:B------:R-:W-:Y:S05]  /*1040*/  CALL.REL.NOINC `($__internal_59_$__cuda_sm20_rem_u64) ;  /* 0x0000002800907944 */ /* 0x000fea0003c00000 */
[----:B------:R-:W-:Y:S01]  /*1050*/  IMAD.MOV.U32 R4, RZ, RZ, R8 ;  /* 0x000000ffff047224 */ /* 0x000fe200078e0008 */
[----:B------:R-:W-:Y:S06]  /*1060*/  BRA `(.L_x_652) ;  /* 0x0000000000487947 */ /* 0x000fec0003800000 */
.L_x_651:
        /* <DEDUP_REMOVED lines=18> */
.L_x_652:
[----:B------:R-:W-:Y:S05]  /*1190*/  BSYNC B0 ;  /* 0x0000000000007941 */ /* 0x000fea0003800000 */
.L_x_650:
[----:B------:R-:W-:Y:S01]  /*11a0*/  I2FP.F32.S32 R4, R4 ;  /* 0x0000000400047245 */ /* 0x000fe20000201400 */
[----:B------:R-:W-:Y:S01]  /*11b0*/  ULDC.64 UR10, c[0x0][0x260] ;  /* 0x00009800000a7ab9 */ /* 0x000fe20000000a00 */
[----:B------:R-:W-:Y:S01]  /*11c0*/  I2FP.F32.S32 R2, R2 ;  /* 0x0000000200027245 */ /* 0x000fe20000201400 */
[----:B------:R-:W-:Y:S01]  /*11d0*/  ULDC.64 UR20, c[0x0][0x230] ;  /* 0x00008c0000147ab9 */ /* 0x000fe20000000a00 */
[----:B------:R-:W-:Y:S01]  /*11e0*/  ULDC UR23, c[0x0][0x228] ;  /* 0x00008a0000177ab9 */ /* 0x000fe20000000800 */
[----:B------:R-:W-:Y:S01]  /*11f0*/  FMUL.FTZ R6, R4, UR11 ;  /* 0x0000000b04067c20 */ /* 0x000fe20008410000 */
[----:B------:R-:W-:Y:S01]  /*1200*/  MOV R5, UR20 ;  /* 0x0000001400057c02 */ /* 0x000fe20008000f00 */
[----:B------:R-:W-:Y:S01]  /*1210*/  FMUL.FTZ R10, R2, UR10 ;  /* 0x0000000a020a7c20 */ /* 0x000fe20008410000 */
[----:B------:R-:W-:Y:S01]  /*1220*/  IMAD.U32 R9, RZ, RZ, UR23 ;  /* 0x00000017ff097e24 */ /* 0x000fe2000f8e00ff */
[----:B------:R-:W-:Y:S01]  /*1230*/  ULDC.64 UR14, c[0x0][0x218] ;  /* 0x00008600000e7ab9 */ /* 0x000fe20000000a00 */
[----:B------:R-:W-:Y:S01]  /*1240*/  ULDC UR10, c[0x0][0x268] ;  /* 0x00009a00000a7ab9 */ /* 0x000fe20000000800 */
[----:B------:R-:W0:Y:S01]  /*1250*/  F2I.FTZ.FLOOR.NTZ R6, R6 ;  /* 0x0000000600067305 */ /* 0x000e220000217100 */
[----:B------:R-:W-:-:S04]  /*1260*/  ISETP.NE.U32.AND P0, PT, RZ, UR14, PT ;  /* 0x0000000eff007c0c */ /* 0x000fc8000bf05070 */
[----:B------:R-:W-:-:S03]  /*1270*/  ISETP.NE.AND.EX P0, PT, RZ, UR15, PT, P0 ;  /* 0x0000000fff007c0c */ /* 0x000fc6000bf05300 */
[----:B------:R-:W1:Y:S01]  /*1280*/  F2I.FTZ.FLOOR.NTZ R10, R10 ;  /* 0x0000000a000a7305 */ /* 0x000e620000217100 */
[----:B0-----:R-:W-:Y:S02]  /*1290*/  VIADDMNMX R4, R5, 0xffffffff, R6, PT ;  /* 0xffffffff05047846 */ /* 0x001fe40003800106 */
[----:B------:R-:W-:Y:S01]  /*12a0*/  I2FP.F32.S32 R5, R3 ;  /* 0x0000000300057245 */ /* 0x000fe20000201400 */
[----:B------:R-:W-:Y:S01]  /*12b0*/  IMAD.WIDE.U32 R2, R0, UR6, RZ ;  /* 0x0000000600027c25 */ /* 0x000fe2000f8e00ff */
[----:B------:R-:W-:-:S03]  /*12c0*/  SHF.R.S32.HI R6, RZ, 0x1f, R0 ;  /* 0x0000001fff067819 */ /* 0x000fc60000011400 */
[----:B------:R-:W-:Y:S01]  /*12d0*/  FMUL.FTZ R16, R5, UR10 ;  /* 0x0000000a05107c20 */ /* 0x000fe20008410000 */
[----:B-1----:R-:W-:Y:S01]  /*12e0*/  VIADDMNMX R8, R9, 0xffffffff, R10, PT ;  /* 0xffffffff09087846 */ /* 0x002fe2000380010a */
[----:B------:R-:W-:Y:S01]  /*12f0*/  IMAD R13, R6, UR6, RZ ;  /* 0x00000006060d7c24 */ /* 0x000fe2000f8e02ff */
[----:B------:R-:W0:Y:S01]  /*1300*/  LDC.64 R10, c[0x0][0x238] ;  /* 0x00008e00ff0a7b82 */ /* 0x000e220000000a00 */
[----:B------:R1:W2:Y:S01]  /*1310*/  F2I.FTZ.FLOOR.NTZ R17, R16 ;  /* 0x0000001000117305 */ /* 0x0002a20000217100 */
[----:B------:R-:W-:Y:S01]  /*1320*/  SHF.R.S32.HI R9, RZ, 0x1f, R8 ;  /* 0x0000001fff097819 */ /* 0x000fe20000011408 */
[----:B------:R-:W-:Y:S01]  /*1330*/  IMAD R13, R0, UR9, R13 ;  /* 0x00000009000d7c24 */ /* 0x000fe2000f8e020d */
[----:B------:R-:W-:-:S03]  /*1340*/  SHF.R.S32.HI R5, RZ, 0x1f, R4 ;  /* 0x0000001fff057819 */ /* 0x000fc60000011404 */
        /* <DEDUP_REMOVED lines=89> */
.L_x_656:
        /* <DEDUP_REMOVED lines=173> */
.L_x_655:
        /* <DEDUP_REMOVED lines=98> */
.L_x_657:
[----:B------:R-:W-:-:S04]  /*29d0*/  ISETP.NE.U32.AND P1, PT, R0, RZ, PT ;  /* 0x000000ff0000720c */ /* 0x000fc80003f25070 */
[----:B------:R-:W-:-:S13]  /*29e0*/  ISETP.NE.OR.EX P0, PT, R2, RZ, P0, P1 ;  /* 0x000000ff0200720c */ /* 0x000fda0000705710 */
[----:B------:R-:W-:Y:S05]  /*29f0*/  @!P0 BRA `(.L_x_653) ;  /* 0x0000000000d88947 */ /* 0x000fea0003800000 */
.L_x_654:
        /* <DEDUP_REMOVED lines=54> */
.L_x_653:
        /* <DEDUP_REMOVED lines=42> */
.L_x_658:
        /* <DEDUP_REMOVED lines=16> */
        .weak           $__internal_57_$__cuda_sm20_div_s64
        .type           $__internal_57_$__cuda_sm20_div_s64,@function
        .size           $__internal_57_$__cuda_sm20_div_s64,($__internal_58_$__cuda_sm20_div_u64 - $__internal_57_$__cuda_sm20_div_s64)
$__internal_57_$__cuda_sm20_div_s64:
        /* <DEDUP_REMOVED lines=83> */
[----:B------:R-:W-:Y:S06]  /*3630*/  RET.REL.NODEC R2 `(_ZN2at6native53_GLOBAL__N__069e5665_20_UpSampleNearest3d_cu_ab8a35b428upsample_nearest3d_out_frameIdXadL_ZNS0_37nearest_neighbor_compute_source_indexEfiiEEEEvPKT_mmmmmmmmPS3_fff) ;  /* 0xffffffc802707950 */ /* 0x000fec0003c3ffff */
        .weak           $__internal_58_$__cuda_sm20_div_u64
        .type           $__internal_58_$__cuda_sm20_div_u64,@function
        .size           $__internal_58_$__cuda_sm20_div_u64,($__internal_59_$__cuda_sm20_rem_u64 - $__internal_58_$__cuda_sm20_div_u64)
$__internal_58_$__cuda_sm20_div_u64:
        /* <DEDUP_REMOVED lines=68> */
[----:B------:R-:W-:Y:S06]  /*3a80*/  RET.REL.NODEC R4 `(_ZN2at6native53_GLOBAL__N__069e5665_20_UpSampleNearest3d_cu_ab8a35b428upsample_nearest3d_out_frameIdXadL_ZNS0_37nearest_neighbor_compute_source_indexEfiiEEEEvPKT_mmmmmmmmPS3_fff) ;  /* 0xffffffc4045c7950 */ /* 0x000fec0003c3ffff */
        .weak           $__internal_59_$__cuda_sm20_rem_u64
        .type           $__internal_59_$__cuda_sm20_rem_u64,@function
        .size           $__internal_59_$__cuda_sm20_rem_u64,(.L_x_736 - $__internal_59_$__cuda_sm20_rem_u64)
$__internal_59_$__cuda_sm20_rem_u64:
        /* <DEDUP_REMOVED lines=61> */
[----:B------:R-:W-:Y:S06]  /*3e60*/  RET.REL.NODEC R4 `(_ZN2at6native53_GLOBAL__N__069e5665_20_UpSampleNearest3d_cu_ab8a35b428upsample_nearest3d_out_frameIdXadL_ZNS0_37nearest_neighbor_compute_source_indexEfiiEEEEvPKT_mmmmmmmmPS3_fff) ;  /* 0xffffffc004647950 */ /* 0x000fec0003c3ffff */
.L_x_659:
        /* <DEDUP_REMOVED lines=9> */
.L_x_736:


//--------------------- .nv.shared.reserved.0     --------------------------
	.section	.nv.shared.reserved.0,"aw",@nobits
	.weak		__nv_reservedSMEM_offset_0_alias
	.size		__nv_reservedSMEM_offset_0_alias, 0, 0
	.other		__nv_reservedSMEM_offset_0_alias,@"STO_CUDA_RESERVED_SHARED STV_DEFAULT"
__nv_reservedSMEM_offset_0_alias:
	.zero		0


//--------------------- .nv.global                --------------------------
	.section	.nv.global,"aw",@nobits
.nv.global:
	.type		_ZN51_INTERNAL_069e5665_20_UpSampleNearest3d_cu_ab8a35b44cuda3std3__48in_placeE,@object
	.size		_ZN51_INTERNAL_069e5665_20_UpSampleNearest3d_cu_ab8a35b44cuda3std3__48in_placeE,(_ZN51_INTERNAL_069e5665_20_UpSampleNearest3d_cu_ab8a35b44cuda3std6ranges3__45__cpo8distanceE - _ZN51_INTERNAL_069e5665_20_UpSampleNearest3d_cu_ab8a35b44cuda3std3__48in_placeE)
_ZN51_INTERNAL_069e5665_20_UpSampleNearest3d_cu_ab8a35b44cuda3std3__48in_placeE:
	.zero		1
	.type		_ZN51_INTERNAL_069e5665_20_UpSampleNearest3d_cu_ab8a35b44cuda3std6ranges3__45__cpo8distanceE,@object
	.size		_ZN51_INTERNAL_069e5665_20_UpSampleNearest3d_cu_ab8a35b44cuda3std6ranges3__45__cpo8distanceE,(_ZN51_INTERNAL_069e5665_20_UpSampleNearest3d_cu_ab8a35b44cuda3std3__45__cpo6cbeginE - _ZN51_INTERNAL_069e5665_20_UpSampleNearest3d_cu_ab8a35b44cuda3std6ranges3__45__cpo8distanceE)
_ZN51_INTERNAL_069e5665_20_UpSampleNearest3d_cu_ab8a35b44cuda3std6ranges3__45__cpo8distanceE:
	.zero		1
	.type		_ZN51_INTERNAL_069e5665_20_UpSampleNearest3d_cu_ab8a35b44cuda3std3__45__cpo6cbeginE,@object
	.size		_ZN51_INTERNAL_069e5665_20_UpSampleNearest3d_cu_ab8a35b44cuda3std3__45__cpo6cbeginE,(_ZN51_INTERNAL_069e5665_20_UpSampleNearest3d_cu_ab8a35b44cuda3std6ranges3__45__cpo7advanceE - _ZN51_INTERNAL_069e5665_20_UpSampleNearest3d_cu_ab8a35b44cuda3std3__45__cpo6cbeginE)
_ZN51_INTERNAL_069e5665_20_UpSampleNearest3d_cu_ab8a35b44cuda3std3__45__cpo6cbeginE:
	.zero		1
	.type		_ZN51_INTERNAL_069e5665_20_UpSampleNearest3d_cu_ab8a35b44cuda3std6ranges3__45__cpo7advanceE,@object
	.size		_ZN51_INTERNAL_069e5665_20_UpSampleNearest3d_cu_ab8a35b44cuda3std6ranges3__45__cpo7advanceE,(_ZN51_INTERNAL_069e5665_20_UpSampleNearest3d_cu_ab8a35b44cuda3std3__45__cpo7crbeginE - _ZN51_INTERNAL_069e5665_20_UpSampleNearest3d_cu_ab8a35b44cuda3std6ranges3__45__cpo7advanceE)
_ZN51_INTERNAL_069e5665_20_UpSampleNearest3d_cu_ab8a35b44cuda3std6ranges3__45__cpo7advanceE:
	.zero		1
	.type		_ZN51_INTERNAL_069e5665_20_UpSampleNearest3d_cu_ab8a35b44cuda3std3__45__cpo7crbeginE,@object
	.size		_ZN51_INTERNAL_069e5665_20_UpSampleNearest3d_cu_ab8a35b44cuda3std3__45__cpo7crbeginE,(_ZN51_INTERNAL_069e5665_20_UpSampleNearest3d_cu_ab8a35b44cuda3std6ranges3__45__cpo4dataE - _ZN51_INTERNAL_069e5665_20_UpSampleNearest3d_cu_ab8a35b44cuda3std3__45__cpo7crbeginE)
_ZN51_INTERNAL_069e5665_20_UpSampleNearest3d_cu_ab8a35b44cuda3std3__45__cpo7crbeginE:
	.zero		1
	.type		_ZN51_INTERNAL_069e5665_20_UpSampleNearest3d_cu_ab8a35b44cuda3std6ranges3__45__cpo4dataE,@object
	.size		_ZN51_INTERNAL_069e5665_20_UpSampleNearest3d_cu_ab8a35b44cuda3std6ranges3__45__cpo4dataE,(_ZN51_INTERNAL_069e5665_20_UpSampleNearest3d_cu_ab8a35b44cuda3std6ranges3__45__cpo5beginE - _ZN51_INTERNAL_069e5665_20_UpSampleNearest3d_cu_ab8a35b44cuda3std6ranges3__45__cpo4dataE)
_ZN51_INTERNAL_069e5665_20_UpSampleNearest3d_cu_ab8a35b44cuda3std6ranges3__45__cpo4dataE:
	.zero		1
	.type		_ZN51_INTERNAL_069e5665_20_UpSampleNearest3d_cu_ab8a35b44cuda3std6ranges3__45__cpo5beginE,@object
	.size		_ZN51_INTERNAL_069e5665_20_UpSampleNearest3d_cu_ab8a35b44cuda3std6ranges3__45__cpo5beginE,(_ZN51_INTERNAL_069e5665_20_UpSampleNearest3d_cu_ab8a35b44cuda3std3__453_GLOBAL__N__069e5665_20_UpSampleNearest3d_cu_ab8a35b46ignoreE - _ZN51_INTERNAL_069e5665_20_UpSampleNearest3d_cu_ab8a35b44cuda3std6ranges3__45__cpo5beginE)
_ZN51_INTERNAL_069e5665_20_UpSampleNearest3d_cu_ab8a35b44cuda3std6ranges3__45__cpo5beginE:
	.zero		1
	.type		_ZN51_INTERNAL_069e5665_20_UpSampleNearest3d_cu_ab8a35b44cuda3std3__453_GLOBAL__N__069e5665_20_UpSampleNearest3d_cu_ab8a35b46ignoreE,@object
	.size		_ZN51_INTERNAL_069e5665_20_UpSampleNearest3d_cu_ab8a35b44cuda3std3__453_GLOBAL__N__069e5665_20_UpSampleNearest3d_cu_ab8a35b46ignoreE,(_ZN51_INTERNAL_069e5665_20_UpSampleNearest3d_cu_ab8a35b44cuda3std6ranges3__45__cpo4sizeE - _ZN51_INTERNAL_069e5665_20_UpSampleNearest3d_cu_ab8a35b44cuda3std3__453_GLOBAL__N__069e5665_20_UpSampleNearest3d_cu_ab8a35b46ignoreE)
_ZN51_INTERNAL_069e5665_20_UpSampleNearest3d_cu_ab8a35b44cuda3std3__453_GLOBAL__N__069e5665_20_UpSampleNearest3d_cu_ab8a35b46ignoreE:
	.zero		1
	.type		_ZN51_INTERNAL_069e5665_20_UpSampleNearest3d_cu_ab8a35b44cuda3std6ranges3__45__cpo4sizeE,@object
	.size		_ZN51_INTERNAL_069e5665_20_UpSampleNearest3d_cu_ab8a35b44cuda3std6ranges3__45__cpo4sizeE,(_ZN51_INTERNAL_069e5665_20_UpSampleNearest3d_cu_ab8a35b44cuda3std3__45__cpo5beginE - _ZN51_INTERNAL_069e5665_20_UpSampleNearest3d_cu_ab8a35b44cuda3std6ranges3__45__cpo4sizeE)
_ZN51_INTERNAL_069e5665_20_UpSampleNearest3d_cu_ab8a35b44cuda3std6ranges3__45__cpo4sizeE:
	.zero		1
	.type		_ZN51_INTERNAL_069e5665_20_UpSampleNearest3d_cu_ab8a35b44cuda3std3__45__cpo5beginE,@object
	.size		_ZN51_INTERNAL_069e5665_20_UpSampleNearest3d_cu_ab8a35b44cuda3std3__45__cpo5beginE,(_ZN51_INTERNAL_069e5665_20_UpSampleNearest3d_cu_ab8a35b44cuda3std6ranges3__45__cpo6cbeginE - _ZN51_INTERNAL_069e5665_20_UpSampleNearest3d_cu_ab8a35b44cuda3std3__45__cpo5beginE)
_ZN51_INTERNAL_069e5665_20_UpSampleNearest3d_cu_ab8a35b44cuda3std3__45__cpo5beginE:
	.zero		1
	.type		_ZN51_INTERNAL_069e5665_20_UpSampleNearest3d_cu_ab8a35b44cuda3std6ranges3__45__cpo6cbeginE,@object
	.size		_ZN51_INTERNAL_069e5665_20_UpSampleNearest3d_cu_ab8a35b44cuda3std6ranges3__45__cpo6cbeginE,(_ZN51_INTERNAL_069e5665_20_UpSampleNearest3d_cu_ab8a35b44cuda3std3__45__cpo6rbeginE - _ZN51_INTERNAL_069e5665_20_UpSampleNearest3d_cu_ab8a35b44cuda3std6ranges3__45__cpo6cbeginE)
_ZN51_INTERNAL_069e5665_20_UpSampleNearest3d_cu_ab8a35b44cuda3std6ranges3__45__cpo6cbeginE:
	.zero		1
	.type		_ZN51_INTERNAL_069e5665_20_UpSampleNearest3d_cu_ab8a35b44cuda3std3__45__cpo6rbeginE,@object
	.size		_ZN51_INTERNAL_069e5665_20_UpSampleNearest3d_cu_ab8a35b44cuda3std3__45__cpo6rbeginE,(_ZN51_INTERNAL_069e5665_20_UpSampleNearest3d_cu_ab8a35b44cuda3std6ranges3__45__cpo4nextE - _ZN51_INTERNAL_069e5665_20_UpSampleNearest3d_cu_ab8a35b44cuda3std3__45__cpo6rbeginE)
_ZN51_INTERNAL_069e5665_20_UpSampleNearest3d_cu_ab8a35b44cuda3std3__45__cpo6rbeginE:
	.zero		1
	.type		_ZN51_INTERNAL_069e5665_20_UpSampleNearest3d_cu_ab8a35b44cuda3std6ranges3__45__cpo4nextE,@object
	.size		_ZN51_INTERNAL_069e5665_20_UpSampleNearest3d_cu_ab8a35b44cuda3std6ranges3__45__cpo4nextE,(_ZN51_INTERNAL_069e5665_20_UpSampleNearest3d_cu_ab8a35b44cuda3std6ranges3__45__cpo4swapE - _ZN51_INTERNAL_069e5665_20_UpSampleNearest3d_cu_ab8a35b44cuda3std6ranges3__45__cpo4nextE)
_ZN51_INTERNAL_069e5665_20_UpSampleNearest3d_cu_ab8a35b44cuda3std6ranges3__45__cpo4nextE:
	.zero		1
	.type		_ZN51_INTERNAL_069e5665_20_UpSampleNearest3d_cu_ab8a35b44cuda3std6ranges3__45__cpo4swapE,@object
	.size		_ZN51_INTERNAL_069e5665_20_UpSampleNearest3d_cu_ab8a35b44cuda3std6ranges3__45__cpo4swapE,(_ZN51_INTERNAL_069e5665_20_UpSampleNearest3d_cu_ab8a35b44cuda3std3__420unreachable_sentinelE - _ZN51_INTERNAL_069e5665_20_UpSampleNearest3d_cu_ab8a35b44cuda3std6ranges3__45__cpo4swapE)
_ZN51_INTERNAL_069e5665_20_UpSampleNearest3d_cu_ab8a35b44cuda3std6ranges3__45__cpo4swapE:
	.zero		1
	.type		_ZN51_INTERNAL_069e5665_20_UpSampleNearest3d_cu_ab8a35b44cuda3std3__420unreachable_sentinelE,@object
	.size		_ZN51_INTERNAL_069e5665_20_UpSampleNearest3d_cu_ab8a35b44cuda3std3__420unreachable_sentinelE,(_ZN51_INTERNAL_069e5665_20_UpSampleNearest3d_cu_ab8a35b46thrust23THRUST_300001_SM_900_NS6system6detail10sequential3seqE - _ZN51_INTERNAL_069e5665_20_UpSampleNearest3d_cu_ab8a35b44cuda3std3__420unreachable_sentinelE)
_ZN51_INTERNAL_069e5665_20_UpSampleNearest3d_cu_ab8a35b44cuda3std3__420unreachable_sentinelE:
	.zero		1
	.type		_ZN51_INTERNAL_069e5665_20_UpSampleNearest3d_cu_ab8a35b46thrust23THRUST_300001_SM_900_NS6system6detail10sequential3seqE,@object
	.size		_ZN51_INTERNAL_069e5665_20_UpSampleNearest3d_cu_ab8a35b46thrust23THRUST_300001_SM_900_NS6system6detail10sequential3seqE,(_ZN51_INTERNAL_069e5665_20_UpSampleNearest3d_cu_ab8a35b44cuda3std3__45__cpo4cendE - _ZN51_INTERNAL_069e5665_20_UpSampleNearest3d_cu_ab8a35b46thrust23THRUST_300001_SM_900_NS6system6detail10sequential3seqE)
_ZN51_INTERNAL_069e5665_20_UpSampleNearest3d_cu_ab8a35b46thrust23THRUST_300001_SM_900_NS6system6detail10sequential3seqE:
	.zero		1
	.type		_ZN51_INTERNAL_069e5665_20_UpSampleNearest3d_cu_ab8a35b44cuda3std3__45__cpo4cendE,@object
	.size		_ZN51_INTERNAL_069e5665_20_UpSampleNearest3d_cu_ab8a35b44cuda3std3__45__cpo4cendE,(_ZN51_INTERNAL_069e5665_20_UpSampleNearest3d_cu_ab8a35b44cuda3std6ranges3__45__cpo9iter_swapE - _ZN51_INTERNAL_069e5665_20_UpSampleNearest3d_cu_ab8a35b44cuda3std3__45__cpo4cendE)
_ZN51_INTERNAL_069e5665_20_UpSampleNearest3d_cu_ab8a35b44cuda3std3__45__cpo4cendE:
	.zero		1
	.type		_ZN51_INTERNAL_069e5665_20_UpSampleNearest3d_cu_ab8a35b44cuda3std6ranges3__45__cpo9iter_swapE,@object
	.size		_ZN51_INTERNAL_069e5665_20_UpSampleNearest3d_cu_ab8a35b44cuda3std6ranges3__45__cpo9iter_swapE,(_ZN51_INTERNAL_069e5665_20_UpSampleNearest3d_cu_ab8a35b44cuda3std3__45__cpo5crendE - _ZN51_INTERNAL_069e5665_20_UpSampleNearest3d_cu_ab8a35b44cuda3std6ranges3__45__cpo9iter_swapE)
_ZN51_INTERNAL_069e5665_20_UpSampleNearest3d_cu_ab8a35b44cuda3std6ranges3__45__cpo9iter_swapE:
	.zero		1
	.type		_ZN51_INTERNAL_069e5665_20_UpSampleNearest3d_cu_ab8a35b44cuda3std3__45__cpo5crendE,@object
	.size		_ZN51_INTERNAL_069e5665_20_UpSampleNearest3d_cu_ab8a35b44cuda3std3__45__cpo5crendE,(_ZN51_INTERNAL_069e5665_20_UpSampleNearest3d_cu_ab8a35b44cuda3std6ranges3__45__cpo5cdataE - _ZN51_INTERNAL_069e5665_20_UpSampleNearest3d_cu_ab8a35b44cuda3std3__45__cpo5crendE)
_ZN51_INTERNAL_069e5665_20_UpSampleNearest3d_cu_ab8a35b44cuda3std3__45__cpo5crendE:
	.zero		1
	.type		_ZN51_INTERNAL_069e5665_20_UpSampleNearest3d_cu_ab8a35b44cuda3std6ranges3__45__cpo5cdataE,@object
	.size		_ZN51_INTERNAL_069e5665_20_UpSampleNearest3d_cu_ab8a35b44cuda3std6ranges3__45__cpo5cdataE,(_ZN51_INTERNAL_069e5665_20_UpSampleNearest3d_cu_ab8a35b44cuda3std6ranges3__45__cpo3endE - _ZN51_INTERNAL_069e5665_20_UpSampleNearest3d_cu_ab8a35b44cuda3std6ranges3__45__cpo5cdataE)
_ZN51_INTERNAL_069e5665_20_UpSampleNearest3d_cu_ab8a35b44cuda3std6ranges3__45__cpo5cdataE:
	.zero		1
	.type		_ZN51_INTERNAL_069e5665_20_UpSampleNearest3d_cu_ab8a35b44cuda3std6ranges3__45__cpo3endE,@object
	.size		_ZN51_INTERNAL_069e5665_20_UpSampleNearest3d_cu_ab8a35b44cuda3std6ranges3__45__cpo3endE,(_ZN51_INTERNAL_069e5665_20_UpSampleNearest3d_cu_ab8a35b44cuda3std3__419piecewise_constructE - _ZN51_INTERNAL_069e5665_20_UpSampleNearest3d_cu_ab8a35b44cuda3std6ranges3__45__cpo3endE)
_ZN51_INTERNAL_069e5665_20_UpSampleNearest3d_cu_ab8a35b44cuda3std6ranges3__45__cpo3endE:
	.zero		1
	.type		_ZN51_INTERNAL_069e5665_20_UpSampleNearest3d_cu_ab8a35b44cuda3std3__419piecewise_constructE,@object
	.size		_ZN51_INTERNAL_069e5665_20_UpSampleNearest3d_cu_ab8a35b44cuda3std3__419piecewise_constructE,(_ZN51_INTERNAL_069e5665_20_UpSampleNearest3d_cu_ab8a35b44cuda3std6ranges3__45__cpo5ssizeE - _ZN51_INTERNAL_069e5665_20_UpSampleNearest3d_cu_ab8a35b44cuda3std3__419piecewise_constructE)
_ZN51_INTERNAL_069e5665_20_UpSampleNearest3d_cu_ab8a35b44cuda3std3__419piecewise_constructE:
	.zero		1
	.type		_ZN51_INTERNAL_069e5665_20_UpSampleNearest3d_cu_ab8a35b44cuda3std6ranges3__45__cpo5ssizeE,@object
	.size		_ZN51_INTERNAL_069e5665_20_UpSampleNearest3d_cu_ab8a35b44cuda3std6ranges3__45__cpo5ssizeE,(_ZN51_INTERNAL_069e5665_20_UpSampleNearest3d_cu_ab8a35b44cuda3std3__45__cpo3endE - _ZN51_INTERNAL_069e5665_20_UpSampleNearest3d_cu_ab8a35b44cuda3std6ranges3__45__cpo5ssizeE)
_ZN51_INTERNAL_069e5665_20_UpSampleNearest3d_cu_ab8a35b44cuda3std6ranges3__45__cpo5ssizeE:
	.zero		1
	.type		_ZN51_INTERNAL_069e5665_20_UpSampleNearest3d_cu_ab8a35b44cuda3std3__45__cpo3endE,@object
	.size		_ZN51_INTERNAL_069e5665_20_UpSampleNearest3d_cu_ab8a35b44cuda3std3__45__cpo3endE,(_ZN51_INTERNAL_069e5665_20_UpSampleNearest3d_cu_ab8a35b44cuda3std6ranges3__45__cpo4cendE - _ZN51_INTERNAL_069e5665_20_UpSampleNearest3d_cu_ab8a35b44cuda3std3__45__cpo3endE)
_ZN51_INTERNAL_069e5665_20_UpSampleNearest3d_cu_ab8a35b44cuda3std3__45__cpo3endE:
	.zero		1
	.type		_ZN51_INTERNAL_069e5665_20_UpSampleNearest3d_cu_ab8a35b44cuda3std6ranges3__45__cpo4cendE,@object
	.size		_ZN51_INTERNAL_069e5665_20_UpSampleNearest3d_cu_ab8a35b44cuda3std6ranges3__45__cpo4cendE,(_ZN51_INTERNAL_069e5665_20_UpSampleNearest3d_cu_ab8a35b44cuda3std3__45__cpo4rendE - _ZN51_INTERNAL_069e5665_20_UpSampleNearest3d_cu_ab8a35b44cuda3std6ranges3__45__cpo4cendE)
_ZN51_INTERNAL_069e5665_20_UpSampleNearest3d_cu_ab8a35b44cuda3std6ranges3__45__cpo4cendE:
	.zero		1
	.type		_ZN51_INTERNAL_069e5665_20_UpSampleNearest3d_cu_ab8a35b44cuda3std3__45__cpo4rendE,@object
	.size		_ZN51_INTERNAL_069e5665_20_UpSampleNearest3d_cu_ab8a35b44cuda3std3__45__cpo4rendE,(_ZN51_INTERNAL_069e5665_20_UpSampleNearest3d_cu_ab8a35b44cuda3std6ranges3__45__cpo4prevE - _ZN51_INTERNAL_069e5665_20_UpSampleNearest3d_cu_ab8a35b44cuda3std3__45__cpo4rendE)
_ZN51_INTERNAL_069e5665_20_UpSampleNearest3d_cu_ab8a35b44cuda3std3__45__cpo4rendE:
	.zero		1
	.type		_ZN51_INTERNAL_069e5665_20_UpSampleNearest3d_cu_ab8a35b44cuda3std6ranges3__45__cpo4prevE,@object
	.size		_ZN51_INTERNAL_069e5665_20_UpSampleNearest3d_cu_ab8a35b44cuda3std6ranges3__45__cpo4prevE,(_ZN51_INTERNAL_069e5665_20_UpSampleNearest3d_cu_ab8a35b44cuda3std6ranges3__45__cpo9iter_moveE - _ZN51_INTERNAL_069e5665_20_UpSampleNearest3d_cu_ab8a35b44cuda3std6ranges3__45__cpo4prevE)
_ZN51_INTERNAL_069e5665_20_UpSampleNearest3d_cu_ab8a35b44cuda3std6ranges3__45__cpo4prevE:
	.zero		1
	.type		_ZN51_INTERNAL_069e5665_20_UpSampleNearest3d_cu_ab8a35b44cuda3std6ranges3__45__cpo9iter_moveE,@object
	.size		_ZN51_INTERNAL_069e5665_20_UpSampleNearest3d_cu_ab8a35b44cuda3std6ranges3__45__cpo9iter_moveE,(.L_13 - _ZN51_INTERNAL_069e5665_20_UpSampleNearest3d_cu_ab8a35b44cuda3std6ranges3__45__cpo9iter_moveE)
_ZN51_INTERNAL_069e5665_20_UpSampleNearest3d_cu_ab8a35b44cuda3std6ranges3__45__cpo9iter_moveE:
	.zero		1
.L_13:


//--------------------- .nv.constant0._ZN2at6native53_GLOBAL__N__069e5665_20_UpSampleNearest3d_cu_ab8a35b437upsample_nearest3d_backward_out_frameIhlXadL_ZNS0_46nearest_neighbor_exact_bw_compute_source_indexEfiiEEEEvPKT_mmmmmmmmPS3_fff --------------------------
	.section	.nv.constant0._ZN2at6native53_GLOBAL__N__069e5665_20_UpSampleNearest3d_cu_ab8a35b437upsample_nearest3d_backward_out_frameIhlXadL_ZNS0_46nearest_neighbor_exact_bw_compute_source_indexEfiiEEEEvPKT_mmmmmmmmPS3_fff,"a",@progbits
	.sectionflags	@""
	.align	4
.nv.constant0._ZN2at6native53_GLOBAL__N__069e5665_20_UpSampleNearest3d_cu_ab8a35b437upsample_nearest3d_backward_out_frameIhlXadL_ZNS0_46nearest_neighbor_exact_bw_compute_source_indexEfiiEEEEvPKT_mmmmmmmmPS3_fff:
	.zero		620


//--------------------- .nv.constant0._ZN2at6native53_GLOBAL__N__069e5665_20_UpSampleNearest3d_cu_ab8a35b437upsample_nearest3d_backward_out_frameIN3c108BFloat16EfXadL_ZNS0_46nearest_neighbor_exact_bw_compute_source_indexEfiiEEEEvPKT_mmmmmmmmPS5_fff --------------------------
	.section	.nv.constant0._ZN2at6native53_GLOBAL__N__069e5665_20_UpSampleNearest3d_cu_ab8a35b437upsample_nearest3d_backward_out_frameIN3c108BFloat16EfXadL_ZNS0_46nearest_neighbor_exact_bw_compute_source_indexEfiiEEEEvPKT_mmmmmmmmPS5_fff,"a",@progbits
	.sectionflags	@""
	.align	4
.nv.constant0._ZN2at6native53_GLOBAL__N__069e5665_20_UpSampleNearest3d_cu_ab8a35b437upsample_nearest3d_backward_out_frameIN3c108BFloat16EfXadL_ZNS0_46nearest_neighbor_exact_bw_compute_source_indexEfiiEEEEvPKT_mmmmmmmmPS5_fff:
	.zero		620


//--------------------- .nv.constant0._ZN2at6native53_GLOBAL__N__069e5665_20_UpSampleNearest3d_cu_ab8a35b437upsample_nearest3d_backward_out_frameIN3c104HalfEfXadL_ZNS0_46nearest_neighbor_exact_bw_compute_source_indexEfiiEEEEvPKT_mmmmmmmmPS5_fff --------------------------
	.section	.nv.constant0._ZN2at6native53_GLOBAL__N__069e5665_20_UpSampleNearest3d_cu_ab8a35b437upsample_nearest3d_backward_out_frameIN3c104HalfEfXadL_ZNS0_46nearest_neighbor_exact_bw_compute_source_indexEfiiEEEEvPKT_mmmmmmmmPS5_fff,"a",@progbits
	.sectionflags	@""
	.align	4
.nv.constant0._ZN2at6native53_GLOBAL__N__069e5665_20_UpSampleNearest3d_cu_ab8a35b437upsample_nearest3d_backward_out_frameIN3c104HalfEfXadL_ZNS0_46nearest_neighbor_exact_bw_compute_source_indexEfiiEEEEvPKT_mmmmmmmmPS5_fff:
	.zero		620


//--------------------- .nv.constant0._ZN2at6native53_GLOBAL__N__069e5665_20_UpSampleNearest3d_cu_ab8a35b437upsample_nearest3d_backward_out_frameIffXadL_ZNS0_46nearest_neighbor_exact_bw_compute_source_indexEfiiEEEEvPKT_mmmmmmmmPS3_fff --------------------------
	.section	.nv.constant0._ZN2at6native53_GLOBAL__N__069e5665_20_UpSampleNearest3d_cu_ab8a35b437upsample_nearest3d_backward_out_frameIffXadL_ZNS0_46nearest_neighbor_exact_bw_compute_source_indexEfiiEEEEvPKT_mmmmmmmmPS3_fff,"a",@progbits
	.sectionflags	@""
	.align	4
.nv.constant0._ZN2at6native53_GLOBAL__N__069e5665_20_UpSampleNearest3d_cu_ab8a35b437upsample_nearest3d_backward_out_frameIffXadL_ZNS0_46nearest_neighbor_exact_bw_compute_source_indexEfiiEEEEvPKT_mmmmmmmmPS3_fff:
	.zero		620


//--------------------- .nv.constant0._ZN2at6native53_GLOBAL__N__069e5665_20_UpSampleNearest3d_cu_ab8a35b437upsample_nearest3d_backward_out_frameIddXadL_ZNS0_46nearest_neighbor_exact_bw_compute_source_indexEfiiEEEEvPKT_mmmmmmmmPS3_fff --------------------------
	.section	.nv.constant0._ZN2at6native53_GLOBAL__N__069e5665_20_UpSampleNearest3d_cu_ab8a35b437upsample_nearest3d_backward_out_frameIddXadL_ZNS0_46nearest_neighbor_exact_bw_compute_source_indexEfiiEEEEvPKT_mmmmmmmmPS3_fff,"a",@progbits
	.sectionflags	@""
	.align	4
.nv.constant0._ZN2at6native53_GLOBAL__N__069e5665_20_UpSampleNearest3d_cu_ab8a35b437upsample_nearest3d_backward_out_frameIddXadL_ZNS0_46nearest_neighbor_exact_bw_compute_source_indexEfiiEEEEvPKT_mmmmmmmmPS3_fff:
	.zero		620


//--------------------- .nv.constant0._ZN2at6native53_GLOBAL__N__069e5665_20_UpSampleNearest3d_cu_ab8a35b437upsample_nearest3d_backward_out_frameIhlXadL_ZNS0_40nearest_neighbor_bw_compute_source_indexEfiiEEEEvPKT_mmmmmmmmPS3_fff --------------------------
	.section	.nv.constant0._ZN2at6native53_GLOBAL__N__069e5665_20_UpSampleNearest3d_cu_ab8a35b437upsample_nearest3d_backward_out_frameIhlXadL_ZNS0_40nearest_neighbor_bw_compute_source_indexEfiiEEEEvPKT_mmmmmmmmPS3_fff,"a",@progbits
	.sectionflags	@""
	.align	4
.nv.constant0._ZN2at6native53_GLOBAL__N__069e5665_20_UpSampleNearest3d_cu_ab8a35b437upsample_nearest3d_backward_out_frameIhlXadL_ZNS0_40nearest_neighbor_bw_compute_source_indexEfiiEEEEvPKT_mmmmmmmmPS3_fff:
	.zero		620


//--------------------- .nv.constant0._ZN2at6native53_GLOBAL__N__069e5665_20_UpSampleNearest3d_cu_ab8a35b437upsample_nearest3d_backward_out_frameIN3c108BFloat16EfXadL_ZNS0_40nearest_neighbor_bw_compute_source_indexEfiiEEEEvPKT_mmmmmmmmPS5_fff --------------------------
	.section	.nv.constant0._ZN2at6native53_GLOBAL__N__069e5665_20_UpSampleNearest3d_cu_ab8a35b437upsample_nearest3d_backward_out_frameIN3c108BFloat16EfXadL_ZNS0_40nearest_neighbor_bw_compute_source_indexEfiiEEEEvPKT_mmmmmmmmPS5_fff,"a",@progbits
	.sectionflags	@""
	.align	4
.nv.constant0._ZN2at6native53_GLOBAL__N__069e5665_20_UpSampleNearest3d_cu_ab8a35b437upsample_nearest3d_backward_out_frameIN3c108BFloat16EfXadL_ZNS0_40nearest_neighbor_bw_compute_source_indexEfiiEEEEvPKT_mmmmmmmmPS5_fff:
	.zero		620


//--------------------- .nv.constant0._ZN2at6native53_GLOBAL__N__069e5665_20_UpSampleNearest3d_cu_ab8a35b437upsample_nearest3d_backward_out_frameIN3c104HalfEfXadL_ZNS0_40nearest_neighbor_bw_compute_source_indexEfiiEEEEvPKT_mmmmmmmmPS5_fff --------------------------
	.section	.nv.constant0._ZN2at6native53_GLOBAL__N__069e5665_20_UpSampleNearest3d_cu_ab8a35b437upsample_nearest3d_backward_out_frameIN3c104HalfEfXadL_ZNS0_40nearest_neighbor_bw_compute_source_indexEfiiEEEEvPKT_mmmmmmmmPS5_fff,"a",@progbits
	.sectionflags	@""
	.align	4
.nv.constant0._ZN2at6native53_GLOBAL__N__069e5665_20_UpSampleNearest3d_cu_ab8a35b437upsample_nearest3d_backward_out_frameIN3c104HalfEfXadL_ZNS0_40nearest_neighbor_bw_compute_source_indexEfiiEEEEvPKT_mmmmmmmmPS5_fff:
	.zero		620


//--------------------- .nv.constant0._ZN2at6native53_GLOBAL__N__069e5665_20_UpSampleNearest3d_cu_ab8a35b437upsample_nearest3d_backward_out_frameIffXadL_ZNS0_40nearest_neighbor_bw_compute_source_indexEfiiEEEEvPKT_mmmmmmmmPS3_fff --------------------------
	.section	.nv.constant0._ZN2at6native53_GLOBAL__N__069e5665_20_UpSampleNearest3d_cu_ab8a35b437upsample_nearest3d_backward_out_frameIffXadL_ZNS0_40nearest_neighbor_bw_compute_source_indexEfiiEEEEvPKT_mmmmmmmmPS3_fff,"a",@progbits
	.sectionflags	@""
	.align	4
.nv.constant0._ZN2at6native53_GLOBAL__N__069e5665_20_UpSampleNearest3d_cu_ab8a35b437upsample_nearest3d_backward_out_frameIffXadL_ZNS0_40nearest_neighbor_bw_compute_source_indexEfiiEEEEvPKT_mmmmmmmmPS3_fff:
	.zero		620


//--------------------- .nv.constant0._ZN2at6native53_GLOBAL__N__069e5665_20_UpSampleNearest3d_cu_ab8a35b437upsample_nearest3d_backward_out_frameIddXadL_ZNS0_40nearest_neighbor_bw_compute_source_indexEfiiEEEEvPKT_mmmmmmmmPS3_fff --------------------------
	.section	.nv.constant0._ZN2at6native53_GLOBAL__N__069e5665_20_UpSampleNearest3d_cu_ab8a35b437upsample_nearest3d_backward_out_frameIddXadL_ZNS0_40nearest_neighbor_bw_compute_source_indexEfiiEEEEvPKT_mmmmmmmmPS3_fff,"a",@progbits
	.sectionflags	@""
	.align	4
.nv.constant0._ZN2at6native53_GLOBAL__N__069e5665_20_UpSampleNearest3d_cu_ab8a35b437upsample_nearest3d_backward_out_frameIddXadL_ZNS0_40nearest_neighbor_bw_compute_source_indexEfiiEEEEvPKT_mmmmmmmmPS3_fff:
	.zero		620


//--------------------- .nv.constant0._ZN2at6native53_GLOBAL__N__069e5665_20_UpSampleNearest3d_cu_ab8a35b428upsample_nearest3d_out_frameIhXadL_ZNS0_43nearest_neighbor_exact_compute_source_indexEfiiEEEEvPKT_mmmmmmmmPS3_fff --------------------------
	.section	.nv.constant0._ZN2at6native53_GLOBAL__N__069e5665_20_UpSampleNearest3d_cu_ab8a35b428upsample_nearest3d_out_frameIhXadL_ZNS0_43nearest_neighbor_exact_compute_source_indexEfiiEEEEvPKT_mmmmmmmmPS3_fff,"a",@progbits
	.sectionflags	@""
	.align	4
.nv.constant0._ZN2at6native53_GLOBAL__N__069e5665_20_UpSampleNearest3d_cu_ab8a35b428upsample_nearest3d_out_frameIhXadL_ZNS0_43nearest_neighbor_exact_compute_source_indexEfiiEEEEvPKT_mmmmmmmmPS3_fff:
	.zero		620


//--------------------- .nv.constant0._ZN2at6native53_GLOBAL__N__069e5665_20_UpSampleNearest3d_cu_ab8a35b428upsample_nearest3d_out_frameIN3c108BFloat16EXadL_ZNS0_43nearest_neighbor_exact_compute_source_indexEfiiEEEEvPKT_mmmmmmmmPS5_fff --------------------------
	.section	.nv.constant0._ZN2at6native53_GLOBAL__N__069e5665_20_UpSampleNearest3d_cu_ab8a35b428upsample_nearest3d_out_frameIN3c108BFloat16EXadL_ZNS0_43nearest_neighbor_exact_compute_source_indexEfiiEEEEvPKT_mmmmmmmmPS5_fff,"a",@progbits
	.sectionflags	@""
	.align	4
.nv.constant0._ZN2at6native53_GLOBAL__N__069e5665_20_UpSampleNearest3d_cu_ab8a35b428upsample_nearest3d_out_frameIN3c108BFloat16EXadL_ZNS0_43nearest_neighbor_exact_compute_source_indexEfiiEEEEvPKT_mmmmmmmmPS5_fff:
	.zero		620


//--------------------- .nv.constant0._ZN2at6native53_GLOBAL__N__069e5665_20_UpSampleNearest3d_cu_ab8a35b428upsample_nearest3d_out_frameIN3c104HalfEXadL_ZNS0_43nearest_neighbor_exact_compute_source_indexEfiiEEEEvPKT_mmmmmmmmPS5_fff --------------------------
	.section	.nv.constant0._ZN2at6native53_GLOBAL__N__069e5665_20_UpSampleNearest3d_cu_ab8a35b428upsample_nearest3d_out_frameIN3c104HalfEXadL_ZNS0_43nearest_neighbor_exact_compute_source_indexEfiiEEEEvPKT_mmmmmmmmPS5_fff,"a",@progbits
	.sectionflags	@""
	.align	4
.nv.constant0._ZN2at6native53_GLOBAL__N__069e5665_20_UpSampleNearest3d_cu_ab8a35b428upsample_nearest3d_out_frameIN3c104HalfEXadL_ZNS0_43nearest_neighbor_exact_compute_source_indexEfiiEEEEvPKT_mmmmmmmmPS5_fff:
	.zero		620


//--------------------- .nv.constant0._ZN2at6native53_GLOBAL__N__069e5665_20_UpSampleNearest3d_cu_ab8a35b428upsample_nearest3d_out_frameIfXadL_ZNS0_43nearest_neighbor_exact_compute_source_indexEfiiEEEEvPKT_mmmmmmmmPS3_fff --------------------------
	.section	.nv.constant0._ZN2at6native53_GLOBAL__N__069e5665_20_UpSampleNearest3d_cu_ab8a35b428upsample_nearest3d_out_frameIfXadL_ZNS0_43nearest_neighbor_exact_compute_source_indexEfiiEEEEvPKT_mmmmmmmmPS3_fff,"a",@progbits
	.sectionflags	@""
	.align	4
.nv.constant0._ZN2at6native53_GLOBAL__N__069e5665_20_UpSampleNearest3d_cu_ab8a35b428upsample_nearest3d_out_frameIfXadL_ZNS0_43nearest_neighbor_exact_compute_source_indexEfiiEEEEvPKT_mmmmmmmmPS3_fff:
	.zero		620


//--------------------- .nv.constant0._ZN2at6native53_GLOBAL__N__069e5665_20_UpSampleNearest3d_cu_ab8a35b428upsample_nearest3d_out_frameIdXadL_ZNS0_43nearest_neighbor_exact_compute_source_indexEfiiEEEEvPKT_mmmmmmmmPS3_fff --------------------------
	.section	.nv.constant0._ZN2at6native53_GLOBAL__N__069e5665_20_UpSampleNearest3d_cu_ab8a35b428upsample_nearest3d_out_frameIdXadL_ZNS0_43nearest_neighbor_exact_compute_source_indexEfiiEEEEvPKT_mmmmmmmmPS3_fff,"a",@progbits
	.sectionflags	@""
	.align	4
.nv.constant0._ZN2at6native53_GLOBAL__N__069e5665_20_UpSampleNearest3d_cu_ab8a35b428upsample_nearest3d_out_frameIdXadL_ZNS0_43nearest_neighbor_exact_compute_source_indexEfiiEEEEvPKT_mmmmmmmmPS3_fff:
	.zero		620


//--------------------- .nv.constant0._ZN2at6native53_GLOBAL__N__069e5665_20_UpSampleNearest3d_cu_ab8a35b428upsample_nearest3d_out_frameIhXadL_ZNS0_37nearest_neighbor_compute_source_indexEfiiEEEEvPKT_mmmmmmmmPS3_fff --------------------------
	.section	.nv.constant0._ZN2at6native53_GLOBAL__N__069e5665_20_UpSampleNearest3d_cu_ab8a35b428upsample_nearest3d_out_frameIhXadL_ZNS0_37nearest_neighbor_compute_source_indexEfiiEEEEvPKT_mmmmmmmmPS3_fff,"a",@progbits
	.sectionflags	@""
	.align	4
.nv.constant0._ZN2at6native53_GLOBAL__N__069e5665_20_UpSampleNearest3d_cu_ab8a35b428upsample_nearest3d_out_frameIhXadL_ZNS0_37nearest_neighbor_compute_source_indexEfiiEEEEvPKT_mmmmmmmmPS3_fff:
	.zero		620


//--------------------- .nv.constant0._ZN2at6native53_GLOBAL__N__069e5665_20_UpSampleNearest3d_cu_ab8a35b428upsample_nearest3d_out_frameIN3c108BFloat16EXadL_ZNS0_37nearest_neighbor_compute_source_indexEfiiEEEEvPKT_mmmmmmmmPS5_fff --------------------------
	.section	.nv.constant0._ZN2at6native53_GLOBAL__N__069e5665_20_UpSampleNearest3d_cu_ab8a35b428upsample_nearest3d_out_frameIN3c108BFloat16EXadL_ZNS0_37nearest_neighbor_compute_source_indexEfiiEEEEvPKT_mmmmmmmmPS5_fff,"a",@progbits
	.sectionflags	@""
	.align	4
.nv.constant0._ZN2at6native53_GLOBAL__N__069e5665_20_UpSampleNearest3d_cu_ab8a35b428upsample_nearest3d_out_frameIN3c108BFloat16EXadL_ZNS0_37nearest_neighbor_compute_source_indexEfiiEEEEvPKT_mmmmmmmmPS5_fff:
	.zero		620


//--------------------- .nv.constant0._ZN2at6native53_GLOBAL__N__069e5665_20_UpSampleNearest3d_cu_ab8a35b428upsample_nearest3d_out_frameIN3c104HalfEXadL_ZNS0_37nearest_neighbor_compute_source_indexEfiiEEEEvPKT_mmmmmmmmPS5_fff --------------------------
	.section	.nv.constant0._ZN2at6native53_GLOBAL__N__069e5665_20_UpSampleNearest3d_cu_ab8a35b428upsample_nearest3d_out_frameIN3c104HalfEXadL_ZNS0_37nearest_neighbor_compute_source_indexEfiiEEEEvPKT_mmmmmmmmPS5_fff,"a",@progbits
	.sectionflags	@""
	.align	4
.nv.constant0._ZN2at6native53_GLOBAL__N__069e5665_20_UpSampleNearest3d_cu_ab8a35b428upsample_nearest3d_out_frameIN3c104HalfEXadL_ZNS0_37nearest_neighbor_compute_source_indexEfiiEEEEvPKT_mmmmmmmmPS5_fff:
	.zero		620


//--------------------- .nv.constant0._ZN2at6native53_GLOBAL__N__069e5665_20_UpSampleNearest3d_cu_ab8a35b428upsample_nearest3d_out_frameIfXadL_ZNS0_37nearest_neighbor_compute_source_indexEfiiEEEEvPKT_mmmmmmmmPS3_fff --------------------------
	.section	.nv.constant0._ZN2at6native53_GLOBAL__N__069e5665_20_UpSampleNearest3d_cu_ab8a35b428upsample_nearest3d_out_frameIfXadL_ZNS0_37nearest_neighbor_compute_source_indexEfiiEEEEvPKT_mmmmmmmmPS3_fff,"a",@progbits
	.sectionflags	@""
	.align	4
.nv.constant0._ZN2at6native53_GLOBAL__N__069e5665_20_UpSampleNearest3d_cu_ab8a35b428upsample_nearest3d_out_frameIfXadL_ZNS0_37nearest_neighbor_compute_source_indexEfiiEEEEvPKT_mmmmmmmmPS3_fff:
	.zero		620


//--------------------- .nv.constant0._ZN2at6native53_GLOBAL__N__069e5665_20_UpSampleNearest3d_cu_ab8a35b428upsample_nearest3d_out_frameIdXadL_ZNS0_37nearest_neighbor_compute_source_indexEfiiEEEEvPKT_mmmmmmmmPS3_fff --------------------------
	.section	.nv.constant0._ZN2at6native53_GLOBAL__N__069e5665_20_UpSampleNearest3d_cu_ab8a35b428upsample_nearest3d_out_frameIdXadL_ZNS0_37nearest_neighbor_compute_source_indexEfiiEEEEvPKT_mmmmmmmmPS3_fff,"a",@progbits
	.sectionflags	@""
	.align	4
.nv.constant0._ZN2at6native53_GLOBAL__N__069e5665_20_UpSampleNearest3d_cu_ab8a35b428upsample_nearest3d_out_frameIdXadL_ZNS0_37nearest_neighbor_compute_source_indexEfiiEEEEvPKT_mmmmmmmmPS3_fff:
	.zero		620


//--------------------- SYMBOLS --------------------------

	.type		.nv.reservedSmem.offset0,@object
	.size		.nv.reservedSmem.offset0,0x4
